//
// Generated by NVIDIA NVVM Compiler
//
// Compiler Build ID: CL-36424714
// Cuda compilation tools, release 13.0, V13.0.88
// Based on NVVM 20.0.0
//

.version 9.0
.target sm_100
.address_size 64

	// .globl	_Z9max_flopsIfEvPjS0_PT_S2_S2_

.visible .entry _Z9max_flopsIfEvPjS0_PT_S2_S2_(
	.param .u64 .ptr .align 1 _Z9max_flopsIfEvPjS0_PT_S2_S2__param_0,
	.param .u64 .ptr .align 1 _Z9max_flopsIfEvPjS0_PT_S2_S2__param_1,
	.param .u64 .ptr .align 1 _Z9max_flopsIfEvPjS0_PT_S2_S2__param_2,
	.param .u64 .ptr .align 1 _Z9max_flopsIfEvPjS0_PT_S2_S2__param_3,
	.param .u64 .ptr .align 1 _Z9max_flopsIfEvPjS0_PT_S2_S2__param_4
)
{
	.reg .b32 	%r<7>;
	.reg .b32 	%f<32772>;
	.reg .b64 	%rd<17>;

	ld.param.u64 	%rd1, [_Z9max_flopsIfEvPjS0_PT_S2_S2__param_0];
	ld.param.u64 	%rd2, [_Z9max_flopsIfEvPjS0_PT_S2_S2__param_1];
	ld.param.u64 	%rd3, [_Z9max_flopsIfEvPjS0_PT_S2_S2__param_2];
	ld.param.u64 	%rd4, [_Z9max_flopsIfEvPjS0_PT_S2_S2__param_3];
	ld.param.u64 	%rd5, [_Z9max_flopsIfEvPjS0_PT_S2_S2__param_4];
	cvta.to.global.u64 	%rd6, %rd4;
	cvta.to.global.u64 	%rd7, %rd3;
	mov.u32 	%r3, %ctaid.x;
	mov.u32 	%r4, %ntid.x;
	mov.u32 	%r5, %tid.x;
	mad.lo.s32 	%r6, %r3, %r4, %r5;
	mul.wide.s32 	%rd8, %r6, 4;
	add.s64 	%rd9, %rd7, %rd8;
	ld.global.f32 	%f49, [%rd9];
	add.s64 	%rd10, %rd6, %rd8;
	ld.global.f32 	%f53, [%rd10];
	sub.f32 	%f61, %f49, %f53;
	// begin inline asm
	bar.sync 0;
	// end inline asm
	// begin inline asm
	mov.u32 %r1, %clock;
	// end inline asm
	mov.f32 	%f45, 0f00000000;
	mov.f32 	%f33, %f45;
	// begin inline asm
	{	
fma.rn.f32 %f33, %f49, %f49, %f33;
	}
	// end inline asm
	mov.f32 	%f37, %f45;
	// begin inline asm
	{	
fma.rn.f32 %f37, %f53, %f53, %f37;
	}
	// end inline asm
	mov.f32 	%f57, 0f38D1B717;
	mov.f32 	%f41, %f45;
	// begin inline asm
	{	
fma.rn.f32 %f41, %f57, %f57, %f41;
	}
	// end inline asm
	// begin inline asm
	{	
fma.rn.f32 %f45, %f61, %f61, %f45;
	}
	// end inline asm
	// begin inline asm
	{	
fma.rn.f32 %f49, %f33, %f33, %f49;
	}
	// end inline asm
	// begin inline asm
	{	
fma.rn.f32 %f53, %f37, %f37, %f53;
	}
	// end inline asm
	// begin inline asm
	{	
fma.rn.f32 %f57, %f41, %f41, %f57;
	}
	// end inline asm
	// begin inline asm
	{	
fma.rn.f32 %f61, %f45, %f45, %f61;
	}
	// end inline asm
	// begin inline asm
	{	
fma.rn.f32 %f33, %f49, %f49, %f33;
	}
	// end inline asm
	// begin inline asm
	{	
fma.rn.f32 %f37, %f53, %f53, %f37;
	}
	// end inline asm
	// begin inline asm
	{	
fma.rn.f32 %f41, %f57, %f57, %f41;
	}
	// end inline asm
	// begin inline asm
	{	
fma.rn.f32 %f45, %f61, %f61, %f45;
	}
	// end inline asm
	// begin inline asm
	{	
fma.rn.f32 %f49, %f33, %f33, %f49;
	}
	// end inline asm
	// begin inline asm
	{	
fma.rn.f32 %f53, %f37, %f37, %f53;
	}
	// end inline asm
	// begin inline asm
	{	
fma.rn.f32 %f57, %f41, %f41, %f57;
	}
	// end inline asm
	// begin inline asm
	{	
fma.rn.f32 %f61, %f45, %f45, %f61;
	}
	// end inline asm
	// begin inline asm
	{	
fma.rn.f32 %f33, %f49, %f49, %f33;
	}
	// end inline asm
	// begin inline asm
	{	
fma.rn.f32 %f37, %f53, %f53, %f37;
	}
	// end inline asm
	// begin inline asm
	{	
fma.rn.f32 %f41, %f57, %f57, %f41;
	}
	// end inline asm
	// begin inline asm
	{	
fma.rn.f32 %f45, %f61, %f61, %f45;
	}
	// end inline asm
	// begin inline asm
	{	
fma.rn.f32 %f49, %f33, %f33, %f49;
	}
	// end inline asm
	// begin inline asm
	{	
fma.rn.f32 %f53, %f37, %f37, %f53;
	}
	// end inline asm
	// begin inline asm
	{	
fma.rn.f32 %f57, %f41, %f41, %f57;
	}
	// end inline asm
	// begin inline asm
	{	
fma.rn.f32 %f61, %f45, %f45, %f61;
	}
	// end inline asm
	// begin inline asm
	{	
fma.rn.f32 %f33, %f49, %f49, %f33;
	}
	// end inline asm
	// begin inline asm
	{	
fma.rn.f32 %f37, %f53, %f53, %f37;
	}
	// end inline asm
	// begin inline asm
	{	
fma.rn.f32 %f41, %f57, %f57, %f41;
	}
	// end inline asm
	// begin inline asm
	{	
fma.rn.f32 %f45, %f61, %f61, %f45;
	}
	// end inline asm
	// begin inline asm
	{	
fma.rn.f32 %f49, %f33, %f33, %f49;
	}
	// end inline asm
	// begin inline asm
	{	
fma.rn.f32 %f53, %f37, %f37, %f53;
	}
	// end inline asm
	// begin inline asm
	{	
fma.rn.f32 %f57, %f41, %f41, %f57;
	}
	// end inline asm
	// begin inline asm
	{	
fma.rn.f32 %f61, %f45, %f45, %f61;
	}
	// end inline asm
	// begin inline asm
	{	
fma.rn.f32 %f33, %f49, %f49, %f33;
	}
	// end inline asm
	// begin inline asm
	{	
fma.rn.f32 %f37, %f53, %f53, %f37;
	}
	// end inline asm
	// begin inline asm
	{	
fma.rn.f32 %f41, %f57, %f57, %f41;
	}
	// end inline asm
	// begin inline asm
	{	
fma.rn.f32 %f45, %f61, %f61, %f45;
	}
	// end inline asm
	// begin inline asm
	{	
fma.rn.f32 %f49, %f33, %f33, %f49;
	}
	// end inline asm
	// begin inline asm
	{	
fma.rn.f32 %f53, %f37, %f37, %f53;
	}
	// end inline asm
	// begin inline asm
	{	
fma.rn.f32 %f57, %f41, %f41, %f57;
	}
	// end inline asm
	// begin inline asm
	{	
fma.rn.f32 %f61, %f45, %f45, %f61;
	}
	// end inline asm
	// begin inline asm
	{	
fma.rn.f32 %f33, %f49, %f49, %f33;
	}
	// end inline asm
	// begin inline asm
	{	
fma.rn.f32 %f37, %f53, %f53, %f37;
	}
	// end inline asm
	// begin inline asm
	{	
fma.rn.f32 %f41, %f57, %f57, %f41;
	}
	// end inline asm
	// begin inline asm
	{	
fma.rn.f32 %f45, %f61, %f61, %f45;
	}
	// end inline asm
	// begin inline asm
	{	
fma.rn.f32 %f49, %f33, %f33, %f49;
	}
	// end inline asm
	// begin inline asm
	{	
fma.rn.f32 %f53, %f37, %f37, %f53;
	}
	// end inline asm
	// begin inline asm
	{	
fma.rn.f32 %f57, %f41, %f41, %f57;
	}
	// end inline asm
	// begin inline asm
	{	
fma.rn.f32 %f61, %f45, %f45, %f61;
	}
	// end inline asm
	// begin inline asm
	{	
fma.rn.f32 %f33, %f49, %f49, %f33;
	}
	// end inline asm
	// begin inline asm
	{	
fma.rn.f32 %f37, %f53, %f53, %f37;
	}
	// end inline asm
	// begin inline asm
	{	
fma.rn.f32 %f41, %f57, %f57, %f41;
	}
	// end inline asm
	// begin inline asm
	{	
fma.rn.f32 %f45, %f61, %f61, %f45;
	}
	// end inline asm
	// begin inline asm
	{	
fma.rn.f32 %f49, %f33, %f33, %f49;
	}
	// end inline asm
	// begin inline asm
	{	
fma.rn.f32 %f53, %f37, %f37, %f53;
	}
	// end inline asm
	// begin inline asm
	{	
fma.rn.f32 %f57, %f41, %f41, %f57;
	}
	// end inline asm
	// begin inline asm
	{	
fma.rn.f32 %f61, %f45, %f45, %f61;
	}
	// end inline asm
	// begin inline asm
	{	
fma.rn.f32 %f33, %f49, %f49, %f33;
	}
	// end inline asm
	// begin inline asm
	{	
fma.rn.f32 %f37, %f53, %f53, %f37;
	}
	// end inline asm
	// begin inline asm
	{	
fma.rn.f32 %f41, %f57, %f57, %f41;
	}
	// end inline asm
	// begin inline asm
	{	
fma.rn.f32 %f45, %f61, %f61, %f45;
	}
	// end inline asm
	// begin inline asm
	{	
fma.rn.f32 %f49, %f33, %f33, %f49;
	}
	// end inline asm
	// begin inline asm
	{	
fma.rn.f32 %f53, %f37, %f37, %f53;
	}
	// end inline asm
	// begin inline asm
	{	
fma.rn.f32 %f57, %f41, %f41, %f57;
	}
	// end inline asm
	// begin inline asm
	{	
fma.rn.f32 %f61, %f45, %f45, %f61;
	}
	// end inline asm
	// begin inline asm
	{	
fma.rn.f32 %f33, %f49, %f49, %f33;
	}
	// end inline asm
	// begin inline asm
	{	
fma.rn.f32 %f37, %f53, %f53, %f37;
	}
	// end inline asm
	// begin inline asm
	{	
fma.rn.f32 %f41, %f57, %f57, %f41;
	}
	// end inline asm
	// begin inline asm
	{	
fma.rn.f32 %f45, %f61, %f61, %f45;
	}
	// end inline asm
	// begin inline asm
	{	
fma.rn.f32 %f49, %f33, %f33, %f49;
	}
	// end inline asm
	// begin inline asm
	{	
fma.rn.f32 %f53, %f37, %f37, %f53;
	}
	// end inline asm
	// begin inline asm
	{	
fma.rn.f32 %f57, %f41, %f41, %f57;
	}
	// end inline asm
	// begin inline asm
	{	
fma.rn.f32 %f61, %f45, %f45, %f61;
	}
	// end inline asm
	// begin inline asm
	{	
fma.rn.f32 %f33, %f49, %f49, %f33;
	}
	// end inline asm
	// begin inline asm
	{	
fma.rn.f32 %f37, %f53, %f53, %f37;
	}
	// end inline asm
	// begin inline asm
	{	
fma.rn.f32 %f41, %f57, %f57, %f41;
	}
	// end inline asm
	// begin inline asm
	{	
fma.rn.f32 %f45, %f61, %f61, %f45;
	}
	// end inline asm
	// begin inline asm
	{	
fma.rn.f32 %f49, %f33, %f33, %f49;
	}
	// end inline asm
	// begin inline asm
	{	
fma.rn.f32 %f53, %f37, %f37, %f53;
	}
	// end inline asm
	// begin inline asm
	{	
fma.rn.f32 %f57, %f41, %f41, %f57;
	}
	// end inline asm
	// begin inline asm
	{	
fma.rn.f32 %f61, %f45, %f45, %f61;
	}
	// end inline asm
	// begin inline asm
	{	
fma.rn.f32 %f33, %f49, %f49, %f33;
	}
	// end inline asm
	// begin inline asm
	{	
fma.rn.f32 %f37, %f53, %f53, %f37;
	}
	// end inline asm
	// begin inline asm
	{	
fma.rn.f32 %f41, %f57, %f57, %f41;
	}
	// end inline asm
	// begin inline asm
	{	
fma.rn.f32 %f45, %f61, %f61, %f45;
	}
	// end inline asm
	// begin inline asm
	{	
fma.rn.f32 %f49, %f33, %f33, %f49;
	}
	// end inline asm
	// begin inline asm
	{	
fma.rn.f32 %f53, %f37, %f37, %f53;
	}
	// end inline asm
	// begin inline asm
	{	
fma.rn.f32 %f57, %f41, %f41, %f57;
	}
	// end inline asm
	// begin inline asm
	{	
fma.rn.f32 %f61, %f45, %f45, %f61;
	}
	// end inline asm
	// begin inline asm
	{	
fma.rn.f32 %f33, %f49, %f49, %f33;
	}
	// end inline asm
	// begin inline asm
	{	
fma.rn.f32 %f37, %f53, %f53, %f37;
	}
	// end inline asm
	// begin inline asm
	{	
fma.rn.f32 %f41, %f57, %f57, %f41;
	}
	// end inline asm
	// begin inline asm
	{	
fma.rn.f32 %f45, %f61, %f61, %f45;
	}
	// end inline asm
	// begin inline asm
	{	
fma.rn.f32 %f49, %f33, %f33, %f49;
	}
	// end inline asm
	// begin inline asm
	{	
fma.rn.f32 %f53, %f37, %f37, %f53;
	}
	// end inline asm
	// begin inline asm
	{	
fma.rn.f32 %f57, %f41, %f41, %f57;
	}
	// end inline asm
	// begin inline asm
	{	
fma.rn.f32 %f61, %f45, %f45, %f61;
	}
	// end inline asm
	// begin inline asm
	{	
fma.rn.f32 %f33, %f49, %f49, %f33;
	}
	// end inline asm
	// begin inline asm
	{	
fma.rn.f32 %f37, %f53, %f53, %f37;
	}
	// end inline asm
	// begin inline asm
	{	
fma.rn.f32 %f41, %f57, %f57, %f41;
	}
	// end inline asm
	// begin inline asm
	{	
fma.rn.f32 %f45, %f61, %f61, %f45;
	}
	// end inline asm
	// begin inline asm
	{	
fma.rn.f32 %f49, %f33, %f33, %f49;
	}
	// end inline asm
	// begin inline asm
	{	
fma.rn.f32 %f53, %f37, %f37, %f53;
	}
	// end inline asm
	// begin inline asm
	{	
fma.rn.f32 %f57, %f41, %f41, %f57;
	}
	// end inline asm
	// begin inline asm
	{	
fma.rn.f32 %f61, %f45, %f45, %f61;
	}
	// end inline asm
	// begin inline asm
	{	
fma.rn.f32 %f33, %f49, %f49, %f33;
	}
	// end inline asm
	// begin inline asm
	{	
fma.rn.f32 %f37, %f53, %f53, %f37;
	}
	// end inline asm
	// begin inline asm
	{	
fma.rn.f32 %f41, %f57, %f57, %f41;
	}
	// end inline asm
	// begin inline asm
	{	
fma.rn.f32 %f45, %f61, %f61, %f45;
	}
	// end inline asm
	// begin inline asm
	{	
fma.rn.f32 %f49, %f33, %f33, %f49;
	}
	// end inline asm
	// begin inline asm
	{	
fma.rn.f32 %f53, %f37, %f37, %f53;
	}
	// end inline asm
	// begin inline asm
	{	
fma.rn.f32 %f57, %f41, %f41, %f57;
	}
	// end inline asm
	// begin inline asm
	{	
fma.rn.f32 %f61, %f45, %f45, %f61;
	}
	// end inline asm
	// begin inline asm
	{	
fma.rn.f32 %f33, %f49, %f49, %f33;
	}
	// end inline asm
	// begin inline asm
	{	
fma.rn.f32 %f37, %f53, %f53, %f37;
	}
	// end inline asm
	// begin inline asm
	{	
fma.rn.f32 %f41, %f57, %f57, %f41;
	}
	// end inline asm
	// begin inline asm
	{	
fma.rn.f32 %f45, %f61, %f61, %f45;
	}
	// end inline asm
	// begin inline asm
	{	
fma.rn.f32 %f49, %f33, %f33, %f49;
	}
	// end inline asm
	// begin inline asm
	{	
fma.rn.f32 %f53, %f37, %f37, %f53;
	}
	// end inline asm
	// begin inline asm
	{	
fma.rn.f32 %f57, %f41, %f41, %f57;
	}
	// end inline asm
	// begin inline asm
	{	
fma.rn.f32 %f61, %f45, %f45, %f61;
	}
	// end inline asm
	// begin inline asm
	{	
fma.rn.f32 %f33, %f49, %f49, %f33;
	}
	// end inline asm
	// begin inline asm
	{	
fma.rn.f32 %f37, %f53, %f53, %f37;
	}
	// end inline asm
	// begin inline asm
	{	
fma.rn.f32 %f41, %f57, %f57, %f41;
	}
	// end inline asm
	// begin inline asm
	{	
fma.rn.f32 %f45, %f61, %f61, %f45;
	}
	// end inline asm
	// begin inline asm
	{	
fma.rn.f32 %f49, %f33, %f33, %f49;
	}
	// end inline asm
	// begin inline asm
	{	
fma.rn.f32 %f53, %f37, %f37, %f53;
	}
	// end inline asm
	// begin inline asm
	{	
fma.rn.f32 %f57, %f41, %f41, %f57;
	}
	// end inline asm
	// begin inline asm
	{	
fma.rn.f32 %f61, %f45, %f45, %f61;
	}
	// end inline asm
	// begin inline asm
	{	
fma.rn.f32 %f33, %f49, %f49, %f33;
	}
	// end inline asm
	// begin inline asm
	{	
fma.rn.f32 %f37, %f53, %f53, %f37;
	}
	// end inline asm
	// begin inline asm
	{	
fma.rn.f32 %f41, %f57, %f57, %f41;
	}
	// end inline asm
	// begin inline asm
	{	
fma.rn.f32 %f45, %f61, %f61, %f45;
	}
	// end inline asm
	// begin inline asm
	{	
fma.rn.f32 %f49, %f33, %f33, %f49;
	}
	// end inline asm
	// begin inline asm
	{	
fma.rn.f32 %f53, %f37, %f37, %f53;
	}
	// end inline asm
	// begin inline asm
	{	
fma.rn.f32 %f57, %f41, %f41, %f57;
	}
	// end inline asm
	// begin inline asm
	{	
fma.rn.f32 %f61, %f45, %f45, %f61;
	}
	// end inline asm
	// begin inline asm
	{	
fma.rn.f32 %f33, %f49, %f49, %f33;
	}
	// end inline asm
	// begin inline asm
	{	
fma.rn.f32 %f37, %f53, %f53, %f37;
	}
	// end inline asm
	// begin inline asm
	{	
fma.rn.f32 %f41, %f57, %f57, %f41;
	}
	// end inline asm
	// begin inline asm
	{	
fma.rn.f32 %f45, %f61, %f61, %f45;
	}
	// end inline asm
	// begin inline asm
	{	
fma.rn.f32 %f49, %f33, %f33, %f49;
	}
	// end inline asm
	// begin inline asm
	{	
fma.rn.f32 %f53, %f37, %f37, %f53;
	}
	// end inline asm
	// begin inline asm
	{	
fma.rn.f32 %f57, %f41, %f41, %f57;
	}
	// end inline asm
	// begin inline asm
	{	
fma.rn.f32 %f61, %f45, %f45, %f61;
	}
	// end inline asm
	// begin inline asm
	{	
fma.rn.f32 %f33, %f49, %f49, %f33;
	}
	// end inline asm
	// begin inline asm
	{	
fma.rn.f32 %f37, %f53, %f53, %f37;
	}
	// end inline asm
	// begin inline asm
	{	
fma.rn.f32 %f41, %f57, %f57, %f41;
	}
	// end inline asm
	// begin inline asm
	{	
fma.rn.f32 %f45, %f61, %f61, %f45;
	}
	// end inline asm
	// begin inline asm
	{	
fma.rn.f32 %f49, %f33, %f33, %f49;
	}
	// end inline asm
	// begin inline asm
	{	
fma.rn.f32 %f53, %f37, %f37, %f53;
	}
	// end inline asm
	// begin inline asm
	{	
fma.rn.f32 %f57, %f41, %f41, %f57;
	}
	// end inline asm
	// begin inline asm
	{	
fma.rn.f32 %f61, %f45, %f45, %f61;
	}
	// end inline asm
	// begin inline asm
	{	
fma.rn.f32 %f33, %f49, %f49, %f33;
	}
	// end inline asm
	// begin inline asm
	{	
fma.rn.f32 %f37, %f53, %f53, %f37;
	}
	// end inline asm
	// begin inline asm
	{	
fma.rn.f32 %f41, %f57, %f57, %f41;
	}
	// end inline asm
	// begin inline asm
	{	
fma.rn.f32 %f45, %f61, %f61, %f45;
	}
	// end inline asm
	// begin inline asm
	{	
fma.rn.f32 %f49, %f33, %f33, %f49;
	}
	// end inline asm
	// begin inline asm
	{	
fma.rn.f32 %f53, %f37, %f37, %f53;
	}
	// end inline asm
	// begin inline asm
	{	
fma.rn.f32 %f57, %f41, %f41, %f57;
	}
	// end inline asm
	// begin inline asm
	{	
fma.rn.f32 %f61, %f45, %f45, %f61;
	}
	// end inline asm
	// begin inline asm
	{	
fma.rn.f32 %f33, %f49, %f49, %f33;
	}
	// end inline asm
	// begin inline asm
	{	
fma.rn.f32 %f37, %f53, %f53, %f37;
	}
	// end inline asm
	// begin inline asm
	{	
fma.rn.f32 %f41, %f57, %f57, %f41;
	}
	// end inline asm
	// begin inline asm
	{	
fma.rn.f32 %f45, %f61, %f61, %f45;
	}
	// end inline asm
	// begin inline asm
	{	
fma.rn.f32 %f49, %f33, %f33, %f49;
	}
	// end inline asm
	// begin inline asm
	{	
fma.rn.f32 %f53, %f37, %f37, %f53;
	}
	// end inline asm
	// begin inline asm
	{	
fma.rn.f32 %f57, %f41, %f41, %f57;
	}
	// end inline asm
	// begin inline asm
	{	
fma.rn.f32 %f61, %f45, %f45, %f61;
	}
	// end inline asm
	// begin inline asm
	{	
fma.rn.f32 %f33, %f49, %f49, %f33;
	}
	// end inline asm
	// begin inline asm
	{	
fma.rn.f32 %f37, %f53, %f53, %f37;
	}
	// end inline asm
	// begin inline asm
	{	
fma.rn.f32 %f41, %f57, %f57, %f41;
	}
	// end inline asm
	// begin inline asm
	{	
fma.rn.f32 %f45, %f61, %f61, %f45;
	}
	// end inline asm
	// begin inline asm
	{	
fma.rn.f32 %f49, %f33, %f33, %f49;
	}
	// end inline asm
	// begin inline asm
	{	
fma.rn.f32 %f53, %f37, %f37, %f53;
	}
	// end inline asm
	// begin inline asm
	{	
fma.rn.f32 %f57, %f41, %f41, %f57;
	}
	// end inline asm
	// begin inline asm
	{	
fma.rn.f32 %f61, %f45, %f45, %f61;
	}
	// end inline asm
	// begin inline asm
	{	
fma.rn.f32 %f33, %f49, %f49, %f33;
	}
	// end inline asm
	// begin inline asm
	{	
fma.rn.f32 %f37, %f53, %f53, %f37;
	}
	// end inline asm
	// begin inline asm
	{	
fma.rn.f32 %f41, %f57, %f57, %f41;
	}
	// end inline asm
	// begin inline asm
	{	
fma.rn.f32 %f45, %f61, %f61, %f45;
	}
	// end inline asm
	// begin inline asm
	{	
fma.rn.f32 %f49, %f33, %f33, %f49;
	}
	// end inline asm
	// begin inline asm
	{	
fma.rn.f32 %f53, %f37, %f37, %f53;
	}
	// end inline asm
	// begin inline asm
	{	
fma.rn.f32 %f57, %f41, %f41, %f57;
	}
	// end inline asm
	// begin inline asm
	{	
fma.rn.f32 %f61, %f45, %f45, %f61;
	}
	// end inline asm
	// begin inline asm
	{	
fma.rn.f32 %f33, %f49, %f49, %f33;
	}
	// end inline asm
	// begin inline asm
	{	
fma.rn.f32 %f37, %f53, %f53, %f37;
	}
	// end inline asm
	// begin inline asm
	{	
fma.rn.f32 %f41, %f57, %f57, %f41;
	}
	// end inline asm
	// begin inline asm
	{	
fma.rn.f32 %f45, %f61, %f61, %f45;
	}
	// end inline asm
	// begin inline asm
	{	
fma.rn.f32 %f49, %f33, %f33, %f49;
	}
	// end inline asm
	// begin inline asm
	{	
fma.rn.f32 %f53, %f37, %f37, %f53;
	}
	// end inline asm
	// begin inline asm
	{	
fma.rn.f32 %f57, %f41, %f41, %f57;
	}
	// end inline asm
	// begin inline asm
	{	
fma.rn.f32 %f61, %f45, %f45, %f61;
	}
	// end inline asm
	// begin inline asm
	{	
fma.rn.f32 %f33, %f49, %f49, %f33;
	}
	// end inline asm
	// begin inline asm
	{	
fma.rn.f32 %f37, %f53, %f53, %f37;
	}
	// end inline asm
	// begin inline asm
	{	
fma.rn.f32 %f41, %f57, %f57, %f41;
	}
	// end inline asm
	// begin inline asm
	{	
fma.rn.f32 %f45, %f61, %f61, %f45;
	}
	// end inline asm
	// begin inline asm
	{	
fma.rn.f32 %f49, %f33, %f33, %f49;
	}
	// end inline asm
	// begin inline asm
	{	
fma.rn.f32 %f53, %f37, %f37, %f53;
	}
	// end inline asm
	// begin inline asm
	{	
fma.rn.f32 %f57, %f41, %f41, %f57;
	}
	// end inline asm
	// begin inline asm
	{	
fma.rn.f32 %f61, %f45, %f45, %f61;
	}
	// end inline asm
	// begin inline asm
	{	
fma.rn.f32 %f33, %f49, %f49, %f33;
	}
	// end inline asm
	// begin inline asm
	{	
fma.rn.f32 %f37, %f53, %f53, %f37;
	}
	// end inline asm
	// begin inline asm
	{	
fma.rn.f32 %f41, %f57, %f57, %f41;
	}
	// end inline asm
	// begin inline asm
	{	
fma.rn.f32 %f45, %f61, %f61, %f45;
	}
	// end inline asm
	// begin inline asm
	{	
fma.rn.f32 %f49, %f33, %f33, %f49;
	}
	// end inline asm
	// begin inline asm
	{	
fma.rn.f32 %f53, %f37, %f37, %f53;
	}
	// end inline asm
	// begin inline asm
	{	
fma.rn.f32 %f57, %f41, %f41, %f57;
	}
	// end inline asm
	// begin inline asm
	{	
fma.rn.f32 %f61, %f45, %f45, %f61;
	}
	// end inline asm
	// begin inline asm
	{	
fma.rn.f32 %f33, %f49, %f49, %f33;
	}
	// end inline asm
	// begin inline asm
	{	
fma.rn.f32 %f37, %f53, %f53, %f37;
	}
	// end inline asm
	// begin inline asm
	{	
fma.rn.f32 %f41, %f57, %f57, %f41;
	}
	// end inline asm
	// begin inline asm
	{	
fma.rn.f32 %f45, %f61, %f61, %f45;
	}
	// end inline asm
	// begin inline asm
	{	
fma.rn.f32 %f49, %f33, %f33, %f49;
	}
	// end inline asm
	// begin inline asm
	{	
fma.rn.f32 %f53, %f37, %f37, %f53;
	}
	// end inline asm
	// begin inline asm
	{	
fma.rn.f32 %f57, %f41, %f41, %f57;
	}
	// end inline asm
	// begin inline asm
	{	
fma.rn.f32 %f61, %f45, %f45, %f61;
	}
	// end inline asm
	// begin inline asm
	{	
fma.rn.f32 %f33, %f49, %f49, %f33;
	}
	// end inline asm
	// begin inline asm
	{	
fma.rn.f32 %f37, %f53, %f53, %f37;
	}
	// end inline asm
	// begin inline asm
	{	
fma.rn.f32 %f41, %f57, %f57, %f41;
	}
	// end inline asm
	// begin inline asm
	{	
fma.rn.f32 %f45, %f61, %f61, %f45;
	}
	// end inline asm
	// begin inline asm
	{	
fma.rn.f32 %f49, %f33, %f33, %f49;
	}
	// end inline asm
	// begin inline asm
	{	
fma.rn.f32 %f53, %f37, %f37, %f53;
	}
	// end inline asm
	// begin inline asm
	{	
fma.rn.f32 %f57, %f41, %f41, %f57;
	}
	// end inline asm
	// begin inline asm
	{	
fma.rn.f32 %f61, %f45, %f45, %f61;
	}
	// end inline asm
	// begin inline asm
	{	
fma.rn.f32 %f33, %f49, %f49, %f33;
	}
	// end inline asm
	// begin inline asm
	{	
fma.rn.f32 %f37, %f53, %f53, %f37;
	}
	// end inline asm
	// begin inline asm
	{	
fma.rn.f32 %f41, %f57, %f57, %f41;
	}
	// end inline asm
	// begin inline asm
	{	
fma.rn.f32 %f45, %f61, %f61, %f45;
	}
	// end inline asm
	// begin inline asm
	{	
fma.rn.f32 %f49, %f33, %f33, %f49;
	}
	// end inline asm
	// begin inline asm
	{	
fma.rn.f32 %f53, %f37, %f37, %f53;
	}
	// end inline asm
	// begin inline asm
	{	
fma.rn.f32 %f57, %f41, %f41, %f57;
	}
	// end inline asm
	// begin inline asm
	{	
fma.rn.f32 %f61, %f45, %f45, %f61;
	}
	// end inline asm
	// begin inline asm
	{	
fma.rn.f32 %f33, %f49, %f49, %f33;
	}
	// end inline asm
	// begin inline asm
	{	
fma.rn.f32 %f37, %f53, %f53, %f37;
	}
	// end inline asm
	// begin inline asm
	{	
fma.rn.f32 %f41, %f57, %f57, %f41;
	}
	// end inline asm
	// begin inline asm
	{	
fma.rn.f32 %f45, %f61, %f61, %f45;
	}
	// end inline asm
	// begin inline asm
	{	
fma.rn.f32 %f49, %f33, %f33, %f49;
	}
	// end inline asm
	// begin inline asm
	{	
fma.rn.f32 %f53, %f37, %f37, %f53;
	}
	// end inline asm
	// begin inline asm
	{	
fma.rn.f32 %f57, %f41, %f41, %f57;
	}
	// end inline asm
	// begin inline asm
	{	
fma.rn.f32 %f61, %f45, %f45, %f61;
	}
	// end inline asm
	// begin inline asm
	{	
fma.rn.f32 %f33, %f49, %f49, %f33;
	}
	// end inline asm
	// begin inline asm
	{	
fma.rn.f32 %f37, %f53, %f53, %f37;
	}
	// end inline asm
	// begin inline asm
	{	
fma.rn.f32 %f41, %f57, %f57, %f41;
	}
	// end inline asm
	// begin inline asm
	{	
fma.rn.f32 %f45, %f61, %f61, %f45;
	}
	// end inline asm
	// begin inline asm
	{	
fma.rn.f32 %f49, %f33, %f33, %f49;
	}
	// end inline asm
	// begin inline asm
	{	
fma.rn.f32 %f53, %f37, %f37, %f53;
	}
	// end inline asm
	// begin inline asm
	{	
fma.rn.f32 %f57, %f41, %f41, %f57;
	}
	// end inline asm
	// begin inline asm
	{	
fma.rn.f32 %f61, %f45, %f45, %f61;
	}
	// end inline asm
	// begin inline asm
	{	
fma.rn.f32 %f33, %f49, %f49, %f33;
	}
	// end inline asm
	// begin inline asm
	{	
fma.rn.f32 %f37, %f53, %f53, %f37;
	}
	// end inline asm
	// begin inline asm
	{	
fma.rn.f32 %f41, %f57, %f57, %f41;
	}
	// end inline asm
	// begin inline asm
	{	
fma.rn.f32 %f45, %f61, %f61, %f45;
	}
	// end inline asm
	// begin inline asm
	{	
fma.rn.f32 %f49, %f33, %f33, %f49;
	}
	// end inline asm
	// begin inline asm
	{	
fma.rn.f32 %f53, %f37, %f37, %f53;
	}
	// end inline asm
	// begin inline asm
	{	
fma.rn.f32 %f57, %f41, %f41, %f57;
	}
	// end inline asm
	// begin inline asm
	{	
fma.rn.f32 %f61, %f45, %f45, %f61;
	}
	// end inline asm
	// begin inline asm
	{	
fma.rn.f32 %f33, %f49, %f49, %f33;
	}
	// end inline asm
	// begin inline asm
	{	
fma.rn.f32 %f37, %f53, %f53, %f37;
	}
	// end inline asm
	// begin inline asm
	{	
fma.rn.f32 %f41, %f57, %f57, %f41;
	}
	// end inline asm
	// begin inline asm
	{	
fma.rn.f32 %f45, %f61, %f61, %f45;
	}
	// end inline asm
	// begin inline asm
	{	
fma.rn.f32 %f49, %f33, %f33, %f49;
	}
	// end inline asm
	// begin inline asm
	{	
fma.rn.f32 %f53, %f37, %f37, %f53;
	}
	// end inline asm
	// begin inline asm
	{	
fma.rn.f32 %f57, %f41, %f41, %f57;
	}
	// end inline asm
	// begin inline asm
	{	
fma.rn.f32 %f61, %f45, %f45, %f61;
	}
	// end inline asm
	// begin inline asm
	{	
fma.rn.f32 %f33, %f49, %f49, %f33;
	}
	// end inline asm
	// begin inline asm
	{	
fma.rn.f32 %f37, %f53, %f53, %f37;
	}
	// end inline asm
	// begin inline asm
	{	
fma.rn.f32 %f41, %f57, %f57, %f41;
	}
	// end inline asm
	// begin inline asm
	{	
fma.rn.f32 %f45, %f61, %f61, %f45;
	}
	// end inline asm
	// begin inline asm
	{	
fma.rn.f32 %f49, %f33, %f33, %f49;
	}
	// end inline asm
	// begin inline asm
	{	
fma.rn.f32 %f53, %f37, %f37, %f53;
	}
	// end inline asm
	// begin inline asm
	{	
fma.rn.f32 %f57, %f41, %f41, %f57;
	}
	// end inline asm
	// begin inline asm
	{	
fma.rn.f32 %f61, %f45, %f45, %f61;
	}
	// end inline asm
	// begin inline asm
	{	
fma.rn.f32 %f33, %f49, %f49, %f33;
	}
	// end inline asm
	// begin inline asm
	{	
fma.rn.f32 %f37, %f53, %f53, %f37;
	}
	// end inline asm
	// begin inline asm
	{	
fma.rn.f32 %f41, %f57, %f57, %f41;
	}
	// end inline asm
	// begin inline asm
	{	
fma.rn.f32 %f45, %f61, %f61, %f45;
	}
	// end inline asm
	// begin inline asm
	{	
fma.rn.f32 %f49, %f33, %f33, %f49;
	}
	// end inline asm
	// begin inline asm
	{	
fma.rn.f32 %f53, %f37, %f37, %f53;
	}
	// end inline asm
	// begin inline asm
	{	
fma.rn.f32 %f57, %f41, %f41, %f57;
	}
	// end inline asm
	// begin inline asm
	{	
fma.rn.f32 %f61, %f45, %f45, %f61;
	}
	// end inline asm
	// begin inline asm
	{	
fma.rn.f32 %f33, %f49, %f49, %f33;
	}
	// end inline asm
	// begin inline asm
	{	
fma.rn.f32 %f37, %f53, %f53, %f37;
	}
	// end inline asm
	// begin inline asm
	{	
fma.rn.f32 %f41, %f57, %f57, %f41;
	}
	// end inline asm
	// begin inline asm
	{	
fma.rn.f32 %f45, %f61, %f61, %f45;
	}
	// end inline asm
	// begin inline asm
	{	
fma.rn.f32 %f49, %f33, %f33, %f49;
	}
	// end inline asm
	// begin inline asm
	{	
fma.rn.f32 %f53, %f37, %f37, %f53;
	}
	// end inline asm
	// begin inline asm
	{	
fma.rn.f32 %f57, %f41, %f41, %f57;
	}
	// end inline asm
	// begin inline asm
	{	
fma.rn.f32 %f61, %f45, %f45, %f61;
	}
	// end inline asm
	// begin inline asm
	{	
fma.rn.f32 %f33, %f49, %f49, %f33;
	}
	// end inline asm
	// begin inline asm
	{	
fma.rn.f32 %f37, %f53, %f53, %f37;
	}
	// end inline asm
	// begin inline asm
	{	
fma.rn.f32 %f41, %f57, %f57, %f41;
	}
	// end inline asm
	// begin inline asm
	{	
fma.rn.f32 %f45, %f61, %f61, %f45;
	}
	// end inline asm
	// begin inline asm
	{	
fma.rn.f32 %f49, %f33, %f33, %f49;
	}
	// end inline asm
	// begin inline asm
	{	
fma.rn.f32 %f53, %f37, %f37, %f53;
	}
	// end inline asm
	// begin inline asm
	{	
fma.rn.f32 %f57, %f41, %f41, %f57;
	}
	// end inline asm
	// begin inline asm
	{	
fma.rn.f32 %f61, %f45, %f45, %f61;
	}
	// end inline asm
	// begin inline asm
	{	
fma.rn.f32 %f33, %f49, %f49, %f33;
	}
	// end inline asm
	// begin inline asm
	{	
fma.rn.f32 %f37, %f53, %f53, %f37;
	}
	// end inline asm
	// begin inline asm
	{	
fma.rn.f32 %f41, %f57, %f57, %f41;
	}
	// end inline asm
	// begin inline asm
	{	
fma.rn.f32 %f45, %f61, %f61, %f45;
	}
	// end inline asm
	// begin inline asm
	{	
fma.rn.f32 %f49, %f33, %f33, %f49;
	}
	// end inline asm
	// begin inline asm
	{	
fma.rn.f32 %f53, %f37, %f37, %f53;
	}
	// end inline asm
	// begin inline asm
	{	
fma.rn.f32 %f57, %f41, %f41, %f57;
	}
	// end inline asm
	// begin inline asm
	{	
fma.rn.f32 %f61, %f45, %f45, %f61;
	}
	// end inline asm
	// begin inline asm
	{	
fma.rn.f32 %f33, %f49, %f49, %f33;
	}
	// end inline asm
	// begin inline asm
	{	
fma.rn.f32 %f37, %f53, %f53, %f37;
	}
	// end inline asm
	// begin inline asm
	{	
fma.rn.f32 %f41, %f57, %f57, %f41;
	}
	// end inline asm
	// begin inline asm
	{	
fma.rn.f32 %f45, %f61, %f61, %f45;
	}
	// end inline asm
	// begin inline asm
	{	
fma.rn.f32 %f49, %f33, %f33, %f49;
	}
	// end inline asm
	// begin inline asm
	{	
fma.rn.f32 %f53, %f37, %f37, %f53;
	}
	// end inline asm
	// begin inline asm
	{	
fma.rn.f32 %f57, %f41, %f41, %f57;
	}
	// end inline asm
	// begin inline asm
	{	
fma.rn.f32 %f61, %f45, %f45, %f61;
	}
	// end inline asm
	// begin inline asm
	{	
fma.rn.f32 %f33, %f49, %f49, %f33;
	}
	// end inline asm
	// begin inline asm
	{	
fma.rn.f32 %f37, %f53, %f53, %f37;
	}
	// end inline asm
	// begin inline asm
	{	
fma.rn.f32 %f41, %f57, %f57, %f41;
	}
	// end inline asm
	// begin inline asm
	{	
fma.rn.f32 %f45, %f61, %f61, %f45;
	}
	// end inline asm
	// begin inline asm
	{	
fma.rn.f32 %f49, %f33, %f33, %f49;
	}
	// end inline asm
	// begin inline asm
	{	
fma.rn.f32 %f53, %f37, %f37, %f53;
	}
	// end inline asm
	// begin inline asm
	{	
fma.rn.f32 %f57, %f41, %f41, %f57;
	}
	// end inline asm
	// begin inline asm
	{	
fma.rn.f32 %f61, %f45, %f45, %f61;
	}
	// end inline asm
	// begin inline asm
	{	
fma.rn.f32 %f33, %f49, %f49, %f33;
	}
	// end inline asm
	// begin inline asm
	{	
fma.rn.f32 %f37, %f53, %f53, %f37;
	}
	// end inline asm
	// begin inline asm
	{	
fma.rn.f32 %f41, %f57, %f57, %f41;
	}
	// end inline asm
	// begin inline asm
	{	
fma.rn.f32 %f45, %f61, %f61, %f45;
	}
	// end inline asm
	// begin inline asm
	{	
fma.rn.f32 %f49, %f33, %f33, %f49;
	}
	// end inline asm
	// begin inline asm
	{	
fma.rn.f32 %f53, %f37, %f37, %f53;
	}
	// end inline asm
	// begin inline asm
	{	
fma.rn.f32 %f57, %f41, %f41, %f57;
	}
	// end inline asm
	// begin inline asm
	{	
fma.rn.f32 %f61, %f45, %f45, %f61;
	}
	// end inline asm
	// begin inline asm
	{	
fma.rn.f32 %f33, %f49, %f49, %f33;
	}
	// end inline asm
	// begin inline asm
	{	
fma.rn.f32 %f37, %f53, %f53, %f37;
	}
	// end inline asm
	// begin inline asm
	{	
fma.rn.f32 %f41, %f57, %f57, %f41;
	}
	// end inline asm
	// begin inline asm
	{	
fma.rn.f32 %f45, %f61, %f61, %f45;
	}
	// end inline asm
	// begin inline asm
	{	
fma.rn.f32 %f49, %f33, %f33, %f49;
	}
	// end inline asm
	// begin inline asm
	{	
fma.rn.f32 %f53, %f37, %f37, %f53;
	}
	// end inline asm
	// begin inline asm
	{	
fma.rn.f32 %f57, %f41, %f41, %f57;
	}
	// end inline asm
	// begin inline asm
	{	
fma.rn.f32 %f61, %f45, %f45, %f61;
	}
	// end inline asm
	// begin inline asm
	{	
fma.rn.f32 %f33, %f49, %f49, %f33;
	}
	// end inline asm
	// begin inline asm
	{	
fma.rn.f32 %f37, %f53, %f53, %f37;
	}
	// end inline asm
	// begin inline asm
	{	
fma.rn.f32 %f41, %f57, %f57, %f41;
	}
	// end inline asm
	// begin inline asm
	{	
fma.rn.f32 %f45, %f61, %f61, %f45;
	}
	// end inline asm
	// begin inline asm
	{	
fma.rn.f32 %f49, %f33, %f33, %f49;
	}
	// end inline asm
	// begin inline asm
	{	
fma.rn.f32 %f53, %f37, %f37, %f53;
	}
	// end inline asm
	// begin inline asm
	{	
fma.rn.f32 %f57, %f41, %f41, %f57;
	}
	// end inline asm
	// begin inline asm
	{	
fma.rn.f32 %f61, %f45, %f45, %f61;
	}
	// end inline asm
	// begin inline asm
	{	
fma.rn.f32 %f33, %f49, %f49, %f33;
	}
	// end inline asm
	// begin inline asm
	{	
fma.rn.f32 %f37, %f53, %f53, %f37;
	}
	// end inline asm
	// begin inline asm
	{	
fma.rn.f32 %f41, %f57, %f57, %f41;
	}
	// end inline asm
	// begin inline asm
	{	
fma.rn.f32 %f45, %f61, %f61, %f45;
	}
	// end inline asm
	// begin inline asm
	{	
fma.rn.f32 %f49, %f33, %f33, %f49;
	}
	// end inline asm
	// begin inline asm
	{	
fma.rn.f32 %f53, %f37, %f37, %f53;
	}
	// end inline asm
	// begin inline asm
	{	
fma.rn.f32 %f57, %f41, %f41, %f57;
	}
	// end inline asm
	// begin inline asm
	{	
fma.rn.f32 %f61, %f45, %f45, %f61;
	}
	// end inline asm
	// begin inline asm
	{	
fma.rn.f32 %f33, %f49, %f49, %f33;
	}
	// end inline asm
	// begin inline asm
	{	
fma.rn.f32 %f37, %f53, %f53, %f37;
	}
	// end inline asm
	// begin inline asm
	{	
fma.rn.f32 %f41, %f57, %f57, %f41;
	}
	// end inline asm
	// begin inline asm
	{	
fma.rn.f32 %f45, %f61, %f61, %f45;
	}
	// end inline asm
	// begin inline asm
	{	
fma.rn.f32 %f49, %f33, %f33, %f49;
	}
	// end inline asm
	// begin inline asm
	{	
fma.rn.f32 %f53, %f37, %f37, %f53;
	}
	// end inline asm
	// begin inline asm
	{	
fma.rn.f32 %f57, %f41, %f41, %f57;
	}
	// end inline asm
	// begin inline asm
	{	
fma.rn.f32 %f61, %f45, %f45, %f61;
	}
	// end inline asm
	// begin inline asm
	{	
fma.rn.f32 %f33, %f49, %f49, %f33;
	}
	// end inline asm
	// begin inline asm
	{	
fma.rn.f32 %f37, %f53, %f53, %f37;
	}
	// end inline asm
	// begin inline asm
	{	
fma.rn.f32 %f41, %f57, %f57, %f41;
	}
	// end inline asm
	// begin inline asm
	{	
fma.rn.f32 %f45, %f61, %f61, %f45;
	}
	// end inline asm
	// begin inline asm
	{	
fma.rn.f32 %f49, %f33, %f33, %f49;
	}
	// end inline asm
	// begin inline asm
	{	
fma.rn.f32 %f53, %f37, %f37, %f53;
	}
	// end inline asm
	// begin inline asm
	{	
fma.rn.f32 %f57, %f41, %f41, %f57;
	}
	// end inline asm
	// begin inline asm
	{	
fma.rn.f32 %f61, %f45, %f45, %f61;
	}
	// end inline asm
	// begin inline asm
	{	
fma.rn.f32 %f33, %f49, %f49, %f33;
	}
	// end inline asm
	// begin inline asm
	{	
fma.rn.f32 %f37, %f53, %f53, %f37;
	}
	// end inline asm
	// begin inline asm
	{	
fma.rn.f32 %f41, %f57, %f57, %f41;
	}
	// end inline asm
	// begin inline asm
	{	
fma.rn.f32 %f45, %f61, %f61, %f45;
	}
	// end inline asm
	// begin inline asm
	{	
fma.rn.f32 %f49, %f33, %f33, %f49;
	}
	// end inline asm
	// begin inline asm
	{	
fma.rn.f32 %f53, %f37, %f37, %f53;
	}
	// end inline asm
	// begin inline asm
	{	
fma.rn.f32 %f57, %f41, %f41, %f57;
	}
	// end inline asm
	// begin inline asm
	{	
fma.rn.f32 %f61, %f45, %f45, %f61;
	}
	// end inline asm
	// begin inline asm
	{	
fma.rn.f32 %f33, %f49, %f49, %f33;
	}
	// end inline asm
	// begin inline asm
	{	
fma.rn.f32 %f37, %f53, %f53, %f37;
	}
	// end inline asm
	// begin inline asm
	{	
fma.rn.f32 %f41, %f57, %f57, %f41;
	}
	// end inline asm
	// begin inline asm
	{	
fma.rn.f32 %f45, %f61, %f61, %f45;
	}
	// end inline asm
	// begin inline asm
	{	
fma.rn.f32 %f49, %f33, %f33, %f49;
	}
	// end inline asm
	// begin inline asm
	{	
fma.rn.f32 %f53, %f37, %f37, %f53;
	}
	// end inline asm
	// begin inline asm
	{	
fma.rn.f32 %f57, %f41, %f41, %f57;
	}
	// end inline asm
	// begin inline asm
	{	
fma.rn.f32 %f61, %f45, %f45, %f61;
	}
	// end inline asm
	// begin inline asm
	{	
fma.rn.f32 %f33, %f49, %f49, %f33;
	}
	// end inline asm
	// begin inline asm
	{	
fma.rn.f32 %f37, %f53, %f53, %f37;
	}
	// end inline asm
	// begin inline asm
	{	
fma.rn.f32 %f41, %f57, %f57, %f41;
	}
	// end inline asm
	// begin inline asm
	{	
fma.rn.f32 %f45, %f61, %f61, %f45;
	}
	// end inline asm
	// begin inline asm
	{	
fma.rn.f32 %f49, %f33, %f33, %f49;
	}
	// end inline asm
	// begin inline asm
	{	
fma.rn.f32 %f53, %f37, %f37, %f53;
	}
	// end inline asm
	// begin inline asm
	{	
fma.rn.f32 %f57, %f41, %f41, %f57;
	}
	// end inline asm
	// begin inline asm
	{	
fma.rn.f32 %f61, %f45, %f45, %f61;
	}
	// end inline asm
	// begin inline asm
	{	
fma.rn.f32 %f33, %f49, %f49, %f33;
	}
	// end inline asm
	// begin inline asm
	{	
fma.rn.f32 %f37, %f53, %f53, %f37;
	}
	// end inline asm
	// begin inline asm
	{	
fma.rn.f32 %f41, %f57, %f57, %f41;
	}
	// end inline asm
	// begin inline asm
	{	
fma.rn.f32 %f45, %f61, %f61, %f45;
	}
	// end inline asm
	// begin inline asm
	{	
fma.rn.f32 %f49, %f33, %f33, %f49;
	}
	// end inline asm
	// begin inline asm
	{	
fma.rn.f32 %f53, %f37, %f37, %f53;
	}
	// end inline asm
	// begin inline asm
	{	
fma.rn.f32 %f57, %f41, %f41, %f57;
	}
	// end inline asm
	// begin inline asm
	{	
fma.rn.f32 %f61, %f45, %f45, %f61;
	}
	// end inline asm
	// begin inline asm
	{	
fma.rn.f32 %f33, %f49, %f49, %f33;
	}
	// end inline asm
	// begin inline asm
	{	
fma.rn.f32 %f37, %f53, %f53, %f37;
	}
	// end inline asm
	// begin inline asm
	{	
fma.rn.f32 %f41, %f57, %f57, %f41;
	}
	// end inline asm
	// begin inline asm
	{	
fma.rn.f32 %f45, %f61, %f61, %f45;
	}
	// end inline asm
	// begin inline asm
	{	
fma.rn.f32 %f49, %f33, %f33, %f49;
	}
	// end inline asm
	// begin inline asm
	{	
fma.rn.f32 %f53, %f37, %f37, %f53;
	}
	// end inline asm
	// begin inline asm
	{	
fma.rn.f32 %f57, %f41, %f41, %f57;
	}
	// end inline asm
	// begin inline asm
	{	
fma.rn.f32 %f61, %f45, %f45, %f61;
	}
	// end inline asm
	// begin inline asm
	{	
fma.rn.f32 %f33, %f49, %f49, %f33;
	}
	// end inline asm
	// begin inline asm
	{	
fma.rn.f32 %f37, %f53, %f53, %f37;
	}
	// end inline asm
	// begin inline asm
	{	
fma.rn.f32 %f41, %f57, %f57, %f41;
	}
	// end inline asm
	// begin inline asm
	{	
fma.rn.f32 %f45, %f61, %f61, %f45;
	}
	// end inline asm
	// begin inline asm
	{	
fma.rn.f32 %f49, %f33, %f33, %f49;
	}
	// end inline asm
	// begin inline asm
	{	
fma.rn.f32 %f53, %f37, %f37, %f53;
	}
	// end inline asm
	// begin inline asm
	{	
fma.rn.f32 %f57, %f41, %f41, %f57;
	}
	// end inline asm
	// begin inline asm
	{	
fma.rn.f32 %f61, %f45, %f45, %f61;
	}
	// end inline asm
	// begin inline asm
	{	
fma.rn.f32 %f33, %f49, %f49, %f33;
	}
	// end inline asm
	// begin inline asm
	{	
fma.rn.f32 %f37, %f53, %f53, %f37;
	}
	// end inline asm
	// begin inline asm
	{	
fma.rn.f32 %f41, %f57, %f57, %f41;
	}
	// end inline asm
	// begin inline asm
	{	
fma.rn.f32 %f45, %f61, %f61, %f45;
	}
	// end inline asm
	// begin inline asm
	{	
fma.rn.f32 %f49, %f33, %f33, %f49;
	}
	// end inline asm
	// begin inline asm
	{	
fma.rn.f32 %f53, %f37, %f37, %f53;
	}
	// end inline asm
	// begin inline asm
	{	
fma.rn.f32 %f57, %f41, %f41, %f57;
	}
	// end inline asm
	// begin inline asm
	{	
fma.rn.f32 %f61, %f45, %f45, %f61;
	}
	// end inline asm
	// begin inline asm
	{	
fma.rn.f32 %f33, %f49, %f49, %f33;
	}
	// end inline asm
	// begin inline asm
	{	
fma.rn.f32 %f37, %f53, %f53, %f37;
	}
	// end inline asm
	// begin inline asm
	{	
fma.rn.f32 %f41, %f57, %f57, %f41;
	}
	// end inline asm
	// begin inline asm
	{	
fma.rn.f32 %f45, %f61, %f61, %f45;
	}
	// end inline asm
	// begin inline asm
	{	
fma.rn.f32 %f49, %f33, %f33, %f49;
	}
	// end inline asm
	// begin inline asm
	{	
fma.rn.f32 %f53, %f37, %f37, %f53;
	}
	// end inline asm
	// begin inline asm
	{	
fma.rn.f32 %f57, %f41, %f41, %f57;
	}
	// end inline asm
	// begin inline asm
	{	
fma.rn.f32 %f61, %f45, %f45, %f61;
	}
	// end inline asm
	// begin inline asm
	{	
fma.rn.f32 %f33, %f49, %f49, %f33;
	}
	// end inline asm
	// begin inline asm
	{	
fma.rn.f32 %f37, %f53, %f53, %f37;
	}
	// end inline asm
	// begin inline asm
	{	
fma.rn.f32 %f41, %f57, %f57, %f41;
	}
	// end inline asm
	// begin inline asm
	{	
fma.rn.f32 %f45, %f61, %f61, %f45;
	}
	// end inline asm
	// begin inline asm
	{	
fma.rn.f32 %f49, %f33, %f33, %f49;
	}
	// end inline asm
	// begin inline asm
	{	
fma.rn.f32 %f53, %f37, %f37, %f53;
	}
	// end inline asm
	// begin inline asm
	{	
fma.rn.f32 %f57, %f41, %f41, %f57;
	}
	// end inline asm
	// begin inline asm
	{	
fma.rn.f32 %f61, %f45, %f45, %f61;
	}
	// end inline asm
	// begin inline asm
	{	
fma.rn.f32 %f33, %f49, %f49, %f33;
	}
	// end inline asm
	// begin inline asm
	{	
fma.rn.f32 %f37, %f53, %f53, %f37;
	}
	// end inline asm
	// begin inline asm
	{	
fma.rn.f32 %f41, %f57, %f57, %f41;
	}
	// end inline asm
	// begin inline asm
	{	
fma.rn.f32 %f45, %f61, %f61, %f45;
	}
	// end inline asm
	// begin inline asm
	{	
fma.rn.f32 %f49, %f33, %f33, %f49;
	}
	// end inline asm
	// begin inline asm
	{	
fma.rn.f32 %f53, %f37, %f37, %f53;
	}
	// end inline asm
	// begin inline asm
	{	
fma.rn.f32 %f57, %f41, %f41, %f57;
	}
	// end inline asm
	// begin inline asm
	{	
fma.rn.f32 %f61, %f45, %f45, %f61;
	}
	// end inline asm
	// begin inline asm
	{	
fma.rn.f32 %f33, %f49, %f49, %f33;
	}
	// end inline asm
	// begin inline asm
	{	
fma.rn.f32 %f37, %f53, %f53, %f37;
	}
	// end inline asm
	// begin inline asm
	{	
fma.rn.f32 %f41, %f57, %f57, %f41;
	}
	// end inline asm
	// begin inline asm
	{	
fma.rn.f32 %f45, %f61, %f61, %f45;
	}
	// end inline asm
	// begin inline asm
	{	
fma.rn.f32 %f49, %f33, %f33, %f49;
	}
	// end inline asm
	// begin inline asm
	{	
fma.rn.f32 %f53, %f37, %f37, %f53;
	}
	// end inline asm
	// begin inline asm
	{	
fma.rn.f32 %f57, %f41, %f41, %f57;
	}
	// end inline asm
	// begin inline asm
	{	
fma.rn.f32 %f61, %f45, %f45, %f61;
	}
	// end inline asm
	// begin inline asm
	{	
fma.rn.f32 %f33, %f49, %f49, %f33;
	}
	// end inline asm
	// begin inline asm
	{	
fma.rn.f32 %f37, %f53, %f53, %f37;
	}
	// end inline asm
	// begin inline asm
	{	
fma.rn.f32 %f41, %f57, %f57, %f41;
	}
	// end inline asm
	// begin inline asm
	{	
fma.rn.f32 %f45, %f61, %f61, %f45;
	}
	// end inline asm
	// begin inline asm
	{	
fma.rn.f32 %f49, %f33, %f33, %f49;
	}
	// end inline asm
	// begin inline asm
	{	
fma.rn.f32 %f53, %f37, %f37, %f53;
	}
	// end inline asm
	// begin inline asm
	{	
fma.rn.f32 %f57, %f41, %f41, %f57;
	}
	// end inline asm
	// begin inline asm
	{	
fma.rn.f32 %f61, %f45, %f45, %f61;
	}
	// end inline asm
	// begin inline asm
	{	
fma.rn.f32 %f33, %f49, %f49, %f33;
	}
	// end inline asm
	// begin inline asm
	{	
fma.rn.f32 %f37, %f53, %f53, %f37;
	}
	// end inline asm
	// begin inline asm
	{	
fma.rn.f32 %f41, %f57, %f57, %f41;
	}
	// end inline asm
	// begin inline asm
	{	
fma.rn.f32 %f45, %f61, %f61, %f45;
	}
	// end inline asm
	// begin inline asm
	{	
fma.rn.f32 %f49, %f33, %f33, %f49;
	}
	// end inline asm
	// begin inline asm
	{	
fma.rn.f32 %f53, %f37, %f37, %f53;
	}
	// end inline asm
	// begin inline asm
	{	
fma.rn.f32 %f57, %f41, %f41, %f57;
	}
	// end inline asm
	// begin inline asm
	{	
fma.rn.f32 %f61, %f45, %f45, %f61;
	}
	// end inline asm
	// begin inline asm
	{	
fma.rn.f32 %f33, %f49, %f49, %f33;
	}
	// end inline asm
	// begin inline asm
	{	
fma.rn.f32 %f37, %f53, %f53, %f37;
	}
	// end inline asm
	// begin inline asm
	{	
fma.rn.f32 %f41, %f57, %f57, %f41;
	}
	// end inline asm
	// begin inline asm
	{	
fma.rn.f32 %f45, %f61, %f61, %f45;
	}
	// end inline asm
	// begin inline asm
	{	
fma.rn.f32 %f49, %f33, %f33, %f49;
	}
	// end inline asm
	// begin inline asm
	{	
fma.rn.f32 %f53, %f37, %f37, %f53;
	}
	// end inline asm
	// begin inline asm
	{	
fma.rn.f32 %f57, %f41, %f41, %f57;
	}
	// end inline asm
	// begin inline asm
	{	
fma.rn.f32 %f61, %f45, %f45, %f61;
	}
	// end inline asm
	// begin inline asm
	{	
fma.rn.f32 %f33, %f49, %f49, %f33;
	}
	// end inline asm
	// begin inline asm
	{	
fma.rn.f32 %f37, %f53, %f53, %f37;
	}
	// end inline asm
	// begin inline asm
	{	
fma.rn.f32 %f41, %f57, %f57, %f41;
	}
	// end inline asm
	// begin inline asm
	{	
fma.rn.f32 %f45, %f61, %f61, %f45;
	}
	// end inline asm
	// begin inline asm
	{	
fma.rn.f32 %f49, %f33, %f33, %f49;
	}
	// end inline asm
	// begin inline asm
	{	
fma.rn.f32 %f53, %f37, %f37, %f53;
	}
	// end inline asm
	// begin inline asm
	{	
fma.rn.f32 %f57, %f41, %f41, %f57;
	}
	// end inline asm
	// begin inline asm
	{	
fma.rn.f32 %f61, %f45, %f45, %f61;
	}
	// end inline asm
	// begin inline asm
	{	
fma.rn.f32 %f33, %f49, %f49, %f33;
	}
	// end inline asm
	// begin inline asm
	{	
fma.rn.f32 %f37, %f53, %f53, %f37;
	}
	// end inline asm
	// begin inline asm
	{	
fma.rn.f32 %f41, %f57, %f57, %f41;
	}
	// end inline asm
	// begin inline asm
	{	
fma.rn.f32 %f45, %f61, %f61, %f45;
	}
	// end inline asm
	// begin inline asm
	{	
fma.rn.f32 %f49, %f33, %f33, %f49;
	}
	// end inline asm
	// begin inline asm
	{	
fma.rn.f32 %f53, %f37, %f37, %f53;
	}
	// end inline asm
	// begin inline asm
	{	
fma.rn.f32 %f57, %f41, %f41, %f57;
	}
	// end inline asm
	// begin inline asm
	{	
fma.rn.f32 %f61, %f45, %f45, %f61;
	}
	// end inline asm
	// begin inline asm
	{	
fma.rn.f32 %f33, %f49, %f49, %f33;
	}
	// end inline asm
	// begin inline asm
	{	
fma.rn.f32 %f37, %f53, %f53, %f37;
	}
	// end inline asm
	// begin inline asm
	{	
fma.rn.f32 %f41, %f57, %f57, %f41;
	}
	// end inline asm
	// begin inline asm
	{	
fma.rn.f32 %f45, %f61, %f61, %f45;
	}
	// end inline asm
	// begin inline asm
	{	
fma.rn.f32 %f49, %f33, %f33, %f49;
	}
	// end inline asm
	// begin inline asm
	{	
fma.rn.f32 %f53, %f37, %f37, %f53;
	}
	// end inline asm
	// begin inline asm
	{	
fma.rn.f32 %f57, %f41, %f41, %f57;
	}
	// end inline asm
	// begin inline asm
	{	
fma.rn.f32 %f61, %f45, %f45, %f61;
	}
	// end inline asm
	// begin inline asm
	{	
fma.rn.f32 %f33, %f49, %f49, %f33;
	}
	// end inline asm
	// begin inline asm
	{	
fma.rn.f32 %f37, %f53, %f53, %f37;
	}
	// end inline asm
	// begin inline asm
	{	
fma.rn.f32 %f41, %f57, %f57, %f41;
	}
	// end inline asm
	// begin inline asm
	{	
fma.rn.f32 %f45, %f61, %f61, %f45;
	}
	// end inline asm
	// begin inline asm
	{	
fma.rn.f32 %f49, %f33, %f33, %f49;
	}
	// end inline asm
	// begin inline asm
	{	
fma.rn.f32 %f53, %f37, %f37, %f53;
	}
	// end inline asm
	// begin inline asm
	{	
fma.rn.f32 %f57, %f41, %f41, %f57;
	}
	// end inline asm
	// begin inline asm
	{	
fma.rn.f32 %f61, %f45, %f45, %f61;
	}
	// end inline asm
	// begin inline asm
	{	
fma.rn.f32 %f33, %f49, %f49, %f33;
	}
	// end inline asm
	// begin inline asm
	{	
fma.rn.f32 %f37, %f53, %f53, %f37;
	}
	// end inline asm
	// begin inline asm
	{	
fma.rn.f32 %f41, %f57, %f57, %f41;
	}
	// end inline asm
	// begin inline asm
	{	
fma.rn.f32 %f45, %f61, %f61, %f45;
	}
	// end inline asm
	// begin inline asm
	{	
fma.rn.f32 %f49, %f33, %f33, %f49;
	}
	// end inline asm
	// begin inline asm
	{	
fma.rn.f32 %f53, %f37, %f37, %f53;
	}
	// end inline asm
	// begin inline asm
	{	
fma.rn.f32 %f57, %f41, %f41, %f57;
	}
	// end inline asm
	// begin inline asm
	{	
fma.rn.f32 %f61, %f45, %f45, %f61;
	}
	// end inline asm
	// begin inline asm
	{	
fma.rn.f32 %f33, %f49, %f49, %f33;
	}
	// end inline asm
	// begin inline asm
	{	
fma.rn.f32 %f37, %f53, %f53, %f37;
	}
	// end inline asm
	// begin inline asm
	{	
fma.rn.f32 %f41, %f57, %f57, %f41;
	}
	// end inline asm
	// begin inline asm
	{	
fma.rn.f32 %f45, %f61, %f61, %f45;
	}
	// end inline asm
	// begin inline asm
	{	
fma.rn.f32 %f49, %f33, %f33, %f49;
	}
	// end inline asm
	// begin inline asm
	{	
fma.rn.f32 %f53, %f37, %f37, %f53;
	}
	// end inline asm
	// begin inline asm
	{	
fma.rn.f32 %f57, %f41, %f41, %f57;
	}
	// end inline asm
	// begin inline asm
	{	
fma.rn.f32 %f61, %f45, %f45, %f61;
	}
	// end inline asm
	// begin inline asm
	{	
fma.rn.f32 %f33, %f49, %f49, %f33;
	}
	// end inline asm
	// begin inline asm
	{	
fma.rn.f32 %f37, %f53, %f53, %f37;
	}
	// end inline asm
	// begin inline asm
	{	
fma.rn.f32 %f41, %f57, %f57, %f41;
	}
	// end inline asm
	// begin inline asm
	{	
fma.rn.f32 %f45, %f61, %f61, %f45;
	}
	// end inline asm
	// begin inline asm
	{	
fma.rn.f32 %f49, %f33, %f33, %f49;
	}
	// end inline asm
	// begin inline asm
	{	
fma.rn.f32 %f53, %f37, %f37, %f53;
	}
	// end inline asm
	// begin inline asm
	{	
fma.rn.f32 %f57, %f41, %f41, %f57;
	}
	// end inline asm
	// begin inline asm
	{	
fma.rn.f32 %f61, %f45, %f45, %f61;
	}
	// end inline asm
	// begin inline asm
	{	
fma.rn.f32 %f33, %f49, %f49, %f33;
	}
	// end inline asm
	// begin inline asm
	{	
fma.rn.f32 %f37, %f53, %f53, %f37;
	}
	// end inline asm
	// begin inline asm
	{	
fma.rn.f32 %f41, %f57, %f57, %f41;
	}
	// end inline asm
	// begin inline asm
	{	
fma.rn.f32 %f45, %f61, %f61, %f45;
	}
	// end inline asm
	// begin inline asm
	{	
fma.rn.f32 %f49, %f33, %f33, %f49;
	}
	// end inline asm
	// begin inline asm
	{	
fma.rn.f32 %f53, %f37, %f37, %f53;
	}
	// end inline asm
	// begin inline asm
	{	
fma.rn.f32 %f57, %f41, %f41, %f57;
	}
	// end inline asm
	// begin inline asm
	{	
fma.rn.f32 %f61, %f45, %f45, %f61;
	}
	// end inline asm
	// begin inline asm
	{	
fma.rn.f32 %f33, %f49, %f49, %f33;
	}
	// end inline asm
	// begin inline asm
	{	
fma.rn.f32 %f37, %f53, %f53, %f37;
	}
	// end inline asm
	// begin inline asm
	{	
fma.rn.f32 %f41, %f57, %f57, %f41;
	}
	// end inline asm
	// begin inline asm
	{	
fma.rn.f32 %f45, %f61, %f61, %f45;
	}
	// end inline asm
	// begin inline asm
	{	
fma.rn.f32 %f49, %f33, %f33, %f49;
	}
	// end inline asm
	// begin inline asm
	{	
fma.rn.f32 %f53, %f37, %f37, %f53;
	}
	// end inline asm
	// begin inline asm
	{	
fma.rn.f32 %f57, %f41, %f41, %f57;
	}
	// end inline asm
	// begin inline asm
	{	
fma.rn.f32 %f61, %f45, %f45, %f61;
	}
	// end inline asm
	// begin inline asm
	{	
fma.rn.f32 %f33, %f49, %f49, %f33;
	}
	// end inline asm
	// begin inline asm
	{	
fma.rn.f32 %f37, %f53, %f53, %f37;
	}
	// end inline asm
	// begin inline asm
	{	
fma.rn.f32 %f41, %f57, %f57, %f41;
	}
	// end inline asm
	// begin inline asm
	{	
fma.rn.f32 %f45, %f61, %f61, %f45;
	}
	// end inline asm
	// begin inline asm
	{	
fma.rn.f32 %f49, %f33, %f33, %f49;
	}
	// end inline asm
	// begin inline asm
	{	
fma.rn.f32 %f53, %f37, %f37, %f53;
	}
	// end inline asm
	// begin inline asm
	{	
fma.rn.f32 %f57, %f41, %f41, %f57;
	}
	// end inline asm
	// begin inline asm
	{	
fma.rn.f32 %f61, %f45, %f45, %f61;
	}
	// end inline asm
	// begin inline asm
	{	
fma.rn.f32 %f33, %f49, %f49, %f33;
	}
	// end inline asm
	// begin inline asm
	{	
fma.rn.f32 %f37, %f53, %f53, %f37;
	}
	// end inline asm
	// begin inline asm
	{	
fma.rn.f32 %f41, %f57, %f57, %f41;
	}
	// end inline asm
	// begin inline asm
	{	
fma.rn.f32 %f45, %f61, %f61, %f45;
	}
	// end inline asm
	// begin inline asm
	{	
fma.rn.f32 %f49, %f33, %f33, %f49;
	}
	// end inline asm
	// begin inline asm
	{	
fma.rn.f32 %f53, %f37, %f37, %f53;
	}
	// end inline asm
	// begin inline asm
	{	
fma.rn.f32 %f57, %f41, %f41, %f57;
	}
	// end inline asm
	// begin inline asm
	{	
fma.rn.f32 %f61, %f45, %f45, %f61;
	}
	// end inline asm
	// begin inline asm
	{	
fma.rn.f32 %f33, %f49, %f49, %f33;
	}
	// end inline asm
	// begin inline asm
	{	
fma.rn.f32 %f37, %f53, %f53, %f37;
	}
	// end inline asm
	// begin inline asm
	{	
fma.rn.f32 %f41, %f57, %f57, %f41;
	}
	// end inline asm
	// begin inline asm
	{	
fma.rn.f32 %f45, %f61, %f61, %f45;
	}
	// end inline asm
	// begin inline asm
	{	
fma.rn.f32 %f49, %f33, %f33, %f49;
	}
	// end inline asm
	// begin inline asm
	{	
fma.rn.f32 %f53, %f37, %f37, %f53;
	}
	// end inline asm
	// begin inline asm
	{	
fma.rn.f32 %f57, %f41, %f41, %f57;
	}
	// end inline asm
	// begin inline asm
	{	
fma.rn.f32 %f61, %f45, %f45, %f61;
	}
	// end inline asm
	// begin inline asm
	{	
fma.rn.f32 %f33, %f49, %f49, %f33;
	}
	// end inline asm
	// begin inline asm
	{	
fma.rn.f32 %f37, %f53, %f53, %f37;
	}
	// end inline asm
	// begin inline asm
	{	
fma.rn.f32 %f41, %f57, %f57, %f41;
	}
	// end inline asm
	// begin inline asm
	{	
fma.rn.f32 %f45, %f61, %f61, %f45;
	}
	// end inline asm
	// begin inline asm
	{	
fma.rn.f32 %f49, %f33, %f33, %f49;
	}
	// end inline asm
	// begin inline asm
	{	
fma.rn.f32 %f53, %f37, %f37, %f53;
	}
	// end inline asm
	// begin inline asm
	{	
fma.rn.f32 %f57, %f41, %f41, %f57;
	}
	// end inline asm
	// begin inline asm
	{	
fma.rn.f32 %f61, %f45, %f45, %f61;
	}
	// end inline asm
	// begin inline asm
	{	
fma.rn.f32 %f33, %f49, %f49, %f33;
	}
	// end inline asm
	// begin inline asm
	{	
fma.rn.f32 %f37, %f53, %f53, %f37;
	}
	// end inline asm
	// begin inline asm
	{	
fma.rn.f32 %f41, %f57, %f57, %f41;
	}
	// end inline asm
	// begin inline asm
	{	
fma.rn.f32 %f45, %f61, %f61, %f45;
	}
	// end inline asm
	// begin inline asm
	{	
fma.rn.f32 %f49, %f33, %f33, %f49;
	}
	// end inline asm
	// begin inline asm
	{	
fma.rn.f32 %f53, %f37, %f37, %f53;
	}
	// end inline asm
	// begin inline asm
	{	
fma.rn.f32 %f57, %f41, %f41, %f57;
	}
	// end inline asm
	// begin inline asm
	{	
fma.rn.f32 %f61, %f45, %f45, %f61;
	}
	// end inline asm
	// begin inline asm
	{	
fma.rn.f32 %f33, %f49, %f49, %f33;
	}
	// end inline asm
	// begin inline asm
	{	
fma.rn.f32 %f37, %f53, %f53, %f37;
	}
	// end inline asm
	// begin inline asm
	{	
fma.rn.f32 %f41, %f57, %f57, %f41;
	}
	// end inline asm
	// begin inline asm
	{	
fma.rn.f32 %f45, %f61, %f61, %f45;
	}
	// end inline asm
	// begin inline asm
	{	
fma.rn.f32 %f49, %f33, %f33, %f49;
	}
	// end inline asm
	// begin inline asm
	{	
fma.rn.f32 %f53, %f37, %f37, %f53;
	}
	// end inline asm
	// begin inline asm
	{	
fma.rn.f32 %f57, %f41, %f41, %f57;
	}
	// end inline asm
	// begin inline asm
	{	
fma.rn.f32 %f61, %f45, %f45, %f61;
	}
	// end inline asm
	// begin inline asm
	{	
fma.rn.f32 %f33, %f49, %f49, %f33;
	}
	// end inline asm
	// begin inline asm
	{	
fma.rn.f32 %f37, %f53, %f53, %f37;
	}
	// end inline asm
	// begin inline asm
	{	
fma.rn.f32 %f41, %f57, %f57, %f41;
	}
	// end inline asm
	// begin inline asm
	{	
fma.rn.f32 %f45, %f61, %f61, %f45;
	}
	// end inline asm
	// begin inline asm
	{	
fma.rn.f32 %f49, %f33, %f33, %f49;
	}
	// end inline asm
	// begin inline asm
	{	
fma.rn.f32 %f53, %f37, %f37, %f53;
	}
	// end inline asm
	// begin inline asm
	{	
fma.rn.f32 %f57, %f41, %f41, %f57;
	}
	// end inline asm
	// begin inline asm
	{	
fma.rn.f32 %f61, %f45, %f45, %f61;
	}
	// end inline asm
	// begin inline asm
	{	
fma.rn.f32 %f33, %f49, %f49, %f33;
	}
	// end inline asm
	// begin inline asm
	{	
fma.rn.f32 %f37, %f53, %f53, %f37;
	}
	// end inline asm
	// begin inline asm
	{	
fma.rn.f32 %f41, %f57, %f57, %f41;
	}
	// end inline asm
	// begin inline asm
	{	
fma.rn.f32 %f45, %f61, %f61, %f45;
	}
	// end inline asm
	// begin inline asm
	{	
fma.rn.f32 %f49, %f33, %f33, %f49;
	}
	// end inline asm
	// begin inline asm
	{	
fma.rn.f32 %f53, %f37, %f37, %f53;
	}
	// end inline asm
	// begin inline asm
	{	
fma.rn.f32 %f57, %f41, %f41, %f57;
	}
	// end inline asm
	// begin inline asm
	{	
fma.rn.f32 %f61, %f45, %f45, %f61;
	}
	// end inline asm
	// begin inline asm
	{	
fma.rn.f32 %f33, %f49, %f49, %f33;
	}
	// end inline asm
	// begin inline asm
	{	
fma.rn.f32 %f37, %f53, %f53, %f37;
	}
	// end inline asm
	// begin inline asm
	{	
fma.rn.f32 %f41, %f57, %f57, %f41;
	}
	// end inline asm
	// begin inline asm
	{	
fma.rn.f32 %f45, %f61, %f61, %f45;
	}
	// end inline asm
	// begin inline asm
	{	
fma.rn.f32 %f49, %f33, %f33, %f49;
	}
	// end inline asm
	// begin inline asm
	{	
fma.rn.f32 %f53, %f37, %f37, %f53;
	}
	// end inline asm
	// begin inline asm
	{	
fma.rn.f32 %f57, %f41, %f41, %f57;
	}
	// end inline asm
	// begin inline asm
	{	
fma.rn.f32 %f61, %f45, %f45, %f61;
	}
	// end inline asm
	// begin inline asm
	{	
fma.rn.f32 %f33, %f49, %f49, %f33;
	}
	// end inline asm
	// begin inline asm
	{	
fma.rn.f32 %f37, %f53, %f53, %f37;
	}
	// end inline asm
	// begin inline asm
	{	
fma.rn.f32 %f41, %f57, %f57, %f41;
	}
	// end inline asm
	// begin inline asm
	{	
fma.rn.f32 %f45, %f61, %f61, %f45;
	}
	// end inline asm
	// begin inline asm
	{	
fma.rn.f32 %f49, %f33, %f33, %f49;
	}
	// end inline asm
	// begin inline asm
	{	
fma.rn.f32 %f53, %f37, %f37, %f53;
	}
	// end inline asm
	// begin inline asm
	{	
fma.rn.f32 %f57, %f41, %f41, %f57;
	}
	// end inline asm
	// begin inline asm
	{	
fma.rn.f32 %f61, %f45, %f45, %f61;
	}
	// end inline asm
	// begin inline asm
	{	
fma.rn.f32 %f33, %f49, %f49, %f33;
	}
	// end inline asm
	// begin inline asm
	{	
fma.rn.f32 %f37, %f53, %f53, %f37;
	}
	// end inline asm
	// begin inline asm
	{	
fma.rn.f32 %f41, %f57, %f57, %f41;
	}
	// end inline asm
	// begin inline asm
	{	
fma.rn.f32 %f45, %f61, %f61, %f45;
	}
	// end inline asm
	// begin inline asm
	{	
fma.rn.f32 %f49, %f33, %f33, %f49;
	}
	// end inline asm
	// begin inline asm
	{	
fma.rn.f32 %f53, %f37, %f37, %f53;
	}
	// end inline asm
	// begin inline asm
	{	
fma.rn.f32 %f57, %f41, %f41, %f57;
	}
	// end inline asm
	// begin inline asm
	{	
fma.rn.f32 %f61, %f45, %f45, %f61;
	}
	// end inline asm
	// begin inline asm
	{	
fma.rn.f32 %f33, %f49, %f49, %f33;
	}
	// end inline asm
	// begin inline asm
	{	
fma.rn.f32 %f37, %f53, %f53, %f37;
	}
	// end inline asm
	// begin inline asm
	{	
fma.rn.f32 %f41, %f57, %f57, %f41;
	}
	// end inline asm
	// begin inline asm
	{	
fma.rn.f32 %f45, %f61, %f61, %f45;
	}
	// end inline asm
	// begin inline asm
	{	
fma.rn.f32 %f49, %f33, %f33, %f49;
	}
	// end inline asm
	// begin inline asm
	{	
fma.rn.f32 %f53, %f37, %f37, %f53;
	}
	// end inline asm
	// begin inline asm
	{	
fma.rn.f32 %f57, %f41, %f41, %f57;
	}
	// end inline asm
	// begin inline asm
	{	
fma.rn.f32 %f61, %f45, %f45, %f61;
	}
	// end inline asm
	// begin inline asm
	{	
fma.rn.f32 %f33, %f49, %f49, %f33;
	}
	// end inline asm
	// begin inline asm
	{	
fma.rn.f32 %f37, %f53, %f53, %f37;
	}
	// end inline asm
	// begin inline asm
	{	
fma.rn.f32 %f41, %f57, %f57, %f41;
	}
	// end inline asm
	// begin inline asm
	{	
fma.rn.f32 %f45, %f61, %f61, %f45;
	}
	// end inline asm
	// begin inline asm
	{	
fma.rn.f32 %f49, %f33, %f33, %f49;
	}
	// end inline asm
	// begin inline asm
	{	
fma.rn.f32 %f53, %f37, %f37, %f53;
	}
	// end inline asm
	// begin inline asm
	{	
fma.rn.f32 %f57, %f41, %f41, %f57;
	}
	// end inline asm
	// begin inline asm
	{	
fma.rn.f32 %f61, %f45, %f45, %f61;
	}
	// end inline asm
	// begin inline asm
	{	
fma.rn.f32 %f33, %f49, %f49, %f33;
	}
	// end inline asm
	// begin inline asm
	{	
fma.rn.f32 %f37, %f53, %f53, %f37;
	}
	// end inline asm
	// begin inline asm
	{	
fma.rn.f32 %f41, %f57, %f57, %f41;
	}
	// end inline asm
	// begin inline asm
	{	
fma.rn.f32 %f45, %f61, %f61, %f45;
	}
	// end inline asm
	// begin inline asm
	{	
fma.rn.f32 %f49, %f33, %f33, %f49;
	}
	// end inline asm
	// begin inline asm
	{	
fma.rn.f32 %f53, %f37, %f37, %f53;
	}
	// end inline asm
	// begin inline asm
	{	
fma.rn.f32 %f57, %f41, %f41, %f57;
	}
	// end inline asm
	// begin inline asm
	{	
fma.rn.f32 %f61, %f45, %f45, %f61;
	}
	// end inline asm
	// begin inline asm
	{	
fma.rn.f32 %f33, %f49, %f49, %f33;
	}
	// end inline asm
	// begin inline asm
	{	
fma.rn.f32 %f37, %f53, %f53, %f37;
	}
	// end inline asm
	// begin inline asm
	{	
fma.rn.f32 %f41, %f57, %f57, %f41;
	}
	// end inline asm
	// begin inline asm
	{	
fma.rn.f32 %f45, %f61, %f61, %f45;
	}
	// end inline asm
	// begin inline asm
	{	
fma.rn.f32 %f49, %f33, %f33, %f49;
	}
	// end inline asm
	// begin inline asm
	{	
fma.rn.f32 %f53, %f37, %f37, %f53;
	}
	// end inline asm
	// begin inline asm
	{	
fma.rn.f32 %f57, %f41, %f41, %f57;
	}
	// end inline asm
	// begin inline asm
	{	
fma.rn.f32 %f61, %f45, %f45, %f61;
	}
	// end inline asm
	// begin inline asm
	{	
fma.rn.f32 %f33, %f49, %f49, %f33;
	}
	// end inline asm
	// begin inline asm
	{	
fma.rn.f32 %f37, %f53, %f53, %f37;
	}
	// end inline asm
	// begin inline asm
	{	
fma.rn.f32 %f41, %f57, %f57, %f41;
	}
	// end inline asm
	// begin inline asm
	{	
fma.rn.f32 %f45, %f61, %f61, %f45;
	}
	// end inline asm
	// begin inline asm
	{	
fma.rn.f32 %f49, %f33, %f33, %f49;
	}
	// end inline asm
	// begin inline asm
	{	
fma.rn.f32 %f53, %f37, %f37, %f53;
	}
	// end inline asm
	// begin inline asm
	{	
fma.rn.f32 %f57, %f41, %f41, %f57;
	}
	// end inline asm
	// begin inline asm
	{	
fma.rn.f32 %f61, %f45, %f45, %f61;
	}
	// end inline asm
	// begin inline asm
	{	
fma.rn.f32 %f33, %f49, %f49, %f33;
	}
	// end inline asm
	// begin inline asm
	{	
fma.rn.f32 %f37, %f53, %f53, %f37;
	}
	// end inline asm
	// begin inline asm
	{	
fma.rn.f32 %f41, %f57, %f57, %f41;
	}
	// end inline asm
	// begin inline asm
	{	
fma.rn.f32 %f45, %f61, %f61, %f45;
	}
	// end inline asm
	// begin inline asm
	{	
fma.rn.f32 %f49, %f33, %f33, %f49;
	}
	// end inline asm
	// begin inline asm
	{	
fma.rn.f32 %f53, %f37, %f37, %f53;
	}
	// end inline asm
	// begin inline asm
	{	
fma.rn.f32 %f57, %f41, %f41, %f57;
	}
	// end inline asm
	// begin inline asm
	{	
fma.rn.f32 %f61, %f45, %f45, %f61;
	}
	// end inline asm
	// begin inline asm
	{	
fma.rn.f32 %f33, %f49, %f49, %f33;
	}
	// end inline asm
	// begin inline asm
	{	
fma.rn.f32 %f37, %f53, %f53, %f37;
	}
	// end inline asm
	// begin inline asm
	{	
fma.rn.f32 %f41, %f57, %f57, %f41;
	}
	// end inline asm
	// begin inline asm
	{	
fma.rn.f32 %f45, %f61, %f61, %f45;
	}
	// end inline asm
	// begin inline asm
	{	
fma.rn.f32 %f49, %f33, %f33, %f49;
	}
	// end inline asm
	// begin inline asm
	{	
fma.rn.f32 %f53, %f37, %f37, %f53;
	}
	// end inline asm
	// begin inline asm
	{	
fma.rn.f32 %f57, %f41, %f41, %f57;
	}
	// end inline asm
	// begin inline asm
	{	
fma.rn.f32 %f61, %f45, %f45, %f61;
	}
	// end inline asm
	// begin inline asm
	{	
fma.rn.f32 %f33, %f49, %f49, %f33;
	}
	// end inline asm
	// begin inline asm
	{	
fma.rn.f32 %f37, %f53, %f53, %f37;
	}
	// end inline asm
	// begin inline asm
	{	
fma.rn.f32 %f41, %f57, %f57, %f41;
	}
	// end inline asm
	// begin inline asm
	{	
fma.rn.f32 %f45, %f61, %f61, %f45;
	}
	// end inline asm
	// begin inline asm
	{	
fma.rn.f32 %f49, %f33, %f33, %f49;
	}
	// end inline asm
	// begin inline asm
	{	
fma.rn.f32 %f53, %f37, %f37, %f53;
	}
	// end inline asm
	// begin inline asm
	{	
fma.rn.f32 %f57, %f41, %f41, %f57;
	}
	// end inline asm
	// begin inline asm
	{	
fma.rn.f32 %f61, %f45, %f45, %f61;
	}
	// end inline asm
	// begin inline asm
	{	
fma.rn.f32 %f33, %f49, %f49, %f33;
	}
	// end inline asm
	// begin inline asm
	{	
fma.rn.f32 %f37, %f53, %f53, %f37;
	}
	// end inline asm
	// begin inline asm
	{	
fma.rn.f32 %f41, %f57, %f57, %f41;
	}
	// end inline asm
	// begin inline asm
	{	
fma.rn.f32 %f45, %f61, %f61, %f45;
	}
	// end inline asm
	// begin inline asm
	{	
fma.rn.f32 %f49, %f33, %f33, %f49;
	}
	// end inline asm
	// begin inline asm
	{	
fma.rn.f32 %f53, %f37, %f37, %f53;
	}
	// end inline asm
	// begin inline asm
	{	
fma.rn.f32 %f57, %f41, %f41, %f57;
	}
	// end inline asm
	// begin inline asm
	{	
fma.rn.f32 %f61, %f45, %f45, %f61;
	}
	// end inline asm
	// begin inline asm
	{	
fma.rn.f32 %f33, %f49, %f49, %f33;
	}
	// end inline asm
	// begin inline asm
	{	
fma.rn.f32 %f37, %f53, %f53, %f37;
	}
	// end inline asm
	// begin inline asm
	{	
fma.rn.f32 %f41, %f57, %f57, %f41;
	}
	// end inline asm
	// begin inline asm
	{	
fma.rn.f32 %f45, %f61, %f61, %f45;
	}
	// end inline asm
	// begin inline asm
	{	
fma.rn.f32 %f49, %f33, %f33, %f49;
	}
	// end inline asm
	// begin inline asm
	{	
fma.rn.f32 %f53, %f37, %f37, %f53;
	}
	// end inline asm
	// begin inline asm
	{	
fma.rn.f32 %f57, %f41, %f41, %f57;
	}
	// end inline asm
	// begin inline asm
	{	
fma.rn.f32 %f61, %f45, %f45, %f61;
	}
	// end inline asm
	// begin inline asm
	{	
fma.rn.f32 %f33, %f49, %f49, %f33;
	}
	// end inline asm
	// begin inline asm
	{	
fma.rn.f32 %f37, %f53, %f53, %f37;
	}
	// end inline asm
	// begin inline asm
	{	
fma.rn.f32 %f41, %f57, %f57, %f41;
	}
	// end inline asm
	// begin inline asm
	{	
fma.rn.f32 %f45, %f61, %f61, %f45;
	}
	// end inline asm
	// begin inline asm
	{	
fma.rn.f32 %f49, %f33, %f33, %f49;
	}
	// end inline asm
	// begin inline asm
	{	
fma.rn.f32 %f53, %f37, %f37, %f53;
	}
	// end inline asm
	// begin inline asm
	{	
fma.rn.f32 %f57, %f41, %f41, %f57;
	}
	// end inline asm
	// begin inline asm
	{	
fma.rn.f32 %f61, %f45, %f45, %f61;
	}
	// end inline asm
	// begin inline asm
	{	
fma.rn.f32 %f33, %f49, %f49, %f33;
	}
	// end inline asm
	// begin inline asm
	{	
fma.rn.f32 %f37, %f53, %f53, %f37;
	}
	// end inline asm
	// begin inline asm
	{	
fma.rn.f32 %f41, %f57, %f57, %f41;
	}
	// end inline asm
	// begin inline asm
	{	
fma.rn.f32 %f45, %f61, %f61, %f45;
	}
	// end inline asm
	// begin inline asm
	{	
fma.rn.f32 %f49, %f33, %f33, %f49;
	}
	// end inline asm
	// begin inline asm
	{	
fma.rn.f32 %f53, %f37, %f37, %f53;
	}
	// end inline asm
	// begin inline asm
	{	
fma.rn.f32 %f57, %f41, %f41, %f57;
	}
	// end inline asm
	// begin inline asm
	{	
fma.rn.f32 %f61, %f45, %f45, %f61;
	}
	// end inline asm
	// begin inline asm
	{	
fma.rn.f32 %f33, %f49, %f49, %f33;
	}
	// end inline asm
	// begin inline asm
	{	
fma.rn.f32 %f37, %f53, %f53, %f37;
	}
	// end inline asm
	// begin inline asm
	{	
fma.rn.f32 %f41, %f57, %f57, %f41;
	}
	// end inline asm
	// begin inline asm
	{	
fma.rn.f32 %f45, %f61, %f61, %f45;
	}
	// end inline asm
	// begin inline asm
	{	
fma.rn.f32 %f49, %f33, %f33, %f49;
	}
	// end inline asm
	// begin inline asm
	{	
fma.rn.f32 %f53, %f37, %f37, %f53;
	}
	// end inline asm
	// begin inline asm
	{	
fma.rn.f32 %f57, %f41, %f41, %f57;
	}
	// end inline asm
	// begin inline asm
	{	
fma.rn.f32 %f61, %f45, %f45, %f61;
	}
	// end inline asm
	// begin inline asm
	{	
fma.rn.f32 %f33, %f49, %f49, %f33;
	}
	// end inline asm
	// begin inline asm
	{	
fma.rn.f32 %f37, %f53, %f53, %f37;
	}
	// end inline asm
	// begin inline asm
	{	
fma.rn.f32 %f41, %f57, %f57, %f41;
	}
	// end inline asm
	// begin inline asm
	{	
fma.rn.f32 %f45, %f61, %f61, %f45;
	}
	// end inline asm
	// begin inline asm
	{	
fma.rn.f32 %f49, %f33, %f33, %f49;
	}
	// end inline asm
	// begin inline asm
	{	
fma.rn.f32 %f53, %f37, %f37, %f53;
	}
	// end inline asm
	// begin inline asm
	{	
fma.rn.f32 %f57, %f41, %f41, %f57;
	}
	// end inline asm
	// begin inline asm
	{	
fma.rn.f32 %f61, %f45, %f45, %f61;
	}
	// end inline asm
	// begin inline asm
	{	
fma.rn.f32 %f33, %f49, %f49, %f33;
	}
	// end inline asm
	// begin inline asm
	{	
fma.rn.f32 %f37, %f53, %f53, %f37;
	}
	// end inline asm
	// begin inline asm
	{	
fma.rn.f32 %f41, %f57, %f57, %f41;
	}
	// end inline asm
	// begin inline asm
	{	
fma.rn.f32 %f45, %f61, %f61, %f45;
	}
	// end inline asm
	// begin inline asm
	{	
fma.rn.f32 %f49, %f33, %f33, %f49;
	}
	// end inline asm
	// begin inline asm
	{	
fma.rn.f32 %f53, %f37, %f37, %f53;
	}
	// end inline asm
	// begin inline asm
	{	
fma.rn.f32 %f57, %f41, %f41, %f57;
	}
	// end inline asm
	// begin inline asm
	{	
fma.rn.f32 %f61, %f45, %f45, %f61;
	}
	// end inline asm
	// begin inline asm
	{	
fma.rn.f32 %f33, %f49, %f49, %f33;
	}
	// end inline asm
	// begin inline asm
	{	
fma.rn.f32 %f37, %f53, %f53, %f37;
	}
	// end inline asm
	// begin inline asm
	{	
fma.rn.f32 %f41, %f57, %f57, %f41;
	}
	// end inline asm
	// begin inline asm
	{	
fma.rn.f32 %f45, %f61, %f61, %f45;
	}
	// end inline asm
	// begin inline asm
	{	
fma.rn.f32 %f49, %f33, %f33, %f49;
	}
	// end inline asm
	// begin inline asm
	{	
fma.rn.f32 %f53, %f37, %f37, %f53;
	}
	// end inline asm
	// begin inline asm
	{	
fma.rn.f32 %f57, %f41, %f41, %f57;
	}
	// end inline asm
	// begin inline asm
	{	
fma.rn.f32 %f61, %f45, %f45, %f61;
	}
	// end inline asm
	// begin inline asm
	{	
fma.rn.f32 %f33, %f49, %f49, %f33;
	}
	// end inline asm
	// begin inline asm
	{	
fma.rn.f32 %f37, %f53, %f53, %f37;
	}
	// end inline asm
	// begin inline asm
	{	
fma.rn.f32 %f41, %f57, %f57, %f41;
	}
	// end inline asm
	// begin inline asm
	{	
fma.rn.f32 %f45, %f61, %f61, %f45;
	}
	// end inline asm
	// begin inline asm
	{	
fma.rn.f32 %f49, %f33, %f33, %f49;
	}
	// end inline asm
	// begin inline asm
	{	
fma.rn.f32 %f53, %f37, %f37, %f53;
	}
	// end inline asm
	// begin inline asm
	{	
fma.rn.f32 %f57, %f41, %f41, %f57;
	}
	// end inline asm
	// begin inline asm
	{	
fma.rn.f32 %f61, %f45, %f45, %f61;
	}
	// end inline asm
	// begin inline asm
	{	
fma.rn.f32 %f33, %f49, %f49, %f33;
	}
	// end inline asm
	// begin inline asm
	{	
fma.rn.f32 %f37, %f53, %f53, %f37;
	}
	// end inline asm
	// begin inline asm
	{	
fma.rn.f32 %f41, %f57, %f57, %f41;
	}
	// end inline asm
	// begin inline asm
	{	
fma.rn.f32 %f45, %f61, %f61, %f45;
	}
	// end inline asm
	// begin inline asm
	{	
fma.rn.f32 %f49, %f33, %f33, %f49;
	}
	// end inline asm
	// begin inline asm
	{	
fma.rn.f32 %f53, %f37, %f37, %f53;
	}
	// end inline asm
	// begin inline asm
	{	
fma.rn.f32 %f57, %f41, %f41, %f57;
	}
	// end inline asm
	// begin inline asm
	{	
fma.rn.f32 %f61, %f45, %f45, %f61;
	}
	// end inline asm
	// begin inline asm
	{	
fma.rn.f32 %f33, %f49, %f49, %f33;
	}
	// end inline asm
	// begin inline asm
	{	
fma.rn.f32 %f37, %f53, %f53, %f37;
	}
	// end inline asm
	// begin inline asm
	{	
fma.rn.f32 %f41, %f57, %f57, %f41;
	}
	// end inline asm
	// begin inline asm
	{	
fma.rn.f32 %f45, %f61, %f61, %f45;
	}
	// end inline asm
	// begin inline asm
	{	
fma.rn.f32 %f49, %f33, %f33, %f49;
	}
	// end inline asm
	// begin inline asm
	{	
fma.rn.f32 %f53, %f37, %f37, %f53;
	}
	// end inline asm
	// begin inline asm
	{	
fma.rn.f32 %f57, %f41, %f41, %f57;
	}
	// end inline asm
	// begin inline asm
	{	
fma.rn.f32 %f61, %f45, %f45, %f61;
	}
	// end inline asm
	// begin inline asm
	{	
fma.rn.f32 %f33, %f49, %f49, %f33;
	}
	// end inline asm
	// begin inline asm
	{	
fma.rn.f32 %f37, %f53, %f53, %f37;
	}
	// end inline asm
	// begin inline asm
	{	
fma.rn.f32 %f41, %f57, %f57, %f41;
	}
	// end inline asm
	// begin inline asm
	{	
fma.rn.f32 %f45, %f61, %f61, %f45;
	}
	// end inline asm
	// begin inline asm
	{	
fma.rn.f32 %f49, %f33, %f33, %f49;
	}
	// end inline asm
	// begin inline asm
	{	
fma.rn.f32 %f53, %f37, %f37, %f53;
	}
	// end inline asm
	// begin inline asm
	{	
fma.rn.f32 %f57, %f41, %f41, %f57;
	}
	// end inline asm
	// begin inline asm
	{	
fma.rn.f32 %f61, %f45, %f45, %f61;
	}
	// end inline asm
	// begin inline asm
	{	
fma.rn.f32 %f33, %f49, %f49, %f33;
	}
	// end inline asm
	// begin inline asm
	{	
fma.rn.f32 %f37, %f53, %f53, %f37;
	}
	// end inline asm
	// begin inline asm
	{	
fma.rn.f32 %f41, %f57, %f57, %f41;
	}
	// end inline asm
	// begin inline asm
	{	
fma.rn.f32 %f45, %f61, %f61, %f45;
	}
	// end inline asm
	// begin inline asm
	{	
fma.rn.f32 %f49, %f33, %f33, %f49;
	}
	// end inline asm
	// begin inline asm
	{	
fma.rn.f32 %f53, %f37, %f37, %f53;
	}
	// end inline asm
	// begin inline asm
	{	
fma.rn.f32 %f57, %f41, %f41, %f57;
	}
	// end inline asm
	// begin inline asm
	{	
fma.rn.f32 %f61, %f45, %f45, %f61;
	}
	// end inline asm
	// begin inline asm
	{	
fma.rn.f32 %f33, %f49, %f49, %f33;
	}
	// end inline asm
	// begin inline asm
	{	
fma.rn.f32 %f37, %f53, %f53, %f37;
	}
	// end inline asm
	// begin inline asm
	{	
fma.rn.f32 %f41, %f57, %f57, %f41;
	}
	// end inline asm
	// begin inline asm
	{	
fma.rn.f32 %f45, %f61, %f61, %f45;
	}
	// end inline asm
	// begin inline asm
	{	
fma.rn.f32 %f49, %f33, %f33, %f49;
	}
	// end inline asm
	// begin inline asm
	{	
fma.rn.f32 %f53, %f37, %f37, %f53;
	}
	// end inline asm
	// begin inline asm
	{	
fma.rn.f32 %f57, %f41, %f41, %f57;
	}
	// end inline asm
	// begin inline asm
	{	
fma.rn.f32 %f61, %f45, %f45, %f61;
	}
	// end inline asm
	// begin inline asm
	{	
fma.rn.f32 %f33, %f49, %f49, %f33;
	}
	// end inline asm
	// begin inline asm
	{	
fma.rn.f32 %f37, %f53, %f53, %f37;
	}
	// end inline asm
	// begin inline asm
	{	
fma.rn.f32 %f41, %f57, %f57, %f41;
	}
	// end inline asm
	// begin inline asm
	{	
fma.rn.f32 %f45, %f61, %f61, %f45;
	}
	// end inline asm
	// begin inline asm
	{	
fma.rn.f32 %f49, %f33, %f33, %f49;
	}
	// end inline asm
	// begin inline asm
	{	
fma.rn.f32 %f53, %f37, %f37, %f53;
	}
	// end inline asm
	// begin inline asm
	{	
fma.rn.f32 %f57, %f41, %f41, %f57;
	}
	// end inline asm
	// begin inline asm
	{	
fma.rn.f32 %f61, %f45, %f45, %f61;
	}
	// end inline asm
	// begin inline asm
	{	
fma.rn.f32 %f33, %f49, %f49, %f33;
	}
	// end inline asm
	// begin inline asm
	{	
fma.rn.f32 %f37, %f53, %f53, %f37;
	}
	// end inline asm
	// begin inline asm
	{	
fma.rn.f32 %f41, %f57, %f57, %f41;
	}
	// end inline asm
	// begin inline asm
	{	
fma.rn.f32 %f45, %f61, %f61, %f45;
	}
	// end inline asm
	// begin inline asm
	{	
fma.rn.f32 %f49, %f33, %f33, %f49;
	}
	// end inline asm
	// begin inline asm
	{	
fma.rn.f32 %f53, %f37, %f37, %f53;
	}
	// end inline asm
	// begin inline asm
	{	
fma.rn.f32 %f57, %f41, %f41, %f57;
	}
	// end inline asm
	// begin inline asm
	{	
fma.rn.f32 %f61, %f45, %f45, %f61;
	}
	// end inline asm
	// begin inline asm
	{	
fma.rn.f32 %f33, %f49, %f49, %f33;
	}
	// end inline asm
	// begin inline asm
	{	
fma.rn.f32 %f37, %f53, %f53, %f37;
	}
	// end inline asm
	// begin inline asm
	{	
fma.rn.f32 %f41, %f57, %f57, %f41;
	}
	// end inline asm
	// begin inline asm
	{	
fma.rn.f32 %f45, %f61, %f61, %f45;
	}
	// end inline asm
	// begin inline asm
	{	
fma.rn.f32 %f49, %f33, %f33, %f49;
	}
	// end inline asm
	// begin inline asm
	{	
fma.rn.f32 %f53, %f37, %f37, %f53;
	}
	// end inline asm
	// begin inline asm
	{	
fma.rn.f32 %f57, %f41, %f41, %f57;
	}
	// end inline asm
	// begin inline asm
	{	
fma.rn.f32 %f61, %f45, %f45, %f61;
	}
	// end inline asm
	// begin inline asm
	{	
fma.rn.f32 %f33, %f49, %f49, %f33;
	}
	// end inline asm
	// begin inline asm
	{	
fma.rn.f32 %f37, %f53, %f53, %f37;
	}
	// end inline asm
	// begin inline asm
	{	
fma.rn.f32 %f41, %f57, %f57, %f41;
	}
	// end inline asm
	// begin inline asm
	{	
fma.rn.f32 %f45, %f61, %f61, %f45;
	}
	// end inline asm
	// begin inline asm
	{	
fma.rn.f32 %f49, %f33, %f33, %f49;
	}
	// end inline asm
	// begin inline asm
	{	
fma.rn.f32 %f53, %f37, %f37, %f53;
	}
	// end inline asm
	// begin inline asm
	{	
fma.rn.f32 %f57, %f41, %f41, %f57;
	}
	// end inline asm
	// begin inline asm
	{	
fma.rn.f32 %f61, %f45, %f45, %f61;
	}
	// end inline asm
	// begin inline asm
	{	
fma.rn.f32 %f33, %f49, %f49, %f33;
	}
	// end inline asm
	// begin inline asm
	{	
fma.rn.f32 %f37, %f53, %f53, %f37;
	}
	// end inline asm
	// begin inline asm
	{	
fma.rn.f32 %f41, %f57, %f57, %f41;
	}
	// end inline asm
	// begin inline asm
	{	
fma.rn.f32 %f45, %f61, %f61, %f45;
	}
	// end inline asm
	// begin inline asm
	{	
fma.rn.f32 %f49, %f33, %f33, %f49;
	}
	// end inline asm
	// begin inline asm
	{	
fma.rn.f32 %f53, %f37, %f37, %f53;
	}
	// end inline asm
	// begin inline asm
	{	
fma.rn.f32 %f57, %f41, %f41, %f57;
	}
	// end inline asm
	// begin inline asm
	{	
fma.rn.f32 %f61, %f45, %f45, %f61;
	}
	// end inline asm
	// begin inline asm
	{	
fma.rn.f32 %f33, %f49, %f49, %f33;
	}
	// end inline asm
	// begin inline asm
	{	
fma.rn.f32 %f37, %f53, %f53, %f37;
	}
	// end inline asm
	// begin inline asm
	{	
fma.rn.f32 %f41, %f57, %f57, %f41;
	}
	// end inline asm
	// begin inline asm
	{	
fma.rn.f32 %f45, %f61, %f61, %f45;
	}
	// end inline asm
	// begin inline asm
	{	
fma.rn.f32 %f49, %f33, %f33, %f49;
	}
	// end inline asm
	// begin inline asm
	{	
fma.rn.f32 %f53, %f37, %f37, %f53;
	}
	// end inline asm
	// begin inline asm
	{	
fma.rn.f32 %f57, %f41, %f41, %f57;
	}
	// end inline asm
	// begin inline asm
	{	
fma.rn.f32 %f61, %f45, %f45, %f61;
	}
	// end inline asm
	// begin inline asm
	{	
fma.rn.f32 %f33, %f49, %f49, %f33;
	}
	// end inline asm
	// begin inline asm
	{	
fma.rn.f32 %f37, %f53, %f53, %f37;
	}
	// end inline asm
	// begin inline asm
	{	
fma.rn.f32 %f41, %f57, %f57, %f41;
	}
	// end inline asm
	// begin inline asm
	{	
fma.rn.f32 %f45, %f61, %f61, %f45;
	}
	// end inline asm
	// begin inline asm
	{	
fma.rn.f32 %f49, %f33, %f33, %f49;
	}
	// end inline asm
	// begin inline asm
	{	
fma.rn.f32 %f53, %f37, %f37, %f53;
	}
	// end inline asm
	// begin inline asm
	{	
fma.rn.f32 %f57, %f41, %f41, %f57;
	}
	// end inline asm
	// begin inline asm
	{	
fma.rn.f32 %f61, %f45, %f45, %f61;
	}
	// end inline asm
	// begin inline asm
	{	
fma.rn.f32 %f33, %f49, %f49, %f33;
	}
	// end inline asm
	// begin inline asm
	{	
fma.rn.f32 %f37, %f53, %f53, %f37;
	}
	// end inline asm
	// begin inline asm
	{	
fma.rn.f32 %f41, %f57, %f57, %f41;
	}
	// end inline asm
	// begin inline asm
	{	
fma.rn.f32 %f45, %f61, %f61, %f45;
	}
	// end inline asm
	// begin inline asm
	{	
fma.rn.f32 %f49, %f33, %f33, %f49;
	}
	// end inline asm
	// begin inline asm
	{	
fma.rn.f32 %f53, %f37, %f37, %f53;
	}
	// end inline asm
	// begin inline asm
	{	
fma.rn.f32 %f57, %f41, %f41, %f57;
	}
	// end inline asm
	// begin inline asm
	{	
fma.rn.f32 %f61, %f45, %f45, %f61;
	}
	// end inline asm
	// begin inline asm
	{	
fma.rn.f32 %f33, %f49, %f49, %f33;
	}
	// end inline asm
	// begin inline asm
	{	
fma.rn.f32 %f37, %f53, %f53, %f37;
	}
	// end inline asm
	// begin inline asm
	{	
fma.rn.f32 %f41, %f57, %f57, %f41;
	}
	// end inline asm
	// begin inline asm
	{	
fma.rn.f32 %f45, %f61, %f61, %f45;
	}
	// end inline asm
	// begin inline asm
	{	
fma.rn.f32 %f49, %f33, %f33, %f49;
	}
	// end inline asm
	// begin inline asm
	{	
fma.rn.f32 %f53, %f37, %f37, %f53;
	}
	// end inline asm
	// begin inline asm
	{	
fma.rn.f32 %f57, %f41, %f41, %f57;
	}
	// end inline asm
	// begin inline asm
	{	
fma.rn.f32 %f61, %f45, %f45, %f61;
	}
	// end inline asm
	// begin inline asm
	{	
fma.rn.f32 %f33, %f49, %f49, %f33;
	}
	// end inline asm
	// begin inline asm
	{	
fma.rn.f32 %f37, %f53, %f53, %f37;
	}
	// end inline asm
	// begin inline asm
	{	
fma.rn.f32 %f41, %f57, %f57, %f41;
	}
	// end inline asm
	// begin inline asm
	{	
fma.rn.f32 %f45, %f61, %f61, %f45;
	}
	// end inline asm
	// begin inline asm
	{	
fma.rn.f32 %f49, %f33, %f33, %f49;
	}
	// end inline asm
	// begin inline asm
	{	
fma.rn.f32 %f53, %f37, %f37, %f53;
	}
	// end inline asm
	// begin inline asm
	{	
fma.rn.f32 %f57, %f41, %f41, %f57;
	}
	// end inline asm
	// begin inline asm
	{	
fma.rn.f32 %f61, %f45, %f45, %f61;
	}
	// end inline asm
	// begin inline asm
	{	
fma.rn.f32 %f33, %f49, %f49, %f33;
	}
	// end inline asm
	// begin inline asm
	{	
fma.rn.f32 %f37, %f53, %f53, %f37;
	}
	// end inline asm
	// begin inline asm
	{	
fma.rn.f32 %f41, %f57, %f57, %f41;
	}
	// end inline asm
	// begin inline asm
	{	
fma.rn.f32 %f45, %f61, %f61, %f45;
	}
	// end inline asm
	// begin inline asm
	{	
fma.rn.f32 %f49, %f33, %f33, %f49;
	}
	// end inline asm
	// begin inline asm
	{	
fma.rn.f32 %f53, %f37, %f37, %f53;
	}
	// end inline asm
	// begin inline asm
	{	
fma.rn.f32 %f57, %f41, %f41, %f57;
	}
	// end inline asm
	// begin inline asm
	{	
fma.rn.f32 %f61, %f45, %f45, %f61;
	}
	// end inline asm
	// begin inline asm
	{	
fma.rn.f32 %f33, %f49, %f49, %f33;
	}
	// end inline asm
	// begin inline asm
	{	
fma.rn.f32 %f37, %f53, %f53, %f37;
	}
	// end inline asm
	// begin inline asm
	{	
fma.rn.f32 %f41, %f57, %f57, %f41;
	}
	// end inline asm
	// begin inline asm
	{	
fma.rn.f32 %f45, %f61, %f61, %f45;
	}
	// end inline asm
	// begin inline asm
	{	
fma.rn.f32 %f49, %f33, %f33, %f49;
	}
	// end inline asm
	// begin inline asm
	{	
fma.rn.f32 %f53, %f37, %f37, %f53;
	}
	// end inline asm
	// begin inline asm
	{	
fma.rn.f32 %f57, %f41, %f41, %f57;
	}
	// end inline asm
	// begin inline asm
	{	
fma.rn.f32 %f61, %f45, %f45, %f61;
	}
	// end inline asm
	// begin inline asm
	{	
fma.rn.f32 %f33, %f49, %f49, %f33;
	}
	// end inline asm
	// begin inline asm
	{	
fma.rn.f32 %f37, %f53, %f53, %f37;
	}
	// end inline asm
	// begin inline asm
	{	
fma.rn.f32 %f41, %f57, %f57, %f41;
	}
	// end inline asm
	// begin inline asm
	{	
fma.rn.f32 %f45, %f61, %f61, %f45;
	}
	// end inline asm
	// begin inline asm
	{	
fma.rn.f32 %f49, %f33, %f33, %f49;
	}
	// end inline asm
	// begin inline asm
	{	
fma.rn.f32 %f53, %f37, %f37, %f53;
	}
	// end inline asm
	// begin inline asm
	{	
fma.rn.f32 %f57, %f41, %f41, %f57;
	}
	// end inline asm
	// begin inline asm
	{	
fma.rn.f32 %f61, %f45, %f45, %f61;
	}
	// end inline asm
	// begin inline asm
	{	
fma.rn.f32 %f33, %f49, %f49, %f33;
	}
	// end inline asm
	// begin inline asm
	{	
fma.rn.f32 %f37, %f53, %f53, %f37;
	}
	// end inline asm
	// begin inline asm
	{	
fma.rn.f32 %f41, %f57, %f57, %f41;
	}
	// end inline asm
	// begin inline asm
	{	
fma.rn.f32 %f45, %f61, %f61, %f45;
	}
	// end inline asm
	// begin inline asm
	{	
fma.rn.f32 %f49, %f33, %f33, %f49;
	}
	// end inline asm
	// begin inline asm
	{	
fma.rn.f32 %f53, %f37, %f37, %f53;
	}
	// end inline asm
	// begin inline asm
	{	
fma.rn.f32 %f57, %f41, %f41, %f57;
	}
	// end inline asm
	// begin inline asm
	{	
fma.rn.f32 %f61, %f45, %f45, %f61;
	}
	// end inline asm
	// begin inline asm
	{	
fma.rn.f32 %f33, %f49, %f49, %f33;
	}
	// end inline asm
	// begin inline asm
	{	
fma.rn.f32 %f37, %f53, %f53, %f37;
	}
	// end inline asm
	// begin inline asm
	{	
fma.rn.f32 %f41, %f57, %f57, %f41;
	}
	// end inline asm
	// begin inline asm
	{	
fma.rn.f32 %f45, %f61, %f61, %f45;
	}
	// end inline asm
	// begin inline asm
	{	
fma.rn.f32 %f49, %f33, %f33, %f49;
	}
	// end inline asm
	// begin inline asm
	{	
fma.rn.f32 %f53, %f37, %f37, %f53;
	}
	// end inline asm
	// begin inline asm
	{	
fma.rn.f32 %f57, %f41, %f41, %f57;
	}
	// end inline asm
	// begin inline asm
	{	
fma.rn.f32 %f61, %f45, %f45, %f61;
	}
	// end inline asm
	// begin inline asm
	{	
fma.rn.f32 %f33, %f49, %f49, %f33;
	}
	// end inline asm
	// begin inline asm
	{	
fma.rn.f32 %f37, %f53, %f53, %f37;
	}
	// end inline asm
	// begin inline asm
	{	
fma.rn.f32 %f41, %f57, %f57, %f41;
	}
	// end inline asm
	// begin inline asm
	{	
fma.rn.f32 %f45, %f61, %f61, %f45;
	}
	// end inline asm
	// begin inline asm
	{	
fma.rn.f32 %f49, %f33, %f33, %f49;
	}
	// end inline asm
	// begin inline asm
	{	
fma.rn.f32 %f53, %f37, %f37, %f53;
	}
	// end inline asm
	// begin inline asm
	{	
fma.rn.f32 %f57, %f41, %f41, %f57;
	}
	// end inline asm
	// begin inline asm
	{	
fma.rn.f32 %f61, %f45, %f45, %f61;
	}
	// end inline asm
	// begin inline asm
	{	
fma.rn.f32 %f33, %f49, %f49, %f33;
	}
	// end inline asm
	// begin inline asm
	{	
fma.rn.f32 %f37, %f53, %f53, %f37;
	}
	// end inline asm
	// begin inline asm
	{	
fma.rn.f32 %f41, %f57, %f57, %f41;
	}
	// end inline asm
	// begin inline asm
	{	
fma.rn.f32 %f45, %f61, %f61, %f45;
	}
	// end inline asm
	// begin inline asm
	{	
fma.rn.f32 %f49, %f33, %f33, %f49;
	}
	// end inline asm
	// begin inline asm
	{	
fma.rn.f32 %f53, %f37, %f37, %f53;
	}
	// end inline asm
	// begin inline asm
	{	
fma.rn.f32 %f57, %f41, %f41, %f57;
	}
	// end inline asm
	// begin inline asm
	{	
fma.rn.f32 %f61, %f45, %f45, %f61;
	}
	// end inline asm
	// begin inline asm
	{	
fma.rn.f32 %f33, %f49, %f49, %f33;
	}
	// end inline asm
	// begin inline asm
	{	
fma.rn.f32 %f37, %f53, %f53, %f37;
	}
	// end inline asm
	// begin inline asm
	{	
fma.rn.f32 %f41, %f57, %f57, %f41;
	}
	// end inline asm
	// begin inline asm
	{	
fma.rn.f32 %f45, %f61, %f61, %f45;
	}
	// end inline asm
	// begin inline asm
	{	
fma.rn.f32 %f49, %f33, %f33, %f49;
	}
	// end inline asm
	// begin inline asm
	{	
fma.rn.f32 %f53, %f37, %f37, %f53;
	}
	// end inline asm
	// begin inline asm
	{	
fma.rn.f32 %f57, %f41, %f41, %f57;
	}
	// end inline asm
	// begin inline asm
	{	
fma.rn.f32 %f61, %f45, %f45, %f61;
	}
	// end inline asm
	// begin inline asm
	{	
fma.rn.f32 %f33, %f49, %f49, %f33;
	}
	// end inline asm
	// begin inline asm
	{	
fma.rn.f32 %f37, %f53, %f53, %f37;
	}
	// end inline asm
	// begin inline asm
	{	
fma.rn.f32 %f41, %f57, %f57, %f41;
	}
	// end inline asm
	// begin inline asm
	{	
fma.rn.f32 %f45, %f61, %f61, %f45;
	}
	// end inline asm
	// begin inline asm
	{	
fma.rn.f32 %f49, %f33, %f33, %f49;
	}
	// end inline asm
	// begin inline asm
	{	
fma.rn.f32 %f53, %f37, %f37, %f53;
	}
	// end inline asm
	// begin inline asm
	{	
fma.rn.f32 %f57, %f41, %f41, %f57;
	}
	// end inline asm
	// begin inline asm
	{	
fma.rn.f32 %f61, %f45, %f45, %f61;
	}
	// end inline asm
	// begin inline asm
	{	
fma.rn.f32 %f33, %f49, %f49, %f33;
	}
	// end inline asm
	// begin inline asm
	{	
fma.rn.f32 %f37, %f53, %f53, %f37;
	}
	// end inline asm
	// begin inline asm
	{	
fma.rn.f32 %f41, %f57, %f57, %f41;
	}
	// end inline asm
	// begin inline asm
	{	
fma.rn.f32 %f45, %f61, %f61, %f45;
	}
	// end inline asm
	// begin inline asm
	{	
fma.rn.f32 %f49, %f33, %f33, %f49;
	}
	// end inline asm
	// begin inline asm
	{	
fma.rn.f32 %f53, %f37, %f37, %f53;
	}
	// end inline asm
	// begin inline asm
	{	
fma.rn.f32 %f57, %f41, %f41, %f57;
	}
	// end inline asm
	// begin inline asm
	{	
fma.rn.f32 %f61, %f45, %f45, %f61;
	}
	// end inline asm
	// begin inline asm
	{	
fma.rn.f32 %f33, %f49, %f49, %f33;
	}
	// end inline asm
	// begin inline asm
	{	
fma.rn.f32 %f37, %f53, %f53, %f37;
	}
	// end inline asm
	// begin inline asm
	{	
fma.rn.f32 %f41, %f57, %f57, %f41;
	}
	// end inline asm
	// begin inline asm
	{	
fma.rn.f32 %f45, %f61, %f61, %f45;
	}
	// end inline asm
	// begin inline asm
	{	
fma.rn.f32 %f49, %f33, %f33, %f49;
	}
	// end inline asm
	// begin inline asm
	{	
fma.rn.f32 %f53, %f37, %f37, %f53;
	}
	// end inline asm
	// begin inline asm
	{	
fma.rn.f32 %f57, %f41, %f41, %f57;
	}
	// end inline asm
	// begin inline asm
	{	
fma.rn.f32 %f61, %f45, %f45, %f61;
	}
	// end inline asm
	// begin inline asm
	{	
fma.rn.f32 %f33, %f49, %f49, %f33;
	}
	// end inline asm
	// begin inline asm
	{	
fma.rn.f32 %f37, %f53, %f53, %f37;
	}
	// end inline asm
	// begin inline asm
	{	
fma.rn.f32 %f41, %f57, %f57, %f41;
	}
	// end inline asm
	// begin inline asm
	{	
fma.rn.f32 %f45, %f61, %f61, %f45;
	}
	// end inline asm
	// begin inline asm
	{	
fma.rn.f32 %f49, %f33, %f33, %f49;
	}
	// end inline asm
	// begin inline asm
	{	
fma.rn.f32 %f53, %f37, %f37, %f53;
	}
	// end inline asm
	// begin inline asm
	{	
fma.rn.f32 %f57, %f41, %f41, %f57;
	}
	// end inline asm
	// begin inline asm
	{	
fma.rn.f32 %f61, %f45, %f45, %f61;
	}
	// end inline asm
	// begin inline asm
	{	
fma.rn.f32 %f33, %f49, %f49, %f33;
	}
	// end inline asm
	// begin inline asm
	{	
fma.rn.f32 %f37, %f53, %f53, %f37;
	}
	// end inline asm
	// begin inline asm
	{	
fma.rn.f32 %f41, %f57, %f57, %f41;
	}
	// end inline asm
	// begin inline asm
	{	
fma.rn.f32 %f45, %f61, %f61, %f45;
	}
	// end inline asm
	// begin inline asm
	{	
fma.rn.f32 %f49, %f33, %f33, %f49;
	}
	// end inline asm
	// begin inline asm
	{	
fma.rn.f32 %f53, %f37, %f37, %f53;
	}
	// end inline asm
	// begin inline asm
	{	
fma.rn.f32 %f57, %f41, %f41, %f57;
	}
	// end inline asm
	// begin inline asm
	{	
fma.rn.f32 %f61, %f45, %f45, %f61;
	}
	// end inline asm
	// begin inline asm
	{	
fma.rn.f32 %f33, %f49, %f49, %f33;
	}
	// end inline asm
	// begin inline asm
	{	
fma.rn.f32 %f37, %f53, %f53, %f37;
	}
	// end inline asm
	// begin inline asm
	{	
fma.rn.f32 %f41, %f57, %f57, %f41;
	}
	// end inline asm
	// begin inline asm
	{	
fma.rn.f32 %f45, %f61, %f61, %f45;
	}
	// end inline asm
	// begin inline asm
	{	
fma.rn.f32 %f49, %f33, %f33, %f49;
	}
	// end inline asm
	// begin inline asm
	{	
fma.rn.f32 %f53, %f37, %f37, %f53;
	}
	// end inline asm
	// begin inline asm
	{	
fma.rn.f32 %f57, %f41, %f41, %f57;
	}
	// end inline asm
	// begin inline asm
	{	
fma.rn.f32 %f61, %f45, %f45, %f61;
	}
	// end inline asm
	// begin inline asm
	{	
fma.rn.f32 %f33, %f49, %f49, %f33;
	}
	// end inline asm
	// begin inline asm
	{	
fma.rn.f32 %f37, %f53, %f53, %f37;
	}
	// end inline asm
	// begin inline asm
	{	
fma.rn.f32 %f41, %f57, %f57, %f41;
	}
	// end inline asm
	// begin inline asm
	{	
fma.rn.f32 %f45, %f61, %f61, %f45;
	}
	// end inline asm
	// begin inline asm
	{	
fma.rn.f32 %f49, %f33, %f33, %f49;
	}
	// end inline asm
	// begin inline asm
	{	
fma.rn.f32 %f53, %f37, %f37, %f53;
	}
	// end inline asm
	// begin inline asm
	{	
fma.rn.f32 %f57, %f41, %f41, %f57;
	}
	// end inline asm
	// begin inline asm
	{	
fma.rn.f32 %f61, %f45, %f45, %f61;
	}
	// end inline asm
	// begin inline asm
	{	
fma.rn.f32 %f33, %f49, %f49, %f33;
	}
	// end inline asm
	// begin inline asm
	{	
fma.rn.f32 %f37, %f53, %f53, %f37;
	}
	// end inline asm
	// begin inline asm
	{	
fma.rn.f32 %f41, %f57, %f57, %f41;
	}
	// end inline asm
	// begin inline asm
	{	
fma.rn.f32 %f45, %f61, %f61, %f45;
	}
	// end inline asm
	// begin inline asm
	{	
fma.rn.f32 %f49, %f33, %f33, %f49;
	}
	// end inline asm
	// begin inline asm
	{	
fma.rn.f32 %f53, %f37, %f37, %f53;
	}
	// end inline asm
	// begin inline asm
	{	
fma.rn.f32 %f57, %f41, %f41, %f57;
	}
	// end inline asm
	// begin inline asm
	{	
fma.rn.f32 %f61, %f45, %f45, %f61;
	}
	// end inline asm
	// begin inline asm
	{	
fma.rn.f32 %f33, %f49, %f49, %f33;
	}
	// end inline asm
	// begin inline asm
	{	
fma.rn.f32 %f37, %f53, %f53, %f37;
	}
	// end inline asm
	// begin inline asm
	{	
fma.rn.f32 %f41, %f57, %f57, %f41;
	}
	// end inline asm
	// begin inline asm
	{	
fma.rn.f32 %f45, %f61, %f61, %f45;
	}
	// end inline asm
	// begin inline asm
	{	
fma.rn.f32 %f49, %f33, %f33, %f49;
	}
	// end inline asm
	// begin inline asm
	{	
fma.rn.f32 %f53, %f37, %f37, %f53;
	}
	// end inline asm
	// begin inline asm
	{	
fma.rn.f32 %f57, %f41, %f41, %f57;
	}
	// end inline asm
	// begin inline asm
	{	
fma.rn.f32 %f61, %f45, %f45, %f61;
	}
	// end inline asm
	// begin inline asm
	{	
fma.rn.f32 %f33, %f49, %f49, %f33;
	}
	// end inline asm
	// begin inline asm
	{	
fma.rn.f32 %f37, %f53, %f53, %f37;
	}
	// end inline asm
	// begin inline asm
	{	
fma.rn.f32 %f41, %f57, %f57, %f41;
	}
	// end inline asm
	// begin inline asm
	{	
fma.rn.f32 %f45, %f61, %f61, %f45;
	}
	// end inline asm
	// begin inline asm
	{	
fma.rn.f32 %f49, %f33, %f33, %f49;
	}
	// end inline asm
	// begin inline asm
	{	
fma.rn.f32 %f53, %f37, %f37, %f53;
	}
	// end inline asm
	// begin inline asm
	{	
fma.rn.f32 %f57, %f41, %f41, %f57;
	}
	// end inline asm
	// begin inline asm
	{	
fma.rn.f32 %f61, %f45, %f45, %f61;
	}
	// end inline asm
	// begin inline asm
	{	
fma.rn.f32 %f33, %f49, %f49, %f33;
	}
	// end inline asm
	// begin inline asm
	{	
fma.rn.f32 %f37, %f53, %f53, %f37;
	}
	// end inline asm
	// begin inline asm
	{	
fma.rn.f32 %f41, %f57, %f57, %f41;
	}
	// end inline asm
	// begin inline asm
	{	
fma.rn.f32 %f45, %f61, %f61, %f45;
	}
	// end inline asm
	// begin inline asm
	{	
fma.rn.f32 %f49, %f33, %f33, %f49;
	}
	// end inline asm
	// begin inline asm
	{	
fma.rn.f32 %f53, %f37, %f37, %f53;
	}
	// end inline asm
	// begin inline asm
	{	
fma.rn.f32 %f57, %f41, %f41, %f57;
	}
	// end inline asm
	// begin inline asm
	{	
fma.rn.f32 %f61, %f45, %f45, %f61;
	}
	// end inline asm
	// begin inline asm
	{	
fma.rn.f32 %f33, %f49, %f49, %f33;
	}
	// end inline asm
	// begin inline asm
	{	
fma.rn.f32 %f37, %f53, %f53, %f37;
	}
	// end inline asm
	// begin inline asm
	{	
fma.rn.f32 %f41, %f57, %f57, %f41;
	}
	// end inline asm
	// begin inline asm
	{	
fma.rn.f32 %f45, %f61, %f61, %f45;
	}
	// end inline asm
	// begin inline asm
	{	
fma.rn.f32 %f49, %f33, %f33, %f49;
	}
	// end inline asm
	// begin inline asm
	{	
fma.rn.f32 %f53, %f37, %f37, %f53;
	}
	// end inline asm
	// begin inline asm
	{	
fma.rn.f32 %f57, %f41, %f41, %f57;
	}
	// end inline asm
	// begin inline asm
	{	
fma.rn.f32 %f61, %f45, %f45, %f61;
	}
	// end inline asm
	// begin inline asm
	{	
fma.rn.f32 %f33, %f49, %f49, %f33;
	}
	// end inline asm
	// begin inline asm
	{	
fma.rn.f32 %f37, %f53, %f53, %f37;
	}
	// end inline asm
	// begin inline asm
	{	
fma.rn.f32 %f41, %f57, %f57, %f41;
	}
	// end inline asm
	// begin inline asm
	{	
fma.rn.f32 %f45, %f61, %f61, %f45;
	}
	// end inline asm
	// begin inline asm
	{	
fma.rn.f32 %f49, %f33, %f33, %f49;
	}
	// end inline asm
	// begin inline asm
	{	
fma.rn.f32 %f53, %f37, %f37, %f53;
	}
	// end inline asm
	// begin inline asm
	{	
fma.rn.f32 %f57, %f41, %f41, %f57;
	}
	// end inline asm
	// begin inline asm
	{	
fma.rn.f32 %f61, %f45, %f45, %f61;
	}
	// end inline asm
	// begin inline asm
	{	
fma.rn.f32 %f33, %f49, %f49, %f33;
	}
	// end inline asm
	// begin inline asm
	{	
fma.rn.f32 %f37, %f53, %f53, %f37;
	}
	// end inline asm
	// begin inline asm
	{	
fma.rn.f32 %f41, %f57, %f57, %f41;
	}
	// end inline asm
	// begin inline asm
	{	
fma.rn.f32 %f45, %f61, %f61, %f45;
	}
	// end inline asm
	// begin inline asm
	{	
fma.rn.f32 %f49, %f33, %f33, %f49;
	}
	// end inline asm
	// begin inline asm
	{	
fma.rn.f32 %f53, %f37, %f37, %f53;
	}
	// end inline asm
	// begin inline asm
	{	
fma.rn.f32 %f57, %f41, %f41, %f57;
	}
	// end inline asm
	// begin inline asm
	{	
fma.rn.f32 %f61, %f45, %f45, %f61;
	}
	// end inline asm
	// begin inline asm
	{	
fma.rn.f32 %f33, %f49, %f49, %f33;
	}
	// end inline asm
	// begin inline asm
	{	
fma.rn.f32 %f37, %f53, %f53, %f37;
	}
	// end inline asm
	// begin inline asm
	{	
fma.rn.f32 %f41, %f57, %f57, %f41;
	}
	// end inline asm
	// begin inline asm
	{	
fma.rn.f32 %f45, %f61, %f61, %f45;
	}
	// end inline asm
	// begin inline asm
	{	
fma.rn.f32 %f49, %f33, %f33, %f49;
	}
	// end inline asm
	// begin inline asm
	{	
fma.rn.f32 %f53, %f37, %f37, %f53;
	}
	// end inline asm
	// begin inline asm
	{	
fma.rn.f32 %f57, %f41, %f41, %f57;
	}
	// end inline asm
	// begin inline asm
	{	
fma.rn.f32 %f61, %f45, %f45, %f61;
	}
	// end inline asm
	// begin inline asm
	{	
fma.rn.f32 %f33, %f49, %f49, %f33;
	}
	// end inline asm
	// begin inline asm
	{	
fma.rn.f32 %f37, %f53, %f53, %f37;
	}
	// end inline asm
	// begin inline asm
	{	
fma.rn.f32 %f41, %f57, %f57, %f41;
	}
	// end inline asm
	// begin inline asm
	{	
fma.rn.f32 %f45, %f61, %f61, %f45;
	}
	// end inline asm
	// begin inline asm
	{	
fma.rn.f32 %f49, %f33, %f33, %f49;
	}
	// end inline asm
	// begin inline asm
	{	
fma.rn.f32 %f53, %f37, %f37, %f53;
	}
	// end inline asm
	// begin inline asm
	{	
fma.rn.f32 %f57, %f41, %f41, %f57;
	}
	// end inline asm
	// begin inline asm
	{	
fma.rn.f32 %f61, %f45, %f45, %f61;
	}
	// end inline asm
	// begin inline asm
	{	
fma.rn.f32 %f33, %f49, %f49, %f33;
	}
	// end inline asm
	// begin inline asm
	{	
fma.rn.f32 %f37, %f53, %f53, %f37;
	}
	// end inline asm
	// begin inline asm
	{	
fma.rn.f32 %f41, %f57, %f57, %f41;
	}
	// end inline asm
	// begin inline asm
	{	
fma.rn.f32 %f45, %f61, %f61, %f45;
	}
	// end inline asm
	// begin inline asm
	{	
fma.rn.f32 %f49, %f33, %f33, %f49;
	}
	// end inline asm
	// begin inline asm
	{	
fma.rn.f32 %f53, %f37, %f37, %f53;
	}
	// end inline asm
	// begin inline asm
	{	
fma.rn.f32 %f57, %f41, %f41, %f57;
	}
	// end inline asm
	// begin inline asm
	{	
fma.rn.f32 %f61, %f45, %f45, %f61;
	}
	// end inline asm
	// begin inline asm
	{	
fma.rn.f32 %f33, %f49, %f49, %f33;
	}
	// end inline asm
	// begin inline asm
	{	
fma.rn.f32 %f37, %f53, %f53, %f37;
	}
	// end inline asm
	// begin inline asm
	{	
fma.rn.f32 %f41, %f57, %f57, %f41;
	}
	// end inline asm
	// begin inline asm
	{	
fma.rn.f32 %f45, %f61, %f61, %f45;
	}
	// end inline asm
	// begin inline asm
	{	
fma.rn.f32 %f49, %f33, %f33, %f49;
	}
	// end inline asm
	// begin inline asm
	{	
fma.rn.f32 %f53, %f37, %f37, %f53;
	}
	// end inline asm
	// begin inline asm
	{	
fma.rn.f32 %f57, %f41, %f41, %f57;
	}
	// end inline asm
	// begin inline asm
	{	
fma.rn.f32 %f61, %f45, %f45, %f61;
	}
	// end inline asm
	// begin inline asm
	{	
fma.rn.f32 %f33, %f49, %f49, %f33;
	}
	// end inline asm
	// begin inline asm
	{	
fma.rn.f32 %f37, %f53, %f53, %f37;
	}
	// end inline asm
	// begin inline asm
	{	
fma.rn.f32 %f41, %f57, %f57, %f41;
	}
	// end inline asm
	// begin inline asm
	{	
fma.rn.f32 %f45, %f61, %f61, %f45;
	}
	// end inline asm
	// begin inline asm
	{	
fma.rn.f32 %f49, %f33, %f33, %f49;
	}
	// end inline asm
	// begin inline asm
	{	
fma.rn.f32 %f53, %f37, %f37, %f53;
	}
	// end inline asm
	// begin inline asm
	{	
fma.rn.f32 %f57, %f41, %f41, %f57;
	}
	// end inline asm
	// begin inline asm
	{	
fma.rn.f32 %f61, %f45, %f45, %f61;
	}
	// end inline asm
	// begin inline asm
	{	
fma.rn.f32 %f33, %f49, %f49, %f33;
	}
	// end inline asm
	// begin inline asm
	{	
fma.rn.f32 %f37, %f53, %f53, %f37;
	}
	// end inline asm
	// begin inline asm
	{	
fma.rn.f32 %f41, %f57, %f57, %f41;
	}
	// end inline asm
	// begin inline asm
	{	
fma.rn.f32 %f45, %f61, %f61, %f45;
	}
	// end inline asm
	// begin inline asm
	{	
fma.rn.f32 %f49, %f33, %f33, %f49;
	}
	// end inline asm
	// begin inline asm
	{	
fma.rn.f32 %f53, %f37, %f37, %f53;
	}
	// end inline asm
	// begin inline asm
	{	
fma.rn.f32 %f57, %f41, %f41, %f57;
	}
	// end inline asm
	// begin inline asm
	{	
fma.rn.f32 %f61, %f45, %f45, %f61;
	}
	// end inline asm
	// begin inline asm
	{	
fma.rn.f32 %f33, %f49, %f49, %f33;
	}
	// end inline asm
	// begin inline asm
	{	
fma.rn.f32 %f37, %f53, %f53, %f37;
	}
	// end inline asm
	// begin inline asm
	{	
fma.rn.f32 %f41, %f57, %f57, %f41;
	}
	// end inline asm
	// begin inline asm
	{	
fma.rn.f32 %f45, %f61, %f61, %f45;
	}
	// end inline asm
	// begin inline asm
	{	
fma.rn.f32 %f49, %f33, %f33, %f49;
	}
	// end inline asm
	// begin inline asm
	{	
fma.rn.f32 %f53, %f37, %f37, %f53;
	}
	// end inline asm
	// begin inline asm
	{	
fma.rn.f32 %f57, %f41, %f41, %f57;
	}
	// end inline asm
	// begin inline asm
	{	
fma.rn.f32 %f61, %f45, %f45, %f61;
	}
	// end inline asm
	// begin inline asm
	{	
fma.rn.f32 %f33, %f49, %f49, %f33;
	}
	// end inline asm
	// begin inline asm
	{	
fma.rn.f32 %f37, %f53, %f53, %f37;
	}
	// end inline asm
	// begin inline asm
	{	
fma.rn.f32 %f41, %f57, %f57, %f41;
	}
	// end inline asm
	// begin inline asm
	{	
fma.rn.f32 %f45, %f61, %f61, %f45;
	}
	// end inline asm
	// begin inline asm
	{	
fma.rn.f32 %f49, %f33, %f33, %f49;
	}
	// end inline asm
	// begin inline asm
	{	
fma.rn.f32 %f53, %f37, %f37, %f53;
	}
	// end inline asm
	// begin inline asm
	{	
fma.rn.f32 %f57, %f41, %f41, %f57;
	}
	// end inline asm
	// begin inline asm
	{	
fma.rn.f32 %f61, %f45, %f45, %f61;
	}
	// end inline asm
	// begin inline asm
	{	
fma.rn.f32 %f33, %f49, %f49, %f33;
	}
	// end inline asm
	// begin inline asm
	{	
fma.rn.f32 %f37, %f53, %f53, %f37;
	}
	// end inline asm
	// begin inline asm
	{	
fma.rn.f32 %f41, %f57, %f57, %f41;
	}
	// end inline asm
	// begin inline asm
	{	
fma.rn.f32 %f45, %f61, %f61, %f45;
	}
	// end inline asm
	// begin inline asm
	{	
fma.rn.f32 %f49, %f33, %f33, %f49;
	}
	// end inline asm
	// begin inline asm
	{	
fma.rn.f32 %f53, %f37, %f37, %f53;
	}
	// end inline asm
	// begin inline asm
	{	
fma.rn.f32 %f57, %f41, %f41, %f57;
	}
	// end inline asm
	// begin inline asm
	{	
fma.rn.f32 %f61, %f45, %f45, %f61;
	}
	// end inline asm
	// begin inline asm
	{	
fma.rn.f32 %f33, %f49, %f49, %f33;
	}
	// end inline asm
	// begin inline asm
	{	
fma.rn.f32 %f37, %f53, %f53, %f37;
	}
	// end inline asm
	// begin inline asm
	{	
fma.rn.f32 %f41, %f57, %f57, %f41;
	}
	// end inline asm
	// begin inline asm
	{	
fma.rn.f32 %f45, %f61, %f61, %f45;
	}
	// end inline asm
	// begin inline asm
	{	
fma.rn.f32 %f49, %f33, %f33, %f49;
	}
	// end inline asm
	// begin inline asm
	{	
fma.rn.f32 %f53, %f37, %f37, %f53;
	}
	// end inline asm
	// begin inline asm
	{	
fma.rn.f32 %f57, %f41, %f41, %f57;
	}
	// end inline asm
	// begin inline asm
	{	
fma.rn.f32 %f61, %f45, %f45, %f61;
	}
	// end inline asm
	// begin inline asm
	{	
fma.rn.f32 %f33, %f49, %f49, %f33;
	}
	// end inline asm
	// begin inline asm
	{	
fma.rn.f32 %f37, %f53, %f53, %f37;
	}
	// end inline asm
	// begin inline asm
	{	
fma.rn.f32 %f41, %f57, %f57, %f41;
	}
	// end inline asm
	// begin inline asm
	{	
fma.rn.f32 %f45, %f61, %f61, %f45;
	}
	// end inline asm
	// begin inline asm
	{	
fma.rn.f32 %f49, %f33, %f33, %f49;
	}
	// end inline asm
	// begin inline asm
	{	
fma.rn.f32 %f53, %f37, %f37, %f53;
	}
	// end inline asm
	// begin inline asm
	{	
fma.rn.f32 %f57, %f41, %f41, %f57;
	}
	// end inline asm
	// begin inline asm
	{	
fma.rn.f32 %f61, %f45, %f45, %f61;
	}
	// end inline asm
	// begin inline asm
	{	
fma.rn.f32 %f33, %f49, %f49, %f33;
	}
	// end inline asm
	// begin inline asm
	{	
fma.rn.f32 %f37, %f53, %f53, %f37;
	}
	// end inline asm
	// begin inline asm
	{	
fma.rn.f32 %f41, %f57, %f57, %f41;
	}
	// end inline asm
	// begin inline asm
	{	
fma.rn.f32 %f45, %f61, %f61, %f45;
	}
	// end inline asm
	// begin inline asm
	{	
fma.rn.f32 %f49, %f33, %f33, %f49;
	}
	// end inline asm
	// begin inline asm
	{	
fma.rn.f32 %f53, %f37, %f37, %f53;
	}
	// end inline asm
	// begin inline asm
	{	
fma.rn.f32 %f57, %f41, %f41, %f57;
	}
	// end inline asm
	// begin inline asm
	{	
fma.rn.f32 %f61, %f45, %f45, %f61;
	}
	// end inline asm
	// begin inline asm
	{	
fma.rn.f32 %f33, %f49, %f49, %f33;
	}
	// end inline asm
	// begin inline asm
	{	
fma.rn.f32 %f37, %f53, %f53, %f37;
	}
	// end inline asm
	// begin inline asm
	{	
fma.rn.f32 %f41, %f57, %f57, %f41;
	}
	// end inline asm
	// begin inline asm
	{	
fma.rn.f32 %f45, %f61, %f61, %f45;
	}
	// end inline asm
	// begin inline asm
	{	
fma.rn.f32 %f49, %f33, %f33, %f49;
	}
	// end inline asm
	// begin inline asm
	{	
fma.rn.f32 %f53, %f37, %f37, %f53;
	}
	// end inline asm
	// begin inline asm
	{	
fma.rn.f32 %f57, %f41, %f41, %f57;
	}
	// end inline asm
	// begin inline asm
	{	
fma.rn.f32 %f61, %f45, %f45, %f61;
	}
	// end inline asm
	// begin inline asm
	{	
fma.rn.f32 %f33, %f49, %f49, %f33;
	}
	// end inline asm
	// begin inline asm
	{	
fma.rn.f32 %f37, %f53, %f53, %f37;
	}
	// end inline asm
	// begin inline asm
	{	
fma.rn.f32 %f41, %f57, %f57, %f41;
	}
	// end inline asm
	// begin inline asm
	{	
fma.rn.f32 %f45, %f61, %f61, %f45;
	}
	// end inline asm
	// begin inline asm
	{	
fma.rn.f32 %f49, %f33, %f33, %f49;
	}
	// end inline asm
	// begin inline asm
	{	
fma.rn.f32 %f53, %f37, %f37, %f53;
	}
	// end inline asm
	// begin inline asm
	{	
fma.rn.f32 %f57, %f41, %f41, %f57;
	}
	// end inline asm
	// begin inline asm
	{	
fma.rn.f32 %f61, %f45, %f45, %f61;
	}
	// end inline asm
	// begin inline asm
	{	
fma.rn.f32 %f33, %f49, %f49, %f33;
	}
	// end inline asm
	// begin inline asm
	{	
fma.rn.f32 %f37, %f53, %f53, %f37;
	}
	// end inline asm
	// begin inline asm
	{	
fma.rn.f32 %f41, %f57, %f57, %f41;
	}
	// end inline asm
	// begin inline asm
	{	
fma.rn.f32 %f45, %f61, %f61, %f45;
	}
	// end inline asm
	// begin inline asm
	{	
fma.rn.f32 %f49, %f33, %f33, %f49;
	}
	// end inline asm
	// begin inline asm
	{	
fma.rn.f32 %f53, %f37, %f37, %f53;
	}
	// end inline asm
	// begin inline asm
	{	
fma.rn.f32 %f57, %f41, %f41, %f57;
	}
	// end inline asm
	// begin inline asm
	{	
fma.rn.f32 %f61, %f45, %f45, %f61;
	}
	// end inline asm
	// begin inline asm
	{	
fma.rn.f32 %f33, %f49, %f49, %f33;
	}
	// end inline asm
	// begin inline asm
	{	
fma.rn.f32 %f37, %f53, %f53, %f37;
	}
	// end inline asm
	// begin inline asm
	{	
fma.rn.f32 %f41, %f57, %f57, %f41;
	}
	// end inline asm
	// begin inline asm
	{	
fma.rn.f32 %f45, %f61, %f61, %f45;
	}
	// end inline asm
	// begin inline asm
	{	
fma.rn.f32 %f49, %f33, %f33, %f49;
	}
	// end inline asm
	// begin inline asm
	{	
fma.rn.f32 %f53, %f37, %f37, %f53;
	}
	// end inline asm
	// begin inline asm
	{	
fma.rn.f32 %f57, %f41, %f41, %f57;
	}
	// end inline asm
	// begin inline asm
	{	
fma.rn.f32 %f61, %f45, %f45, %f61;
	}
	// end inline asm
	// begin inline asm
	{	
fma.rn.f32 %f33, %f49, %f49, %f33;
	}
	// end inline asm
	// begin inline asm
	{	
fma.rn.f32 %f37, %f53, %f53, %f37;
	}
	// end inline asm
	// begin inline asm
	{	
fma.rn.f32 %f41, %f57, %f57, %f41;
	}
	// end inline asm
	// begin inline asm
	{	
fma.rn.f32 %f45, %f61, %f61, %f45;
	}
	// end inline asm
	// begin inline asm
	{	
fma.rn.f32 %f49, %f33, %f33, %f49;
	}
	// end inline asm
	// begin inline asm
	{	
fma.rn.f32 %f53, %f37, %f37, %f53;
	}
	// end inline asm
	// begin inline asm
	{	
fma.rn.f32 %f57, %f41, %f41, %f57;
	}
	// end inline asm
	// begin inline asm
	{	
fma.rn.f32 %f61, %f45, %f45, %f61;
	}
	// end inline asm
	// begin inline asm
	{	
fma.rn.f32 %f33, %f49, %f49, %f33;
	}
	// end inline asm
	// begin inline asm
	{	
fma.rn.f32 %f37, %f53, %f53, %f37;
	}
	// end inline asm
	// begin inline asm
	{	
fma.rn.f32 %f41, %f57, %f57, %f41;
	}
	// end inline asm
	// begin inline asm
	{	
fma.rn.f32 %f45, %f61, %f61, %f45;
	}
	// end inline asm
	// begin inline asm
	{	
fma.rn.f32 %f49, %f33, %f33, %f49;
	}
	// end inline asm
	// begin inline asm
	{	
fma.rn.f32 %f53, %f37, %f37, %f53;
	}
	// end inline asm
	// begin inline asm
	{	
fma.rn.f32 %f57, %f41, %f41, %f57;
	}
	// end inline asm
	// begin inline asm
	{	
fma.rn.f32 %f61, %f45, %f45, %f61;
	}
	// end inline asm
	// begin inline asm
	{	
fma.rn.f32 %f33, %f49, %f49, %f33;
	}
	// end inline asm
	// begin inline asm
	{	
fma.rn.f32 %f37, %f53, %f53, %f37;
	}
	// end inline asm
	// begin inline asm
	{	
fma.rn.f32 %f41, %f57, %f57, %f41;
	}
	// end inline asm
	// begin inline asm
	{	
fma.rn.f32 %f45, %f61, %f61, %f45;
	}
	// end inline asm
	// begin inline asm
	{	
fma.rn.f32 %f49, %f33, %f33, %f49;
	}
	// end inline asm
	// begin inline asm
	{	
fma.rn.f32 %f53, %f37, %f37, %f53;
	}
	// end inline asm
	// begin inline asm
	{	
fma.rn.f32 %f57, %f41, %f41, %f57;
	}
	// end inline asm
	// begin inline asm
	{	
fma.rn.f32 %f61, %f45, %f45, %f61;
	}
	// end inline asm
	// begin inline asm
	{	
fma.rn.f32 %f33, %f49, %f49, %f33;
	}
	// end inline asm
	// begin inline asm
	{	
fma.rn.f32 %f37, %f53, %f53, %f37;
	}
	// end inline asm
	// begin inline asm
	{	
fma.rn.f32 %f41, %f57, %f57, %f41;
	}
	// end inline asm
	// begin inline asm
	{	
fma.rn.f32 %f45, %f61, %f61, %f45;
	}
	// end inline asm
	// begin inline asm
	{	
fma.rn.f32 %f49, %f33, %f33, %f49;
	}
	// end inline asm
	// begin inline asm
	{	
fma.rn.f32 %f53, %f37, %f37, %f53;
	}
	// end inline asm
	// begin inline asm
	{	
fma.rn.f32 %f57, %f41, %f41, %f57;
	}
	// end inline asm
	// begin inline asm
	{	
fma.rn.f32 %f61, %f45, %f45, %f61;
	}
	// end inline asm
	// begin inline asm
	{	
fma.rn.f32 %f33, %f49, %f49, %f33;
	}
	// end inline asm
	// begin inline asm
	{	
fma.rn.f32 %f37, %f53, %f53, %f37;
	}
	// end inline asm
	// begin inline asm
	{	
fma.rn.f32 %f41, %f57, %f57, %f41;
	}
	// end inline asm
	// begin inline asm
	{	
fma.rn.f32 %f45, %f61, %f61, %f45;
	}
	// end inline asm
	// begin inline asm
	{	
fma.rn.f32 %f49, %f33, %f33, %f49;
	}
	// end inline asm
	// begin inline asm
	{	
fma.rn.f32 %f53, %f37, %f37, %f53;
	}
	// end inline asm
	// begin inline asm
	{	
fma.rn.f32 %f57, %f41, %f41, %f57;
	}
	// end inline asm
	// begin inline asm
	{	
fma.rn.f32 %f61, %f45, %f45, %f61;
	}
	// end inline asm
	// begin inline asm
	{	
fma.rn.f32 %f33, %f49, %f49, %f33;
	}
	// end inline asm
	// begin inline asm
	{	
fma.rn.f32 %f37, %f53, %f53, %f37;
	}
	// end inline asm
	// begin inline asm
	{	
fma.rn.f32 %f41, %f57, %f57, %f41;
	}
	// end inline asm
	// begin inline asm
	{	
fma.rn.f32 %f45, %f61, %f61, %f45;
	}
	// end inline asm
	// begin inline asm
	{	
fma.rn.f32 %f49, %f33, %f33, %f49;
	}
	// end inline asm
	// begin inline asm
	{	
fma.rn.f32 %f53, %f37, %f37, %f53;
	}
	// end inline asm
	// begin inline asm
	{	
fma.rn.f32 %f57, %f41, %f41, %f57;
	}
	// end inline asm
	// begin inline asm
	{	
fma.rn.f32 %f61, %f45, %f45, %f61;
	}
	// end inline asm
	// begin inline asm
	{	
fma.rn.f32 %f33, %f49, %f49, %f33;
	}
	// end inline asm
	// begin inline asm
	{	
fma.rn.f32 %f37, %f53, %f53, %f37;
	}
	// end inline asm
	// begin inline asm
	{	
fma.rn.f32 %f41, %f57, %f57, %f41;
	}
	// end inline asm
	// begin inline asm
	{	
fma.rn.f32 %f45, %f61, %f61, %f45;
	}
	// end inline asm
	// begin inline asm
	{	
fma.rn.f32 %f49, %f33, %f33, %f49;
	}
	// end inline asm
	// begin inline asm
	{	
fma.rn.f32 %f53, %f37, %f37, %f53;
	}
	// end inline asm
	// begin inline asm
	{	
fma.rn.f32 %f57, %f41, %f41, %f57;
	}
	// end inline asm
	// begin inline asm
	{	
fma.rn.f32 %f61, %f45, %f45, %f61;
	}
	// end inline asm
	// begin inline asm
	{	
fma.rn.f32 %f33, %f49, %f49, %f33;
	}
	// end inline asm
	// begin inline asm
	{	
fma.rn.f32 %f37, %f53, %f53, %f37;
	}
	// end inline asm
	// begin inline asm
	{	
fma.rn.f32 %f41, %f57, %f57, %f41;
	}
	// end inline asm
	// begin inline asm
	{	
fma.rn.f32 %f45, %f61, %f61, %f45;
	}
	// end inline asm
	// begin inline asm
	{	
fma.rn.f32 %f49, %f33, %f33, %f49;
	}
	// end inline asm
	// begin inline asm
	{	
fma.rn.f32 %f53, %f37, %f37, %f53;
	}
	// end inline asm
	// begin inline asm
	{	
fma.rn.f32 %f57, %f41, %f41, %f57;
	}
	// end inline asm
	// begin inline asm
	{	
fma.rn.f32 %f61, %f45, %f45, %f61;
	}
	// end inline asm
	// begin inline asm
	{	
fma.rn.f32 %f33, %f49, %f49, %f33;
	}
	// end inline asm
	// begin inline asm
	{	
fma.rn.f32 %f37, %f53, %f53, %f37;
	}
	// end inline asm
	// begin inline asm
	{	
fma.rn.f32 %f41, %f57, %f57, %f41;
	}
	// end inline asm
	// begin inline asm
	{	
fma.rn.f32 %f45, %f61, %f61, %f45;
	}
	// end inline asm
	// begin inline asm
	{	
fma.rn.f32 %f49, %f33, %f33, %f49;
	}
	// end inline asm
	// begin inline asm
	{	
fma.rn.f32 %f53, %f37, %f37, %f53;
	}
	// end inline asm
	// begin inline asm
	{	
fma.rn.f32 %f57, %f41, %f41, %f57;
	}
	// end inline asm
	// begin inline asm
	{	
fma.rn.f32 %f61, %f45, %f45, %f61;
	}
	// end inline asm
	// begin inline asm
	{	
fma.rn.f32 %f33, %f49, %f49, %f33;
	}
	// end inline asm
	// begin inline asm
	{	
fma.rn.f32 %f37, %f53, %f53, %f37;
	}
	// end inline asm
	// begin inline asm
	{	
fma.rn.f32 %f41, %f57, %f57, %f41;
	}
	// end inline asm
	// begin inline asm
	{	
fma.rn.f32 %f45, %f61, %f61, %f45;
	}
	// end inline asm
	// begin inline asm
	{	
fma.rn.f32 %f49, %f33, %f33, %f49;
	}
	// end inline asm
	// begin inline asm
	{	
fma.rn.f32 %f53, %f37, %f37, %f53;
	}
	// end inline asm
	// begin inline asm
	{	
fma.rn.f32 %f57, %f41, %f41, %f57;
	}
	// end inline asm
	// begin inline asm
	{	
fma.rn.f32 %f61, %f45, %f45, %f61;
	}
	// end inline asm
	// begin inline asm
	{	
fma.rn.f32 %f33, %f49, %f49, %f33;
	}
	// end inline asm
	// begin inline asm
	{	
fma.rn.f32 %f37, %f53, %f53, %f37;
	}
	// end inline asm
	// begin inline asm
	{	
fma.rn.f32 %f41, %f57, %f57, %f41;
	}
	// end inline asm
	// begin inline asm
	{	
fma.rn.f32 %f45, %f61, %f61, %f45;
	}
	// end inline asm
	// begin inline asm
	{	
fma.rn.f32 %f49, %f33, %f33, %f49;
	}
	// end inline asm
	// begin inline asm
	{	
fma.rn.f32 %f53, %f37, %f37, %f53;
	}
	// end inline asm
	// begin inline asm
	{	
fma.rn.f32 %f57, %f41, %f41, %f57;
	}
	// end inline asm
	// begin inline asm
	{	
fma.rn.f32 %f61, %f45, %f45, %f61;
	}
	// end inline asm
	// begin inline asm
	{	
fma.rn.f32 %f33, %f49, %f49, %f33;
	}
	// end inline asm
	// begin inline asm
	{	
fma.rn.f32 %f37, %f53, %f53, %f37;
	}
	// end inline asm
	// begin inline asm
	{	
fma.rn.f32 %f41, %f57, %f57, %f41;
	}
	// end inline asm
	// begin inline asm
	{	
fma.rn.f32 %f45, %f61, %f61, %f45;
	}
	// end inline asm
	// begin inline asm
	{	
fma.rn.f32 %f49, %f33, %f33, %f49;
	}
	// end inline asm
	// begin inline asm
	{	
fma.rn.f32 %f53, %f37, %f37, %f53;
	}
	// end inline asm
	// begin inline asm
	{	
fma.rn.f32 %f57, %f41, %f41, %f57;
	}
	// end inline asm
	// begin inline asm
	{	
fma.rn.f32 %f61, %f45, %f45, %f61;
	}
	// end inline asm
	// begin inline asm
	{	
fma.rn.f32 %f33, %f49, %f49, %f33;
	}
	// end inline asm
	// begin inline asm
	{	
fma.rn.f32 %f37, %f53, %f53, %f37;
	}
	// end inline asm
	// begin inline asm
	{	
fma.rn.f32 %f41, %f57, %f57, %f41;
	}
	// end inline asm
	// begin inline asm
	{	
fma.rn.f32 %f45, %f61, %f61, %f45;
	}
	// end inline asm
	// begin inline asm
	{	
fma.rn.f32 %f49, %f33, %f33, %f49;
	}
	// end inline asm
	// begin inline asm
	{	
fma.rn.f32 %f53, %f37, %f37, %f53;
	}
	// end inline asm
	// begin inline asm
	{	
fma.rn.f32 %f57, %f41, %f41, %f57;
	}
	// end inline asm
	// begin inline asm
	{	
fma.rn.f32 %f61, %f45, %f45, %f61;
	}
	// end inline asm
	// begin inline asm
	{	
fma.rn.f32 %f33, %f49, %f49, %f33;
	}
	// end inline asm
	// begin inline asm
	{	
fma.rn.f32 %f37, %f53, %f53, %f37;
	}
	// end inline asm
	// begin inline asm
	{	
fma.rn.f32 %f41, %f57, %f57, %f41;
	}
	// end inline asm
	// begin inline asm
	{	
fma.rn.f32 %f45, %f61, %f61, %f45;
	}
	// end inline asm
	// begin inline asm
	{	
fma.rn.f32 %f49, %f33, %f33, %f49;
	}
	// end inline asm
	// begin inline asm
	{	
fma.rn.f32 %f53, %f37, %f37, %f53;
	}
	// end inline asm
	// begin inline asm
	{	
fma.rn.f32 %f57, %f41, %f41, %f57;
	}
	// end inline asm
	// begin inline asm
	{	
fma.rn.f32 %f61, %f45, %f45, %f61;
	}
	// end inline asm
	// begin inline asm
	{	
fma.rn.f32 %f33, %f49, %f49, %f33;
	}
	// end inline asm
	// begin inline asm
	{	
fma.rn.f32 %f37, %f53, %f53, %f37;
	}
	// end inline asm
	// begin inline asm
	{	
fma.rn.f32 %f41, %f57, %f57, %f41;
	}
	// end inline asm
	// begin inline asm
	{	
fma.rn.f32 %f45, %f61, %f61, %f45;
	}
	// end inline asm
	// begin inline asm
	{	
fma.rn.f32 %f49, %f33, %f33, %f49;
	}
	// end inline asm
	// begin inline asm
	{	
fma.rn.f32 %f53, %f37, %f37, %f53;
	}
	// end inline asm
	// begin inline asm
	{	
fma.rn.f32 %f57, %f41, %f41, %f57;
	}
	// end inline asm
	// begin inline asm
	{	
fma.rn.f32 %f61, %f45, %f45, %f61;
	}
	// end inline asm
	// begin inline asm
	{	
fma.rn.f32 %f33, %f49, %f49, %f33;
	}
	// end inline asm
	// begin inline asm
	{	
fma.rn.f32 %f37, %f53, %f53, %f37;
	}
	// end inline asm
	// begin inline asm
	{	
fma.rn.f32 %f41, %f57, %f57, %f41;
	}
	// end inline asm
	// begin inline asm
	{	
fma.rn.f32 %f45, %f61, %f61, %f45;
	}
	// end inline asm
	// begin inline asm
	{	
fma.rn.f32 %f49, %f33, %f33, %f49;
	}
	// end inline asm
	// begin inline asm
	{	
fma.rn.f32 %f53, %f37, %f37, %f53;
	}
	// end inline asm
	// begin inline asm
	{	
fma.rn.f32 %f57, %f41, %f41, %f57;
	}
	// end inline asm
	// begin inline asm
	{	
fma.rn.f32 %f61, %f45, %f45, %f61;
	}
	// end inline asm
	// begin inline asm
	{	
fma.rn.f32 %f33, %f49, %f49, %f33;
	}
	// end inline asm
	// begin inline asm
	{	
fma.rn.f32 %f37, %f53, %f53, %f37;
	}
	// end inline asm
	// begin inline asm
	{	
fma.rn.f32 %f41, %f57, %f57, %f41;
	}
	// end inline asm
	// begin inline asm
	{	
fma.rn.f32 %f45, %f61, %f61, %f45;
	}
	// end inline asm
	// begin inline asm
	{	
fma.rn.f32 %f49, %f33, %f33, %f49;
	}
	// end inline asm
	// begin inline asm
	{	
fma.rn.f32 %f53, %f37, %f37, %f53;
	}
	// end inline asm
	// begin inline asm
	{	
fma.rn.f32 %f57, %f41, %f41, %f57;
	}
	// end inline asm
	// begin inline asm
	{	
fma.rn.f32 %f61, %f45, %f45, %f61;
	}
	// end inline asm
	// begin inline asm
	{	
fma.rn.f32 %f33, %f49, %f49, %f33;
	}
	// end inline asm
	// begin inline asm
	{	
fma.rn.f32 %f37, %f53, %f53, %f37;
	}
	// end inline asm
	// begin inline asm
	{	
fma.rn.f32 %f41, %f57, %f57, %f41;
	}
	// end inline asm
	// begin inline asm
	{	
fma.rn.f32 %f45, %f61, %f61, %f45;
	}
	// end inline asm
	// begin inline asm
	{	
fma.rn.f32 %f49, %f33, %f33, %f49;
	}
	// end inline asm
	// begin inline asm
	{	
fma.rn.f32 %f53, %f37, %f37, %f53;
	}
	// end inline asm
	// begin inline asm
	{	
fma.rn.f32 %f57, %f41, %f41, %f57;
	}
	// end inline asm
	// begin inline asm
	{	
fma.rn.f32 %f61, %f45, %f45, %f61;
	}
	// end inline asm
	// begin inline asm
	{	
fma.rn.f32 %f33, %f49, %f49, %f33;
	}
	// end inline asm
	// begin inline asm
	{	
fma.rn.f32 %f37, %f53, %f53, %f37;
	}
	// end inline asm
	// begin inline asm
	{	
fma.rn.f32 %f41, %f57, %f57, %f41;
	}
	// end inline asm
	// begin inline asm
	{	
fma.rn.f32 %f45, %f61, %f61, %f45;
	}
	// end inline asm
	// begin inline asm
	{	
fma.rn.f32 %f49, %f33, %f33, %f49;
	}
	// end inline asm
	// begin inline asm
	{	
fma.rn.f32 %f53, %f37, %f37, %f53;
	}
	// end inline asm
	// begin inline asm
	{	
fma.rn.f32 %f57, %f41, %f41, %f57;
	}
	// end inline asm
	// begin inline asm
	{	
fma.rn.f32 %f61, %f45, %f45, %f61;
	}
	// end inline asm
	// begin inline asm
	{	
fma.rn.f32 %f33, %f49, %f49, %f33;
	}
	// end inline asm
	// begin inline asm
	{	
fma.rn.f32 %f37, %f53, %f53, %f37;
	}
	// end inline asm
	// begin inline asm
	{	
fma.rn.f32 %f41, %f57, %f57, %f41;
	}
	// end inline asm
	// begin inline asm
	{	
fma.rn.f32 %f45, %f61, %f61, %f45;
	}
	// end inline asm
	// begin inline asm
	{	
fma.rn.f32 %f49, %f33, %f33, %f49;
	}
	// end inline asm
	// begin inline asm
	{	
fma.rn.f32 %f53, %f37, %f37, %f53;
	}
	// end inline asm
	// begin inline asm
	{	
fma.rn.f32 %f57, %f41, %f41, %f57;
	}
	// end inline asm
	// begin inline asm
	{	
fma.rn.f32 %f61, %f45, %f45, %f61;
	}
	// end inline asm
	// begin inline asm
	{	
fma.rn.f32 %f33, %f49, %f49, %f33;
	}
	// end inline asm
	// begin inline asm
	{	
fma.rn.f32 %f37, %f53, %f53, %f37;
	}
	// end inline asm
	// begin inline asm
	{	
fma.rn.f32 %f41, %f57, %f57, %f41;
	}
	// end inline asm
	// begin inline asm
	{	
fma.rn.f32 %f45, %f61, %f61, %f45;
	}
	// end inline asm
	// begin inline asm
	{	
fma.rn.f32 %f49, %f33, %f33, %f49;
	}
	// end inline asm
	// begin inline asm
	{	
fma.rn.f32 %f53, %f37, %f37, %f53;
	}
	// end inline asm
	// begin inline asm
	{	
fma.rn.f32 %f57, %f41, %f41, %f57;
	}
	// end inline asm
	// begin inline asm
	{	
fma.rn.f32 %f61, %f45, %f45, %f61;
	}
	// end inline asm
	// begin inline asm
	{	
fma.rn.f32 %f33, %f49, %f49, %f33;
	}
	// end inline asm
	// begin inline asm
	{	
fma.rn.f32 %f37, %f53, %f53, %f37;
	}
	// end inline asm
	// begin inline asm
	{	
fma.rn.f32 %f41, %f57, %f57, %f41;
	}
	// end inline asm
	// begin inline asm
	{	
fma.rn.f32 %f45, %f61, %f61, %f45;
	}
	// end inline asm
	// begin inline asm
	{	
fma.rn.f32 %f49, %f33, %f33, %f49;
	}
	// end inline asm
	// begin inline asm
	{	
fma.rn.f32 %f53, %f37, %f37, %f53;
	}
	// end inline asm
	// begin inline asm
	{	
fma.rn.f32 %f57, %f41, %f41, %f57;
	}
	// end inline asm
	// begin inline asm
	{	
fma.rn.f32 %f61, %f45, %f45, %f61;
	}
	// end inline asm
	// begin inline asm
	{	
fma.rn.f32 %f33, %f49, %f49, %f33;
	}
	// end inline asm
	// begin inline asm
	{	
fma.rn.f32 %f37, %f53, %f53, %f37;
	}
	// end inline asm
	// begin inline asm
	{	
fma.rn.f32 %f41, %f57, %f57, %f41;
	}
	// end inline asm
	// begin inline asm
	{	
fma.rn.f32 %f45, %f61, %f61, %f45;
	}
	// end inline asm
	// begin inline asm
	{	
fma.rn.f32 %f49, %f33, %f33, %f49;
	}
	// end inline asm
	// begin inline asm
	{	
fma.rn.f32 %f53, %f37, %f37, %f53;
	}
	// end inline asm
	// begin inline asm
	{	
fma.rn.f32 %f57, %f41, %f41, %f57;
	}
	// end inline asm
	// begin inline asm
	{	
fma.rn.f32 %f61, %f45, %f45, %f61;
	}
	// end inline asm
	// begin inline asm
	{	
fma.rn.f32 %f33, %f49, %f49, %f33;
	}
	// end inline asm
	// begin inline asm
	{	
fma.rn.f32 %f37, %f53, %f53, %f37;
	}
	// end inline asm
	// begin inline asm
	{	
fma.rn.f32 %f41, %f57, %f57, %f41;
	}
	// end inline asm
	// begin inline asm
	{	
fma.rn.f32 %f45, %f61, %f61, %f45;
	}
	// end inline asm
	// begin inline asm
	{	
fma.rn.f32 %f49, %f33, %f33, %f49;
	}
	// end inline asm
	// begin inline asm
	{	
fma.rn.f32 %f53, %f37, %f37, %f53;
	}
	// end inline asm
	// begin inline asm
	{	
fma.rn.f32 %f57, %f41, %f41, %f57;
	}
	// end inline asm
	// begin inline asm
	{	
fma.rn.f32 %f61, %f45, %f45, %f61;
	}
	// end inline asm
	// begin inline asm
	{	
fma.rn.f32 %f33, %f49, %f49, %f33;
	}
	// end inline asm
	// begin inline asm
	{	
fma.rn.f32 %f37, %f53, %f53, %f37;
	}
	// end inline asm
	// begin inline asm
	{	
fma.rn.f32 %f41, %f57, %f57, %f41;
	}
	// end inline asm
	// begin inline asm
	{	
fma.rn.f32 %f45, %f61, %f61, %f45;
	}
	// end inline asm
	// begin inline asm
	{	
fma.rn.f32 %f49, %f33, %f33, %f49;
	}
	// end inline asm
	// begin inline asm
	{	
fma.rn.f32 %f53, %f37, %f37, %f53;
	}
	// end inline asm
	// begin inline asm
	{	
fma.rn.f32 %f57, %f41, %f41, %f57;
	}
	// end inline asm
	// begin inline asm
	{	
fma.rn.f32 %f61, %f45, %f45, %f61;
	}
	// end inline asm
	// begin inline asm
	{	
fma.rn.f32 %f33, %f49, %f49, %f33;
	}
	// end inline asm
	// begin inline asm
	{	
fma.rn.f32 %f37, %f53, %f53, %f37;
	}
	// end inline asm
	// begin inline asm
	{	
fma.rn.f32 %f41, %f57, %f57, %f41;
	}
	// end inline asm
	// begin inline asm
	{	
fma.rn.f32 %f45, %f61, %f61, %f45;
	}
	// end inline asm
	// begin inline asm
	{	
fma.rn.f32 %f49, %f33, %f33, %f49;
	}
	// end inline asm
	// begin inline asm
	{	
fma.rn.f32 %f53, %f37, %f37, %f53;
	}
	// end inline asm
	// begin inline asm
	{	
fma.rn.f32 %f57, %f41, %f41, %f57;
	}
	// end inline asm
	// begin inline asm
	{	
fma.rn.f32 %f61, %f45, %f45, %f61;
	}
	// end inline asm
	// begin inline asm
	{	
fma.rn.f32 %f33, %f49, %f49, %f33;
	}
	// end inline asm
	// begin inline asm
	{	
fma.rn.f32 %f37, %f53, %f53, %f37;
	}
	// end inline asm
	// begin inline asm
	{	
fma.rn.f32 %f41, %f57, %f57, %f41;
	}
	// end inline asm
	// begin inline asm
	{	
fma.rn.f32 %f45, %f61, %f61, %f45;
	}
	// end inline asm
	// begin inline asm
	{	
fma.rn.f32 %f49, %f33, %f33, %f49;
	}
	// end inline asm
	// begin inline asm
	{	
fma.rn.f32 %f53, %f37, %f37, %f53;
	}
	// end inline asm
	// begin inline asm
	{	
fma.rn.f32 %f57, %f41, %f41, %f57;
	}
	// end inline asm
	// begin inline asm
	{	
fma.rn.f32 %f61, %f45, %f45, %f61;
	}
	// end inline asm
	// begin inline asm
	{	
fma.rn.f32 %f33, %f49, %f49, %f33;
	}
	// end inline asm
	// begin inline asm
	{	
fma.rn.f32 %f37, %f53, %f53, %f37;
	}
	// end inline asm
	// begin inline asm
	{	
fma.rn.f32 %f41, %f57, %f57, %f41;
	}
	// end inline asm
	// begin inline asm
	{	
fma.rn.f32 %f45, %f61, %f61, %f45;
	}
	// end inline asm
	// begin inline asm
	{	
fma.rn.f32 %f49, %f33, %f33, %f49;
	}
	// end inline asm
	// begin inline asm
	{	
fma.rn.f32 %f53, %f37, %f37, %f53;
	}
	// end inline asm
	// begin inline asm
	{	
fma.rn.f32 %f57, %f41, %f41, %f57;
	}
	// end inline asm
	// begin inline asm
	{	
fma.rn.f32 %f61, %f45, %f45, %f61;
	}
	// end inline asm
	// begin inline asm
	{	
fma.rn.f32 %f33, %f49, %f49, %f33;
	}
	// end inline asm
	// begin inline asm
	{	
fma.rn.f32 %f37, %f53, %f53, %f37;
	}
	// end inline asm
	// begin inline asm
	{	
fma.rn.f32 %f41, %f57, %f57, %f41;
	}
	// end inline asm
	// begin inline asm
	{	
fma.rn.f32 %f45, %f61, %f61, %f45;
	}
	// end inline asm
	// begin inline asm
	{	
fma.rn.f32 %f49, %f33, %f33, %f49;
	}
	// end inline asm
	// begin inline asm
	{	
fma.rn.f32 %f53, %f37, %f37, %f53;
	}
	// end inline asm
	// begin inline asm
	{	
fma.rn.f32 %f57, %f41, %f41, %f57;
	}
	// end inline asm
	// begin inline asm
	{	
fma.rn.f32 %f61, %f45, %f45, %f61;
	}
	// end inline asm
	// begin inline asm
	{	
fma.rn.f32 %f33, %f49, %f49, %f33;
	}
	// end inline asm
	// begin inline asm
	{	
fma.rn.f32 %f37, %f53, %f53, %f37;
	}
	// end inline asm
	// begin inline asm
	{	
fma.rn.f32 %f41, %f57, %f57, %f41;
	}
	// end inline asm
	// begin inline asm
	{	
fma.rn.f32 %f45, %f61, %f61, %f45;
	}
	// end inline asm
	// begin inline asm
	{	
fma.rn.f32 %f49, %f33, %f33, %f49;
	}
	// end inline asm
	// begin inline asm
	{	
fma.rn.f32 %f53, %f37, %f37, %f53;
	}
	// end inline asm
	// begin inline asm
	{	
fma.rn.f32 %f57, %f41, %f41, %f57;
	}
	// end inline asm
	// begin inline asm
	{	
fma.rn.f32 %f61, %f45, %f45, %f61;
	}
	// end inline asm
	// begin inline asm
	{	
fma.rn.f32 %f33, %f49, %f49, %f33;
	}
	// end inline asm
	// begin inline asm
	{	
fma.rn.f32 %f37, %f53, %f53, %f37;
	}
	// end inline asm
	// begin inline asm
	{	
fma.rn.f32 %f41, %f57, %f57, %f41;
	}
	// end inline asm
	// begin inline asm
	{	
fma.rn.f32 %f45, %f61, %f61, %f45;
	}
	// end inline asm
	// begin inline asm
	{	
fma.rn.f32 %f49, %f33, %f33, %f49;
	}
	// end inline asm
	// begin inline asm
	{	
fma.rn.f32 %f53, %f37, %f37, %f53;
	}
	// end inline asm
	// begin inline asm
	{	
fma.rn.f32 %f57, %f41, %f41, %f57;
	}
	// end inline asm
	// begin inline asm
	{	
fma.rn.f32 %f61, %f45, %f45, %f61;
	}
	// end inline asm
	// begin inline asm
	{	
fma.rn.f32 %f33, %f49, %f49, %f33;
	}
	// end inline asm
	// begin inline asm
	{	
fma.rn.f32 %f37, %f53, %f53, %f37;
	}
	// end inline asm
	// begin inline asm
	{	
fma.rn.f32 %f41, %f57, %f57, %f41;
	}
	// end inline asm
	// begin inline asm
	{	
fma.rn.f32 %f45, %f61, %f61, %f45;
	}
	// end inline asm
	// begin inline asm
	{	
fma.rn.f32 %f49, %f33, %f33, %f49;
	}
	// end inline asm
	// begin inline asm
	{	
fma.rn.f32 %f53, %f37, %f37, %f53;
	}
	// end inline asm
	// begin inline asm
	{	
fma.rn.f32 %f57, %f41, %f41, %f57;
	}
	// end inline asm
	// begin inline asm
	{	
fma.rn.f32 %f61, %f45, %f45, %f61;
	}
	// end inline asm
	// begin inline asm
	{	
fma.rn.f32 %f33, %f49, %f49, %f33;
	}
	// end inline asm
	// begin inline asm
	{	
fma.rn.f32 %f37, %f53, %f53, %f37;
	}
	// end inline asm
	// begin inline asm
	{	
fma.rn.f32 %f41, %f57, %f57, %f41;
	}
	// end inline asm
	// begin inline asm
	{	
fma.rn.f32 %f45, %f61, %f61, %f45;
	}
	// end inline asm
	// begin inline asm
	{	
fma.rn.f32 %f49, %f33, %f33, %f49;
	}
	// end inline asm
	// begin inline asm
	{	
fma.rn.f32 %f53, %f37, %f37, %f53;
	}
	// end inline asm
	// begin inline asm
	{	
fma.rn.f32 %f57, %f41, %f41, %f57;
	}
	// end inline asm
	// begin inline asm
	{	
fma.rn.f32 %f61, %f45, %f45, %f61;
	}
	// end inline asm
	// begin inline asm
	{	
fma.rn.f32 %f33, %f49, %f49, %f33;
	}
	// end inline asm
	// begin inline asm
	{	
fma.rn.f32 %f37, %f53, %f53, %f37;
	}
	// end inline asm
	// begin inline asm
	{	
fma.rn.f32 %f41, %f57, %f57, %f41;
	}
	// end inline asm
	// begin inline asm
	{	
fma.rn.f32 %f45, %f61, %f61, %f45;
	}
	// end inline asm
	// begin inline asm
	{	
fma.rn.f32 %f49, %f33, %f33, %f49;
	}
	// end inline asm
	// begin inline asm
	{	
fma.rn.f32 %f53, %f37, %f37, %f53;
	}
	// end inline asm
	// begin inline asm
	{	
fma.rn.f32 %f57, %f41, %f41, %f57;
	}
	// end inline asm
	// begin inline asm
	{	
fma.rn.f32 %f61, %f45, %f45, %f61;
	}
	// end inline asm
	// begin inline asm
	{	
fma.rn.f32 %f33, %f49, %f49, %f33;
	}
	// end inline asm
	// begin inline asm
	{	
fma.rn.f32 %f37, %f53, %f53, %f37;
	}
	// end inline asm
	// begin inline asm
	{	
fma.rn.f32 %f41, %f57, %f57, %f41;
	}
	// end inline asm
	// begin inline asm
	{	
fma.rn.f32 %f45, %f61, %f61, %f45;
	}
	// end inline asm
	// begin inline asm
	{	
fma.rn.f32 %f49, %f33, %f33, %f49;
	}
	// end inline asm
	// begin inline asm
	{	
fma.rn.f32 %f53, %f37, %f37, %f53;
	}
	// end inline asm
	// begin inline asm
	{	
fma.rn.f32 %f57, %f41, %f41, %f57;
	}
	// end inline asm
	// begin inline asm
	{	
fma.rn.f32 %f61, %f45, %f45, %f61;
	}
	// end inline asm
	// begin inline asm
	{	
fma.rn.f32 %f33, %f49, %f49, %f33;
	}
	// end inline asm
	// begin inline asm
	{	
fma.rn.f32 %f37, %f53, %f53, %f37;
	}
	// end inline asm
	// begin inline asm
	{	
fma.rn.f32 %f41, %f57, %f57, %f41;
	}
	// end inline asm
	// begin inline asm
	{	
fma.rn.f32 %f45, %f61, %f61, %f45;
	}
	// end inline asm
	// begin inline asm
	{	
fma.rn.f32 %f49, %f33, %f33, %f49;
	}
	// end inline asm
	// begin inline asm
	{	
fma.rn.f32 %f53, %f37, %f37, %f53;
	}
	// end inline asm
	// begin inline asm
	{	
fma.rn.f32 %f57, %f41, %f41, %f57;
	}
	// end inline asm
	// begin inline asm
	{	
fma.rn.f32 %f61, %f45, %f45, %f61;
	}
	// end inline asm
	// begin inline asm
	{	
fma.rn.f32 %f33, %f49, %f49, %f33;
	}
	// end inline asm
	// begin inline asm
	{	
fma.rn.f32 %f37, %f53, %f53, %f37;
	}
	// end inline asm
	// begin inline asm
	{	
fma.rn.f32 %f41, %f57, %f57, %f41;
	}
	// end inline asm
	// begin inline asm
	{	
fma.rn.f32 %f45, %f61, %f61, %f45;
	}
	// end inline asm
	// begin inline asm
	{	
fma.rn.f32 %f49, %f33, %f33, %f49;
	}
	// end inline asm
	// begin inline asm
	{	
fma.rn.f32 %f53, %f37, %f37, %f53;
	}
	// end inline asm
	// begin inline asm
	{	
fma.rn.f32 %f57, %f41, %f41, %f57;
	}
	// end inline asm
	// begin inline asm
	{	
fma.rn.f32 %f61, %f45, %f45, %f61;
	}
	// end inline asm
	// begin inline asm
	{	
fma.rn.f32 %f33, %f49, %f49, %f33;
	}
	// end inline asm
	// begin inline asm
	{	
fma.rn.f32 %f37, %f53, %f53, %f37;
	}
	// end inline asm
	// begin inline asm
	{	
fma.rn.f32 %f41, %f57, %f57, %f41;
	}
	// end inline asm
	// begin inline asm
	{	
fma.rn.f32 %f45, %f61, %f61, %f45;
	}
	// end inline asm
	// begin inline asm
	{	
fma.rn.f32 %f49, %f33, %f33, %f49;
	}
	// end inline asm
	// begin inline asm
	{	
fma.rn.f32 %f53, %f37, %f37, %f53;
	}
	// end inline asm
	// begin inline asm
	{	
fma.rn.f32 %f57, %f41, %f41, %f57;
	}
	// end inline asm
	// begin inline asm
	{	
fma.rn.f32 %f61, %f45, %f45, %f61;
	}
	// end inline asm
	// begin inline asm
	{	
fma.rn.f32 %f33, %f49, %f49, %f33;
	}
	// end inline asm
	// begin inline asm
	{	
fma.rn.f32 %f37, %f53, %f53, %f37;
	}
	// end inline asm
	// begin inline asm
	{	
fma.rn.f32 %f41, %f57, %f57, %f41;
	}
	// end inline asm
	// begin inline asm
	{	
fma.rn.f32 %f45, %f61, %f61, %f45;
	}
	// end inline asm
	// begin inline asm
	{	
fma.rn.f32 %f49, %f33, %f33, %f49;
	}
	// end inline asm
	// begin inline asm
	{	
fma.rn.f32 %f53, %f37, %f37, %f53;
	}
	// end inline asm
	// begin inline asm
	{	
fma.rn.f32 %f57, %f41, %f41, %f57;
	}
	// end inline asm
	// begin inline asm
	{	
fma.rn.f32 %f61, %f45, %f45, %f61;
	}
	// end inline asm
	// begin inline asm
	{	
fma.rn.f32 %f33, %f49, %f49, %f33;
	}
	// end inline asm
	// begin inline asm
	{	
fma.rn.f32 %f37, %f53, %f53, %f37;
	}
	// end inline asm
	// begin inline asm
	{	
fma.rn.f32 %f41, %f57, %f57, %f41;
	}
	// end inline asm
	// begin inline asm
	{	
fma.rn.f32 %f45, %f61, %f61, %f45;
	}
	// end inline asm
	// begin inline asm
	{	
fma.rn.f32 %f49, %f33, %f33, %f49;
	}
	// end inline asm
	// begin inline asm
	{	
fma.rn.f32 %f53, %f37, %f37, %f53;
	}
	// end inline asm
	// begin inline asm
	{	
fma.rn.f32 %f57, %f41, %f41, %f57;
	}
	// end inline asm
	// begin inline asm
	{	
fma.rn.f32 %f61, %f45, %f45, %f61;
	}
	// end inline asm
	// begin inline asm
	{	
fma.rn.f32 %f33, %f49, %f49, %f33;
	}
	// end inline asm
	// begin inline asm
	{	
fma.rn.f32 %f37, %f53, %f53, %f37;
	}
	// end inline asm
	// begin inline asm
	{	
fma.rn.f32 %f41, %f57, %f57, %f41;
	}
	// end inline asm
	// begin inline asm
	{	
fma.rn.f32 %f45, %f61, %f61, %f45;
	}
	// end inline asm
	// begin inline asm
	{	
fma.rn.f32 %f49, %f33, %f33, %f49;
	}
	// end inline asm
	// begin inline asm
	{	
fma.rn.f32 %f53, %f37, %f37, %f53;
	}
	// end inline asm
	// begin inline asm
	{	
fma.rn.f32 %f57, %f41, %f41, %f57;
	}
	// end inline asm
	// begin inline asm
	{	
fma.rn.f32 %f61, %f45, %f45, %f61;
	}
	// end inline asm
	// begin inline asm
	{	
fma.rn.f32 %f33, %f49, %f49, %f33;
	}
	// end inline asm
	// begin inline asm
	{	
fma.rn.f32 %f37, %f53, %f53, %f37;
	}
	// end inline asm
	// begin inline asm
	{	
fma.rn.f32 %f41, %f57, %f57, %f41;
	}
	// end inline asm
	// begin inline asm
	{	
fma.rn.f32 %f45, %f61, %f61, %f45;
	}
	// end inline asm
	// begin inline asm
	{	
fma.rn.f32 %f49, %f33, %f33, %f49;
	}
	// end inline asm
	// begin inline asm
	{	
fma.rn.f32 %f53, %f37, %f37, %f53;
	}
	// end inline asm
	// begin inline asm
	{	
fma.rn.f32 %f57, %f41, %f41, %f57;
	}
	// end inline asm
	// begin inline asm
	{	
fma.rn.f32 %f61, %f45, %f45, %f61;
	}
	// end inline asm
	// begin inline asm
	{	
fma.rn.f32 %f33, %f49, %f49, %f33;
	}
	// end inline asm
	// begin inline asm
	{	
fma.rn.f32 %f37, %f53, %f53, %f37;
	}
	// end inline asm
	// begin inline asm
	{	
fma.rn.f32 %f41, %f57, %f57, %f41;
	}
	// end inline asm
	// begin inline asm
	{	
fma.rn.f32 %f45, %f61, %f61, %f45;
	}
	// end inline asm
	// begin inline asm
	{	
fma.rn.f32 %f49, %f33, %f33, %f49;
	}
	// end inline asm
	// begin inline asm
	{	
fma.rn.f32 %f53, %f37, %f37, %f53;
	}
	// end inline asm
	// begin inline asm
	{	
fma.rn.f32 %f57, %f41, %f41, %f57;
	}
	// end inline asm
	// begin inline asm
	{	
fma.rn.f32 %f61, %f45, %f45, %f61;
	}
	// end inline asm
	// begin inline asm
	{	
fma.rn.f32 %f33, %f49, %f49, %f33;
	}
	// end inline asm
	// begin inline asm
	{	
fma.rn.f32 %f37, %f53, %f53, %f37;
	}
	// end inline asm
	// begin inline asm
	{	
fma.rn.f32 %f41, %f57, %f57, %f41;
	}
	// end inline asm
	// begin inline asm
	{	
fma.rn.f32 %f45, %f61, %f61, %f45;
	}
	// end inline asm
	// begin inline asm
	{	
fma.rn.f32 %f49, %f33, %f33, %f49;
	}
	// end inline asm
	// begin inline asm
	{	
fma.rn.f32 %f53, %f37, %f37, %f53;
	}
	// end inline asm
	// begin inline asm
	{	
fma.rn.f32 %f57, %f41, %f41, %f57;
	}
	// end inline asm
	// begin inline asm
	{	
fma.rn.f32 %f61, %f45, %f45, %f61;
	}
	// end inline asm
	// begin inline asm
	{	
fma.rn.f32 %f33, %f49, %f49, %f33;
	}
	// end inline asm
	// begin inline asm
	{	
fma.rn.f32 %f37, %f53, %f53, %f37;
	}
	// end inline asm
	// begin inline asm
	{	
fma.rn.f32 %f41, %f57, %f57, %f41;
	}
	// end inline asm
	// begin inline asm
	{	
fma.rn.f32 %f45, %f61, %f61, %f45;
	}
	// end inline asm
	// begin inline asm
	{	
fma.rn.f32 %f49, %f33, %f33, %f49;
	}
	// end inline asm
	// begin inline asm
	{	
fma.rn.f32 %f53, %f37, %f37, %f53;
	}
	// end inline asm
	// begin inline asm
	{	
fma.rn.f32 %f57, %f41, %f41, %f57;
	}
	// end inline asm
	// begin inline asm
	{	
fma.rn.f32 %f61, %f45, %f45, %f61;
	}
	// end inline asm
	// begin inline asm
	{	
fma.rn.f32 %f33, %f49, %f49, %f33;
	}
	// end inline asm
	// begin inline asm
	{	
fma.rn.f32 %f37, %f53, %f53, %f37;
	}
	// end inline asm
	// begin inline asm
	{	
fma.rn.f32 %f41, %f57, %f57, %f41;
	}
	// end inline asm
	// begin inline asm
	{	
fma.rn.f32 %f45, %f61, %f61, %f45;
	}
	// end inline asm
	// begin inline asm
	{	
fma.rn.f32 %f49, %f33, %f33, %f49;
	}
	// end inline asm
	// begin inline asm
	{	
fma.rn.f32 %f53, %f37, %f37, %f53;
	}
	// end inline asm
	// begin inline asm
	{	
fma.rn.f32 %f57, %f41, %f41, %f57;
	}
	// end inline asm
	// begin inline asm
	{	
fma.rn.f32 %f61, %f45, %f45, %f61;
	}
	// end inline asm
	// begin inline asm
	{	
fma.rn.f32 %f33, %f49, %f49, %f33;
	}
	// end inline asm
	// begin inline asm
	{	
fma.rn.f32 %f37, %f53, %f53, %f37;
	}
	// end inline asm
	// begin inline asm
	{	
fma.rn.f32 %f41, %f57, %f57, %f41;
	}
	// end inline asm
	// begin inline asm
	{	
fma.rn.f32 %f45, %f61, %f61, %f45;
	}
	// end inline asm
	// begin inline asm
	{	
fma.rn.f32 %f49, %f33, %f33, %f49;
	}
	// end inline asm
	// begin inline asm
	{	
fma.rn.f32 %f53, %f37, %f37, %f53;
	}
	// end inline asm
	// begin inline asm
	{	
fma.rn.f32 %f57, %f41, %f41, %f57;
	}
	// end inline asm
	// begin inline asm
	{	
fma.rn.f32 %f61, %f45, %f45, %f61;
	}
	// end inline asm
	// begin inline asm
	{	
fma.rn.f32 %f33, %f49, %f49, %f33;
	}
	// end inline asm
	// begin inline asm
	{	
fma.rn.f32 %f37, %f53, %f53, %f37;
	}
	// end inline asm
	// begin inline asm
	{	
fma.rn.f32 %f41, %f57, %f57, %f41;
	}
	// end inline asm
	// begin inline asm
	{	
fma.rn.f32 %f45, %f61, %f61, %f45;
	}
	// end inline asm
	// begin inline asm
	{	
fma.rn.f32 %f49, %f33, %f33, %f49;
	}
	// end inline asm
	// begin inline asm
	{	
fma.rn.f32 %f53, %f37, %f37, %f53;
	}
	// end inline asm
	// begin inline asm
	{	
fma.rn.f32 %f57, %f41, %f41, %f57;
	}
	// end inline asm
	// begin inline asm
	{	
fma.rn.f32 %f61, %f45, %f45, %f61;
	}
	// end inline asm
	// begin inline asm
	{	
fma.rn.f32 %f33, %f49, %f49, %f33;
	}
	// end inline asm
	// begin inline asm
	{	
fma.rn.f32 %f37, %f53, %f53, %f37;
	}
	// end inline asm
	// begin inline asm
	{	
fma.rn.f32 %f41, %f57, %f57, %f41;
	}
	// end inline asm
	// begin inline asm
	{	
fma.rn.f32 %f45, %f61, %f61, %f45;
	}
	// end inline asm
	// begin inline asm
	{	
fma.rn.f32 %f49, %f33, %f33, %f49;
	}
	// end inline asm
	// begin inline asm
	{	
fma.rn.f32 %f53, %f37, %f37, %f53;
	}
	// end inline asm
	// begin inline asm
	{	
fma.rn.f32 %f57, %f41, %f41, %f57;
	}
	// end inline asm
	// begin inline asm
	{	
fma.rn.f32 %f61, %f45, %f45, %f61;
	}
	// end inline asm
	// begin inline asm
	{	
fma.rn.f32 %f33, %f49, %f49, %f33;
	}
	// end inline asm
	// begin inline asm
	{	
fma.rn.f32 %f37, %f53, %f53, %f37;
	}
	// end inline asm
	// begin inline asm
	{	
fma.rn.f32 %f41, %f57, %f57, %f41;
	}
	// end inline asm
	// begin inline asm
	{	
fma.rn.f32 %f45, %f61, %f61, %f45;
	}
	// end inline asm
	// begin inline asm
	{	
fma.rn.f32 %f49, %f33, %f33, %f49;
	}
	// end inline asm
	// begin inline asm
	{	
fma.rn.f32 %f53, %f37, %f37, %f53;
	}
	// end inline asm
	// begin inline asm
	{	
fma.rn.f32 %f57, %f41, %f41, %f57;
	}
	// end inline asm
	// begin inline asm
	{	
fma.rn.f32 %f61, %f45, %f45, %f61;
	}
	// end inline asm
	// begin inline asm
	{	
fma.rn.f32 %f33, %f49, %f49, %f33;
	}
	// end inline asm
	// begin inline asm
	{	
fma.rn.f32 %f37, %f53, %f53, %f37;
	}
	// end inline asm
	// begin inline asm
	{	
fma.rn.f32 %f41, %f57, %f57, %f41;
	}
	// end inline asm
	// begin inline asm
	{	
fma.rn.f32 %f45, %f61, %f61, %f45;
	}
	// end inline asm
	// begin inline asm
	{	
fma.rn.f32 %f49, %f33, %f33, %f49;
	}
	// end inline asm
	// begin inline asm
	{	
fma.rn.f32 %f53, %f37, %f37, %f53;
	}
	// end inline asm
	// begin inline asm
	{	
fma.rn.f32 %f57, %f41, %f41, %f57;
	}
	// end inline asm
	// begin inline asm
	{	
fma.rn.f32 %f61, %f45, %f45, %f61;
	}
	// end inline asm
	// begin inline asm
	{	
fma.rn.f32 %f33, %f49, %f49, %f33;
	}
	// end inline asm
	// begin inline asm
	{	
fma.rn.f32 %f37, %f53, %f53, %f37;
	}
	// end inline asm
	// begin inline asm
	{	
fma.rn.f32 %f41, %f57, %f57, %f41;
	}
	// end inline asm
	// begin inline asm
	{	
fma.rn.f32 %f45, %f61, %f61, %f45;
	}
	// end inline asm
	// begin inline asm
	{	
fma.rn.f32 %f49, %f33, %f33, %f49;
	}
	// end inline asm
	// begin inline asm
	{	
fma.rn.f32 %f53, %f37, %f37, %f53;
	}
	// end inline asm
	// begin inline asm
	{	
fma.rn.f32 %f57, %f41, %f41, %f57;
	}
	// end inline asm
	// begin inline asm
	{	
fma.rn.f32 %f61, %f45, %f45, %f61;
	}
	// end inline asm
	// begin inline asm
	{	
fma.rn.f32 %f33, %f49, %f49, %f33;
	}
	// end inline asm
	// begin inline asm
	{	
fma.rn.f32 %f37, %f53, %f53, %f37;
	}
	// end inline asm
	// begin inline asm
	{	
fma.rn.f32 %f41, %f57, %f57, %f41;
	}
	// end inline asm
	// begin inline asm
	{	
fma.rn.f32 %f45, %f61, %f61, %f45;
	}
	// end inline asm
	// begin inline asm
	{	
fma.rn.f32 %f49, %f33, %f33, %f49;
	}
	// end inline asm
	// begin inline asm
	{	
fma.rn.f32 %f53, %f37, %f37, %f53;
	}
	// end inline asm
	// begin inline asm
	{	
fma.rn.f32 %f57, %f41, %f41, %f57;
	}
	// end inline asm
	// begin inline asm
	{	
fma.rn.f32 %f61, %f45, %f45, %f61;
	}
	// end inline asm
	// begin inline asm
	{	
fma.rn.f32 %f33, %f49, %f49, %f33;
	}
	// end inline asm
	// begin inline asm
	{	
fma.rn.f32 %f37, %f53, %f53, %f37;
	}
	// end inline asm
	// begin inline asm
	{	
fma.rn.f32 %f41, %f57, %f57, %f41;
	}
	// end inline asm
	// begin inline asm
	{	
fma.rn.f32 %f45, %f61, %f61, %f45;
	}
	// end inline asm
	// begin inline asm
	{	
fma.rn.f32 %f49, %f33, %f33, %f49;
	}
	// end inline asm
	// begin inline asm
	{	
fma.rn.f32 %f53, %f37, %f37, %f53;
	}
	// end inline asm
	// begin inline asm
	{	
fma.rn.f32 %f57, %f41, %f41, %f57;
	}
	// end inline asm
	// begin inline asm
	{	
fma.rn.f32 %f61, %f45, %f45, %f61;
	}
	// end inline asm
	// begin inline asm
	{	
fma.rn.f32 %f33, %f49, %f49, %f33;
	}
	// end inline asm
	// begin inline asm
	{	
fma.rn.f32 %f37, %f53, %f53, %f37;
	}
	// end inline asm
	// begin inline asm
	{	
fma.rn.f32 %f41, %f57, %f57, %f41;
	}
	// end inline asm
	// begin inline asm
	{	
fma.rn.f32 %f45, %f61, %f61, %f45;
	}
	// end inline asm
	// begin inline asm
	{	
fma.rn.f32 %f49, %f33, %f33, %f49;
	}
	// end inline asm
	// begin inline asm
	{	
fma.rn.f32 %f53, %f37, %f37, %f53;
	}
	// end inline asm
	// begin inline asm
	{	
fma.rn.f32 %f57, %f41, %f41, %f57;
	}
	// end inline asm
	// begin inline asm
	{	
fma.rn.f32 %f61, %f45, %f45, %f61;
	}
	// end inline asm
	// begin inline asm
	{	
fma.rn.f32 %f33, %f49, %f49, %f33;
	}
	// end inline asm
	// begin inline asm
	{	
fma.rn.f32 %f37, %f53, %f53, %f37;
	}
	// end inline asm
	// begin inline asm
	{	
fma.rn.f32 %f41, %f57, %f57, %f41;
	}
	// end inline asm
	// begin inline asm
	{	
fma.rn.f32 %f45, %f61, %f61, %f45;
	}
	// end inline asm
	// begin inline asm
	{	
fma.rn.f32 %f49, %f33, %f33, %f49;
	}
	// end inline asm
	// begin inline asm
	{	
fma.rn.f32 %f53, %f37, %f37, %f53;
	}
	// end inline asm
	// begin inline asm
	{	
fma.rn.f32 %f57, %f41, %f41, %f57;
	}
	// end inline asm
	// begin inline asm
	{	
fma.rn.f32 %f61, %f45, %f45, %f61;
	}
	// end inline asm
	// begin inline asm
	{	
fma.rn.f32 %f33, %f49, %f49, %f33;
	}
	// end inline asm
	// begin inline asm
	{	
fma.rn.f32 %f37, %f53, %f53, %f37;
	}
	// end inline asm
	// begin inline asm
	{	
fma.rn.f32 %f41, %f57, %f57, %f41;
	}
	// end inline asm
	// begin inline asm
	{	
fma.rn.f32 %f45, %f61, %f61, %f45;
	}
	// end inline asm
	// begin inline asm
	{	
fma.rn.f32 %f49, %f33, %f33, %f49;
	}
	// end inline asm
	// begin inline asm
	{	
fma.rn.f32 %f53, %f37, %f37, %f53;
	}
	// end inline asm
	// begin inline asm
	{	
fma.rn.f32 %f57, %f41, %f41, %f57;
	}
	// end inline asm
	// begin inline asm
	{	
fma.rn.f32 %f61, %f45, %f45, %f61;
	}
	// end inline asm
	// begin inline asm
	{	
fma.rn.f32 %f33, %f49, %f49, %f33;
	}
	// end inline asm
	// begin inline asm
	{	
fma.rn.f32 %f37, %f53, %f53, %f37;
	}
	// end inline asm
	// begin inline asm
	{	
fma.rn.f32 %f41, %f57, %f57, %f41;
	}
	// end inline asm
	// begin inline asm
	{	
fma.rn.f32 %f45, %f61, %f61, %f45;
	}
	// end inline asm
	// begin inline asm
	{	
fma.rn.f32 %f49, %f33, %f33, %f49;
	}
	// end inline asm
	// begin inline asm
	{	
fma.rn.f32 %f53, %f37, %f37, %f53;
	}
	// end inline asm
	// begin inline asm
	{	
fma.rn.f32 %f57, %f41, %f41, %f57;
	}
	// end inline asm
	// begin inline asm
	{	
fma.rn.f32 %f61, %f45, %f45, %f61;
	}
	// end inline asm
	// begin inline asm
	{	
fma.rn.f32 %f33, %f49, %f49, %f33;
	}
	// end inline asm
	// begin inline asm
	{	
fma.rn.f32 %f37, %f53, %f53, %f37;
	}
	// end inline asm
	// begin inline asm
	{	
fma.rn.f32 %f41, %f57, %f57, %f41;
	}
	// end inline asm
	// begin inline asm
	{	
fma.rn.f32 %f45, %f61, %f61, %f45;
	}
	// end inline asm
	// begin inline asm
	{	
fma.rn.f32 %f49, %f33, %f33, %f49;
	}
	// end inline asm
	// begin inline asm
	{	
fma.rn.f32 %f53, %f37, %f37, %f53;
	}
	// end inline asm
	// begin inline asm
	{	
fma.rn.f32 %f57, %f41, %f41, %f57;
	}
	// end inline asm
	// begin inline asm
	{	
fma.rn.f32 %f61, %f45, %f45, %f61;
	}
	// end inline asm
	// begin inline asm
	{	
fma.rn.f32 %f33, %f49, %f49, %f33;
	}
	// end inline asm
	// begin inline asm
	{	
fma.rn.f32 %f37, %f53, %f53, %f37;
	}
	// end inline asm
	// begin inline asm
	{	
fma.rn.f32 %f41, %f57, %f57, %f41;
	}
	// end inline asm
	// begin inline asm
	{	
fma.rn.f32 %f45, %f61, %f61, %f45;
	}
	// end inline asm
	// begin inline asm
	{	
fma.rn.f32 %f49, %f33, %f33, %f49;
	}
	// end inline asm
	// begin inline asm
	{	
fma.rn.f32 %f53, %f37, %f37, %f53;
	}
	// end inline asm
	// begin inline asm
	{	
fma.rn.f32 %f57, %f41, %f41, %f57;
	}
	// end inline asm
	// begin inline asm
	{	
fma.rn.f32 %f61, %f45, %f45, %f61;
	}
	// end inline asm
	// begin inline asm
	{	
fma.rn.f32 %f33, %f49, %f49, %f33;
	}
	// end inline asm
	// begin inline asm
	{	
fma.rn.f32 %f37, %f53, %f53, %f37;
	}
	// end inline asm
	// begin inline asm
	{	
fma.rn.f32 %f41, %f57, %f57, %f41;
	}
	// end inline asm
	// begin inline asm
	{	
fma.rn.f32 %f45, %f61, %f61, %f45;
	}
	// end inline asm
	// begin inline asm
	{	
fma.rn.f32 %f49, %f33, %f33, %f49;
	}
	// end inline asm
	// begin inline asm
	{	
fma.rn.f32 %f53, %f37, %f37, %f53;
	}
	// end inline asm
	// begin inline asm
	{	
fma.rn.f32 %f57, %f41, %f41, %f57;
	}
	// end inline asm
	// begin inline asm
	{	
fma.rn.f32 %f61, %f45, %f45, %f61;
	}
	// end inline asm
	// begin inline asm
	{	
fma.rn.f32 %f33, %f49, %f49, %f33;
	}
	// end inline asm
	// begin inline asm
	{	
fma.rn.f32 %f37, %f53, %f53, %f37;
	}
	// end inline asm
	// begin inline asm
	{	
fma.rn.f32 %f41, %f57, %f57, %f41;
	}
	// end inline asm
	// begin inline asm
	{	
fma.rn.f32 %f45, %f61, %f61, %f45;
	}
	// end inline asm
	// begin inline asm
	{	
fma.rn.f32 %f49, %f33, %f33, %f49;
	}
	// end inline asm
	// begin inline asm
	{	
fma.rn.f32 %f53, %f37, %f37, %f53;
	}
	// end inline asm
	// begin inline asm
	{	
fma.rn.f32 %f57, %f41, %f41, %f57;
	}
	// end inline asm
	// begin inline asm
	{	
fma.rn.f32 %f61, %f45, %f45, %f61;
	}
	// end inline asm
	// begin inline asm
	{	
fma.rn.f32 %f33, %f49, %f49, %f33;
	}
	// end inline asm
	// begin inline asm
	{	
fma.rn.f32 %f37, %f53, %f53, %f37;
	}
	// end inline asm
	// begin inline asm
	{	
fma.rn.f32 %f41, %f57, %f57, %f41;
	}
	// end inline asm
	// begin inline asm
	{	
fma.rn.f32 %f45, %f61, %f61, %f45;
	}
	// end inline asm
	// begin inline asm
	{	
fma.rn.f32 %f49, %f33, %f33, %f49;
	}
	// end inline asm
	// begin inline asm
	{	
fma.rn.f32 %f53, %f37, %f37, %f53;
	}
	// end inline asm
	// begin inline asm
	{	
fma.rn.f32 %f57, %f41, %f41, %f57;
	}
	// end inline asm
	// begin inline asm
	{	
fma.rn.f32 %f61, %f45, %f45, %f61;
	}
	// end inline asm
	// begin inline asm
	{	
fma.rn.f32 %f33, %f49, %f49, %f33;
	}
	// end inline asm
	// begin inline asm
	{	
fma.rn.f32 %f37, %f53, %f53, %f37;
	}
	// end inline asm
	// begin inline asm
	{	
fma.rn.f32 %f41, %f57, %f57, %f41;
	}
	// end inline asm
	// begin inline asm
	{	
fma.rn.f32 %f45, %f61, %f61, %f45;
	}
	// end inline asm
	// begin inline asm
	{	
fma.rn.f32 %f49, %f33, %f33, %f49;
	}
	// end inline asm
	// begin inline asm
	{	
fma.rn.f32 %f53, %f37, %f37, %f53;
	}
	// end inline asm
	// begin inline asm
	{	
fma.rn.f32 %f57, %f41, %f41, %f57;
	}
	// end inline asm
	// begin inline asm
	{	
fma.rn.f32 %f61, %f45, %f45, %f61;
	}
	// end inline asm
	// begin inline asm
	{	
fma.rn.f32 %f33, %f49, %f49, %f33;
	}
	// end inline asm
	// begin inline asm
	{	
fma.rn.f32 %f37, %f53, %f53, %f37;
	}
	// end inline asm
	// begin inline asm
	{	
fma.rn.f32 %f41, %f57, %f57, %f41;
	}
	// end inline asm
	// begin inline asm
	{	
fma.rn.f32 %f45, %f61, %f61, %f45;
	}
	// end inline asm
	// begin inline asm
	{	
fma.rn.f32 %f49, %f33, %f33, %f49;
	}
	// end inline asm
	// begin inline asm
	{	
fma.rn.f32 %f53, %f37, %f37, %f53;
	}
	// end inline asm
	// begin inline asm
	{	
fma.rn.f32 %f57, %f41, %f41, %f57;
	}
	// end inline asm
	// begin inline asm
	{	
fma.rn.f32 %f61, %f45, %f45, %f61;
	}
	// end inline asm
	// begin inline asm
	{	
fma.rn.f32 %f33, %f49, %f49, %f33;
	}
	// end inline asm
	// begin inline asm
	{	
fma.rn.f32 %f37, %f53, %f53, %f37;
	}
	// end inline asm
	// begin inline asm
	{	
fma.rn.f32 %f41, %f57, %f57, %f41;
	}
	// end inline asm
	// begin inline asm
	{	
fma.rn.f32 %f45, %f61, %f61, %f45;
	}
	// end inline asm
	// begin inline asm
	{	
fma.rn.f32 %f49, %f33, %f33, %f49;
	}
	// end inline asm
	// begin inline asm
	{	
fma.rn.f32 %f53, %f37, %f37, %f53;
	}
	// end inline asm
	// begin inline asm
	{	
fma.rn.f32 %f57, %f41, %f41, %f57;
	}
	// end inline asm
	// begin inline asm
	{	
fma.rn.f32 %f61, %f45, %f45, %f61;
	}
	// end inline asm
	// begin inline asm
	{	
fma.rn.f32 %f33, %f49, %f49, %f33;
	}
	// end inline asm
	// begin inline asm
	{	
fma.rn.f32 %f37, %f53, %f53, %f37;
	}
	// end inline asm
	// begin inline asm
	{	
fma.rn.f32 %f41, %f57, %f57, %f41;
	}
	// end inline asm
	// begin inline asm
	{	
fma.rn.f32 %f45, %f61, %f61, %f45;
	}
	// end inline asm
	// begin inline asm
	{	
fma.rn.f32 %f49, %f33, %f33, %f49;
	}
	// end inline asm
	// begin inline asm
	{	
fma.rn.f32 %f53, %f37, %f37, %f53;
	}
	// end inline asm
	// begin inline asm
	{	
fma.rn.f32 %f57, %f41, %f41, %f57;
	}
	// end inline asm
	// begin inline asm
	{	
fma.rn.f32 %f61, %f45, %f45, %f61;
	}
	// end inline asm
	// begin inline asm
	{	
fma.rn.f32 %f33, %f49, %f49, %f33;
	}
	// end inline asm
	// begin inline asm
	{	
fma.rn.f32 %f37, %f53, %f53, %f37;
	}
	// end inline asm
	// begin inline asm
	{	
fma.rn.f32 %f41, %f57, %f57, %f41;
	}
	// end inline asm
	// begin inline asm
	{	
fma.rn.f32 %f45, %f61, %f61, %f45;
	}
	// end inline asm
	// begin inline asm
	{	
fma.rn.f32 %f49, %f33, %f33, %f49;
	}
	// end inline asm
	// begin inline asm
	{	
fma.rn.f32 %f53, %f37, %f37, %f53;
	}
	// end inline asm
	// begin inline asm
	{	
fma.rn.f32 %f57, %f41, %f41, %f57;
	}
	// end inline asm
	// begin inline asm
	{	
fma.rn.f32 %f61, %f45, %f45, %f61;
	}
	// end inline asm
	// begin inline asm
	{	
fma.rn.f32 %f33, %f49, %f49, %f33;
	}
	// end inline asm
	// begin inline asm
	{	
fma.rn.f32 %f37, %f53, %f53, %f37;
	}
	// end inline asm
	// begin inline asm
	{	
fma.rn.f32 %f41, %f57, %f57, %f41;
	}
	// end inline asm
	// begin inline asm
	{	
fma.rn.f32 %f45, %f61, %f61, %f45;
	}
	// end inline asm
	// begin inline asm
	{	
fma.rn.f32 %f49, %f33, %f33, %f49;
	}
	// end inline asm
	// begin inline asm
	{	
fma.rn.f32 %f53, %f37, %f37, %f53;
	}
	// end inline asm
	// begin inline asm
	{	
fma.rn.f32 %f57, %f41, %f41, %f57;
	}
	// end inline asm
	// begin inline asm
	{	
fma.rn.f32 %f61, %f45, %f45, %f61;
	}
	// end inline asm
	// begin inline asm
	{	
fma.rn.f32 %f33, %f49, %f49, %f33;
	}
	// end inline asm
	// begin inline asm
	{	
fma.rn.f32 %f37, %f53, %f53, %f37;
	}
	// end inline asm
	// begin inline asm
	{	
fma.rn.f32 %f41, %f57, %f57, %f41;
	}
	// end inline asm
	// begin inline asm
	{	
fma.rn.f32 %f45, %f61, %f61, %f45;
	}
	// end inline asm
	// begin inline asm
	{	
fma.rn.f32 %f49, %f33, %f33, %f49;
	}
	// end inline asm
	// begin inline asm
	{	
fma.rn.f32 %f53, %f37, %f37, %f53;
	}
	// end inline asm
	// begin inline asm
	{	
fma.rn.f32 %f57, %f41, %f41, %f57;
	}
	// end inline asm
	// begin inline asm
	{	
fma.rn.f32 %f61, %f45, %f45, %f61;
	}
	// end inline asm
	// begin inline asm
	{	
fma.rn.f32 %f33, %f49, %f49, %f33;
	}
	// end inline asm
	// begin inline asm
	{	
fma.rn.f32 %f37, %f53, %f53, %f37;
	}
	// end inline asm
	// begin inline asm
	{	
fma.rn.f32 %f41, %f57, %f57, %f41;
	}
	// end inline asm
	// begin inline asm
	{	
fma.rn.f32 %f45, %f61, %f61, %f45;
	}
	// end inline asm
	// begin inline asm
	{	
fma.rn.f32 %f49, %f33, %f33, %f49;
	}
	// end inline asm
	// begin inline asm
	{	
fma.rn.f32 %f53, %f37, %f37, %f53;
	}
	// end inline asm
	// begin inline asm
	{	
fma.rn.f32 %f57, %f41, %f41, %f57;
	}
	// end inline asm
	// begin inline asm
	{	
fma.rn.f32 %f61, %f45, %f45, %f61;
	}
	// end inline asm
	// begin inline asm
	{	
fma.rn.f32 %f33, %f49, %f49, %f33;
	}
	// end inline asm
	// begin inline asm
	{	
fma.rn.f32 %f37, %f53, %f53, %f37;
	}
	// end inline asm
	// begin inline asm
	{	
fma.rn.f32 %f41, %f57, %f57, %f41;
	}
	// end inline asm
	// begin inline asm
	{	
fma.rn.f32 %f45, %f61, %f61, %f45;
	}
	// end inline asm
	// begin inline asm
	{	
fma.rn.f32 %f49, %f33, %f33, %f49;
	}
	// end inline asm
	// begin inline asm
	{	
fma.rn.f32 %f53, %f37, %f37, %f53;
	}
	// end inline asm
	// begin inline asm
	{	
fma.rn.f32 %f57, %f41, %f41, %f57;
	}
	// end inline asm
	// begin inline asm
	{	
fma.rn.f32 %f61, %f45, %f45, %f61;
	}
	// end inline asm
	// begin inline asm
	{	
fma.rn.f32 %f33, %f49, %f49, %f33;
	}
	// end inline asm
	// begin inline asm
	{	
fma.rn.f32 %f37, %f53, %f53, %f37;
	}
	// end inline asm
	// begin inline asm
	{	
fma.rn.f32 %f41, %f57, %f57, %f41;
	}
	// end inline asm
	// begin inline asm
	{	
fma.rn.f32 %f45, %f61, %f61, %f45;
	}
	// end inline asm
	// begin inline asm
	{	
fma.rn.f32 %f49, %f33, %f33, %f49;
	}
	// end inline asm
	// begin inline asm
	{	
fma.rn.f32 %f53, %f37, %f37, %f53;
	}
	// end inline asm
	// begin inline asm
	{	
fma.rn.f32 %f57, %f41, %f41, %f57;
	}
	// end inline asm
	// begin inline asm
	{	
fma.rn.f32 %f61, %f45, %f45, %f61;
	}
	// end inline asm
	// begin inline asm
	{	
fma.rn.f32 %f33, %f49, %f49, %f33;
	}
	// end inline asm
	// begin inline asm
	{	
fma.rn.f32 %f37, %f53, %f53, %f37;
	}
	// end inline asm
	// begin inline asm
	{	
fma.rn.f32 %f41, %f57, %f57, %f41;
	}
	// end inline asm
	// begin inline asm
	{	
fma.rn.f32 %f45, %f61, %f61, %f45;
	}
	// end inline asm
	// begin inline asm
	{	
fma.rn.f32 %f49, %f33, %f33, %f49;
	}
	// end inline asm
	// begin inline asm
	{	
fma.rn.f32 %f53, %f37, %f37, %f53;
	}
	// end inline asm
	// begin inline asm
	{	
fma.rn.f32 %f57, %f41, %f41, %f57;
	}
	// end inline asm
	// begin inline asm
	{	
fma.rn.f32 %f61, %f45, %f45, %f61;
	}
	// end inline asm
	// begin inline asm
	{	
fma.rn.f32 %f33, %f49, %f49, %f33;
	}
	// end inline asm
	// begin inline asm
	{	
fma.rn.f32 %f37, %f53, %f53, %f37;
	}
	// end inline asm
	// begin inline asm
	{	
fma.rn.f32 %f41, %f57, %f57, %f41;
	}
	// end inline asm
	// begin inline asm
	{	
fma.rn.f32 %f45, %f61, %f61, %f45;
	}
	// end inline asm
	// begin inline asm
	{	
fma.rn.f32 %f49, %f33, %f33, %f49;
	}
	// end inline asm
	// begin inline asm
	{	
fma.rn.f32 %f53, %f37, %f37, %f53;
	}
	// end inline asm
	// begin inline asm
	{	
fma.rn.f32 %f57, %f41, %f41, %f57;
	}
	// end inline asm
	// begin inline asm
	{	
fma.rn.f32 %f61, %f45, %f45, %f61;
	}
	// end inline asm
	// begin inline asm
	{	
fma.rn.f32 %f33, %f49, %f49, %f33;
	}
	// end inline asm
	// begin inline asm
	{	
fma.rn.f32 %f37, %f53, %f53, %f37;
	}
	// end inline asm
	// begin inline asm
	{	
fma.rn.f32 %f41, %f57, %f57, %f41;
	}
	// end inline asm
	// begin inline asm
	{	
fma.rn.f32 %f45, %f61, %f61, %f45;
	}
	// end inline asm
	// begin inline asm
	{	
fma.rn.f32 %f49, %f33, %f33, %f49;
	}
	// end inline asm
	// begin inline asm
	{	
fma.rn.f32 %f53, %f37, %f37, %f53;
	}
	// end inline asm
	// begin inline asm
	{	
fma.rn.f32 %f57, %f41, %f41, %f57;
	}
	// end inline asm
	// begin inline asm
	{	
fma.rn.f32 %f61, %f45, %f45, %f61;
	}
	// end inline asm
	// begin inline asm
	{	
fma.rn.f32 %f33, %f49, %f49, %f33;
	}
	// end inline asm
	// begin inline asm
	{	
fma.rn.f32 %f37, %f53, %f53, %f37;
	}
	// end inline asm
	// begin inline asm
	{	
fma.rn.f32 %f41, %f57, %f57, %f41;
	}
	// end inline asm
	// begin inline asm
	{	
fma.rn.f32 %f45, %f61, %f61, %f45;
	}
	// end inline asm
	// begin inline asm
	{	
fma.rn.f32 %f49, %f33, %f33, %f49;
	}
	// end inline asm
	// begin inline asm
	{	
fma.rn.f32 %f53, %f37, %f37, %f53;
	}
	// end inline asm
	// begin inline asm
	{	
fma.rn.f32 %f57, %f41, %f41, %f57;
	}
	// end inline asm
	// begin inline asm
	{	
fma.rn.f32 %f61, %f45, %f45, %f61;
	}
	// end inline asm
	// begin inline asm
	{	
fma.rn.f32 %f33, %f49, %f49, %f33;
	}
	// end inline asm
	// begin inline asm
	{	
fma.rn.f32 %f37, %f53, %f53, %f37;
	}
	// end inline asm
	// begin inline asm
	{	
fma.rn.f32 %f41, %f57, %f57, %f41;
	}
	// end inline asm
	// begin inline asm
	{	
fma.rn.f32 %f45, %f61, %f61, %f45;
	}
	// end inline asm
	// begin inline asm
	{	
fma.rn.f32 %f49, %f33, %f33, %f49;
	}
	// end inline asm
	// begin inline asm
	{	
fma.rn.f32 %f53, %f37, %f37, %f53;
	}
	// end inline asm
	// begin inline asm
	{	
fma.rn.f32 %f57, %f41, %f41, %f57;
	}
	// end inline asm
	// begin inline asm
	{	
fma.rn.f32 %f61, %f45, %f45, %f61;
	}
	// end inline asm
	// begin inline asm
	{	
fma.rn.f32 %f33, %f49, %f49, %f33;
	}
	// end inline asm
	// begin inline asm
	{	
fma.rn.f32 %f37, %f53, %f53, %f37;
	}
	// end inline asm
	// begin inline asm
	{	
fma.rn.f32 %f41, %f57, %f57, %f41;
	}
	// end inline asm
	// begin inline asm
	{	
fma.rn.f32 %f45, %f61, %f61, %f45;
	}
	// end inline asm
	// begin inline asm
	{	
fma.rn.f32 %f49, %f33, %f33, %f49;
	}
	// end inline asm
	// begin inline asm
	{	
fma.rn.f32 %f53, %f37, %f37, %f53;
	}
	// end inline asm
	// begin inline asm
	{	
fma.rn.f32 %f57, %f41, %f41, %f57;
	}
	// end inline asm
	// begin inline asm
	{	
fma.rn.f32 %f61, %f45, %f45, %f61;
	}
	// end inline asm
	// begin inline asm
	{	
fma.rn.f32 %f33, %f49, %f49, %f33;
	}
	// end inline asm
	// begin inline asm
	{	
fma.rn.f32 %f37, %f53, %f53, %f37;
	}
	// end inline asm
	// begin inline asm
	{	
fma.rn.f32 %f41, %f57, %f57, %f41;
	}
	// end inline asm
	// begin inline asm
	{	
fma.rn.f32 %f45, %f61, %f61, %f45;
	}
	// end inline asm
	// begin inline asm
	{	
fma.rn.f32 %f49, %f33, %f33, %f49;
	}
	// end inline asm
	// begin inline asm
	{	
fma.rn.f32 %f53, %f37, %f37, %f53;
	}
	// end inline asm
	// begin inline asm
	{	
fma.rn.f32 %f57, %f41, %f41, %f57;
	}
	// end inline asm
	// begin inline asm
	{	
fma.rn.f32 %f61, %f45, %f45, %f61;
	}
	// end inline asm
	// begin inline asm
	{	
fma.rn.f32 %f33, %f49, %f49, %f33;
	}
	// end inline asm
	// begin inline asm
	{	
fma.rn.f32 %f37, %f53, %f53, %f37;
	}
	// end inline asm
	// begin inline asm
	{	
fma.rn.f32 %f41, %f57, %f57, %f41;
	}
	// end inline asm
	// begin inline asm
	{	
fma.rn.f32 %f45, %f61, %f61, %f45;
	}
	// end inline asm
	// begin inline asm
	{	
fma.rn.f32 %f49, %f33, %f33, %f49;
	}
	// end inline asm
	// begin inline asm
	{	
fma.rn.f32 %f53, %f37, %f37, %f53;
	}
	// end inline asm
	// begin inline asm
	{	
fma.rn.f32 %f57, %f41, %f41, %f57;
	}
	// end inline asm
	// begin inline asm
	{	
fma.rn.f32 %f61, %f45, %f45, %f61;
	}
	// end inline asm
	// begin inline asm
	{	
fma.rn.f32 %f33, %f49, %f49, %f33;
	}
	// end inline asm
	// begin inline asm
	{	
fma.rn.f32 %f37, %f53, %f53, %f37;
	}
	// end inline asm
	// begin inline asm
	{	
fma.rn.f32 %f41, %f57, %f57, %f41;
	}
	// end inline asm
	// begin inline asm
	{	
fma.rn.f32 %f45, %f61, %f61, %f45;
	}
	// end inline asm
	// begin inline asm
	{	
fma.rn.f32 %f49, %f33, %f33, %f49;
	}
	// end inline asm
	// begin inline asm
	{	
fma.rn.f32 %f53, %f37, %f37, %f53;
	}
	// end inline asm
	// begin inline asm
	{	
fma.rn.f32 %f57, %f41, %f41, %f57;
	}
	// end inline asm
	// begin inline asm
	{	
fma.rn.f32 %f61, %f45, %f45, %f61;
	}
	// end inline asm
	// begin inline asm
	{	
fma.rn.f32 %f33, %f49, %f49, %f33;
	}
	// end inline asm
	// begin inline asm
	{	
fma.rn.f32 %f37, %f53, %f53, %f37;
	}
	// end inline asm
	// begin inline asm
	{	
fma.rn.f32 %f41, %f57, %f57, %f41;
	}
	// end inline asm
	// begin inline asm
	{	
fma.rn.f32 %f45, %f61, %f61, %f45;
	}
	// end inline asm
	// begin inline asm
	{	
fma.rn.f32 %f49, %f33, %f33, %f49;
	}
	// end inline asm
	// begin inline asm
	{	
fma.rn.f32 %f53, %f37, %f37, %f53;
	}
	// end inline asm
	// begin inline asm
	{	
fma.rn.f32 %f57, %f41, %f41, %f57;
	}
	// end inline asm
	// begin inline asm
	{	
fma.rn.f32 %f61, %f45, %f45, %f61;
	}
	// end inline asm
	// begin inline asm
	{	
fma.rn.f32 %f33, %f49, %f49, %f33;
	}
	// end inline asm
	// begin inline asm
	{	
fma.rn.f32 %f37, %f53, %f53, %f37;
	}
	// end inline asm
	// begin inline asm
	{	
fma.rn.f32 %f41, %f57, %f57, %f41;
	}
	// end inline asm
	// begin inline asm
	{	
fma.rn.f32 %f45, %f61, %f61, %f45;
	}
	// end inline asm
	// begin inline asm
	{	
fma.rn.f32 %f49, %f33, %f33, %f49;
	}
	// end inline asm
	// begin inline asm
	{	
fma.rn.f32 %f53, %f37, %f37, %f53;
	}
	// end inline asm
	// begin inline asm
	{	
fma.rn.f32 %f57, %f41, %f41, %f57;
	}
	// end inline asm
	// begin inline asm
	{	
fma.rn.f32 %f61, %f45, %f45, %f61;
	}
	// end inline asm
	// begin inline asm
	{	
fma.rn.f32 %f33, %f49, %f49, %f33;
	}
	// end inline asm
	// begin inline asm
	{	
fma.rn.f32 %f37, %f53, %f53, %f37;
	}
	// end inline asm
	// begin inline asm
	{	
fma.rn.f32 %f41, %f57, %f57, %f41;
	}
	// end inline asm
	// begin inline asm
	{	
fma.rn.f32 %f45, %f61, %f61, %f45;
	}
	// end inline asm
	// begin inline asm
	{	
fma.rn.f32 %f49, %f33, %f33, %f49;
	}
	// end inline asm
	// begin inline asm
	{	
fma.rn.f32 %f53, %f37, %f37, %f53;
	}
	// end inline asm
	// begin inline asm
	{	
fma.rn.f32 %f57, %f41, %f41, %f57;
	}
	// end inline asm
	// begin inline asm
	{	
fma.rn.f32 %f61, %f45, %f45, %f61;
	}
	// end inline asm
	// begin inline asm
	{	
fma.rn.f32 %f33, %f49, %f49, %f33;
	}
	// end inline asm
	// begin inline asm
	{	
fma.rn.f32 %f37, %f53, %f53, %f37;
	}
	// end inline asm
	// begin inline asm
	{	
fma.rn.f32 %f41, %f57, %f57, %f41;
	}
	// end inline asm
	// begin inline asm
	{	
fma.rn.f32 %f45, %f61, %f61, %f45;
	}
	// end inline asm
	// begin inline asm
	{	
fma.rn.f32 %f49, %f33, %f33, %f49;
	}
	// end inline asm
	// begin inline asm
	{	
fma.rn.f32 %f53, %f37, %f37, %f53;
	}
	// end inline asm
	// begin inline asm
	{	
fma.rn.f32 %f57, %f41, %f41, %f57;
	}
	// end inline asm
	// begin inline asm
	{	
fma.rn.f32 %f61, %f45, %f45, %f61;
	}
	// end inline asm
	// begin inline asm
	{	
fma.rn.f32 %f33, %f49, %f49, %f33;
	}
	// end inline asm
	// begin inline asm
	{	
fma.rn.f32 %f37, %f53, %f53, %f37;
	}
	// end inline asm
	// begin inline asm
	{	
fma.rn.f32 %f41, %f57, %f57, %f41;
	}
	// end inline asm
	// begin inline asm
	{	
fma.rn.f32 %f45, %f61, %f61, %f45;
	}
	// end inline asm
	// begin inline asm
	{	
fma.rn.f32 %f49, %f33, %f33, %f49;
	}
	// end inline asm
	// begin inline asm
	{	
fma.rn.f32 %f53, %f37, %f37, %f53;
	}
	// end inline asm
	// begin inline asm
	{	
fma.rn.f32 %f57, %f41, %f41, %f57;
	}
	// end inline asm
	// begin inline asm
	{	
fma.rn.f32 %f61, %f45, %f45, %f61;
	}
	// end inline asm
	// begin inline asm
	{	
fma.rn.f32 %f33, %f49, %f49, %f33;
	}
	// end inline asm
	// begin inline asm
	{	
fma.rn.f32 %f37, %f53, %f53, %f37;
	}
	// end inline asm
	// begin inline asm
	{	
fma.rn.f32 %f41, %f57, %f57, %f41;
	}
	// end inline asm
	// begin inline asm
	{	
fma.rn.f32 %f45, %f61, %f61, %f45;
	}
	// end inline asm
	// begin inline asm
	{	
fma.rn.f32 %f49, %f33, %f33, %f49;
	}
	// end inline asm
	// begin inline asm
	{	
fma.rn.f32 %f53, %f37, %f37, %f53;
	}
	// end inline asm
	// begin inline asm
	{	
fma.rn.f32 %f57, %f41, %f41, %f57;
	}
	// end inline asm
	// begin inline asm
	{	
fma.rn.f32 %f61, %f45, %f45, %f61;
	}
	// end inline asm
	// begin inline asm
	{	
fma.rn.f32 %f33, %f49, %f49, %f33;
	}
	// end inline asm
	// begin inline asm
	{	
fma.rn.f32 %f37, %f53, %f53, %f37;
	}
	// end inline asm
	// begin inline asm
	{	
fma.rn.f32 %f41, %f57, %f57, %f41;
	}
	// end inline asm
	// begin inline asm
	{	
fma.rn.f32 %f45, %f61, %f61, %f45;
	}
	// end inline asm
	// begin inline asm
	{	
fma.rn.f32 %f49, %f33, %f33, %f49;
	}
	// end inline asm
	// begin inline asm
	{	
fma.rn.f32 %f53, %f37, %f37, %f53;
	}
	// end inline asm
	// begin inline asm
	{	
fma.rn.f32 %f57, %f41, %f41, %f57;
	}
	// end inline asm
	// begin inline asm
	{	
fma.rn.f32 %f61, %f45, %f45, %f61;
	}
	// end inline asm
	// begin inline asm
	{	
fma.rn.f32 %f33, %f49, %f49, %f33;
	}
	// end inline asm
	// begin inline asm
	{	
fma.rn.f32 %f37, %f53, %f53, %f37;
	}
	// end inline asm
	// begin inline asm
	{	
fma.rn.f32 %f41, %f57, %f57, %f41;
	}
	// end inline asm
	// begin inline asm
	{	
fma.rn.f32 %f45, %f61, %f61, %f45;
	}
	// end inline asm
	// begin inline asm
	{	
fma.rn.f32 %f49, %f33, %f33, %f49;
	}
	// end inline asm
	// begin inline asm
	{	
fma.rn.f32 %f53, %f37, %f37, %f53;
	}
	// end inline asm
	// begin inline asm
	{	
fma.rn.f32 %f57, %f41, %f41, %f57;
	}
	// end inline asm
	// begin inline asm
	{	
fma.rn.f32 %f61, %f45, %f45, %f61;
	}
	// end inline asm
	// begin inline asm
	{	
fma.rn.f32 %f33, %f49, %f49, %f33;
	}
	// end inline asm
	// begin inline asm
	{	
fma.rn.f32 %f37, %f53, %f53, %f37;
	}
	// end inline asm
	// begin inline asm
	{	
fma.rn.f32 %f41, %f57, %f57, %f41;
	}
	// end inline asm
	// begin inline asm
	{	
fma.rn.f32 %f45, %f61, %f61, %f45;
	}
	// end inline asm
	// begin inline asm
	{	
fma.rn.f32 %f49, %f33, %f33, %f49;
	}
	// end inline asm
	// begin inline asm
	{	
fma.rn.f32 %f53, %f37, %f37, %f53;
	}
	// end inline asm
	// begin inline asm
	{	
fma.rn.f32 %f57, %f41, %f41, %f57;
	}
	// end inline asm
	// begin inline asm
	{	
fma.rn.f32 %f61, %f45, %f45, %f61;
	}
	// end inline asm
	// begin inline asm
	{	
fma.rn.f32 %f33, %f49, %f49, %f33;
	}
	// end inline asm
	// begin inline asm
	{	
fma.rn.f32 %f37, %f53, %f53, %f37;
	}
	// end inline asm
	// begin inline asm
	{	
fma.rn.f32 %f41, %f57, %f57, %f41;
	}
	// end inline asm
	// begin inline asm
	{	
fma.rn.f32 %f45, %f61, %f61, %f45;
	}
	// end inline asm
	// begin inline asm
	{	
fma.rn.f32 %f49, %f33, %f33, %f49;
	}
	// end inline asm
	// begin inline asm
	{	
fma.rn.f32 %f53, %f37, %f37, %f53;
	}
	// end inline asm
	// begin inline asm
	{	
fma.rn.f32 %f57, %f41, %f41, %f57;
	}
	// end inline asm
	// begin inline asm
	{	
fma.rn.f32 %f61, %f45, %f45, %f61;
	}
	// end inline asm
	// begin inline asm
	{	
fma.rn.f32 %f33, %f49, %f49, %f33;
	}
	// end inline asm
	// begin inline asm
	{	
fma.rn.f32 %f37, %f53, %f53, %f37;
	}
	// end inline asm
	// begin inline asm
	{	
fma.rn.f32 %f41, %f57, %f57, %f41;
	}
	// end inline asm
	// begin inline asm
	{	
fma.rn.f32 %f45, %f61, %f61, %f45;
	}
	// end inline asm
	// begin inline asm
	{	
fma.rn.f32 %f49, %f33, %f33, %f49;
	}
	// end inline asm
	// begin inline asm
	{	
fma.rn.f32 %f53, %f37, %f37, %f53;
	}
	// end inline asm
	// begin inline asm
	{	
fma.rn.f32 %f57, %f41, %f41, %f57;
	}
	// end inline asm
	// begin inline asm
	{	
fma.rn.f32 %f61, %f45, %f45, %f61;
	}
	// end inline asm
	// begin inline asm
	{	
fma.rn.f32 %f33, %f49, %f49, %f33;
	}
	// end inline asm
	// begin inline asm
	{	
fma.rn.f32 %f37, %f53, %f53, %f37;
	}
	// end inline asm
	// begin inline asm
	{	
fma.rn.f32 %f41, %f57, %f57, %f41;
	}
	// end inline asm
	// begin inline asm
	{	
fma.rn.f32 %f45, %f61, %f61, %f45;
	}
	// end inline asm
	// begin inline asm
	{	
fma.rn.f32 %f49, %f33, %f33, %f49;
	}
	// end inline asm
	// begin inline asm
	{	
fma.rn.f32 %f53, %f37, %f37, %f53;
	}
	// end inline asm
	// begin inline asm
	{	
fma.rn.f32 %f57, %f41, %f41, %f57;
	}
	// end inline asm
	// begin inline asm
	{	
fma.rn.f32 %f61, %f45, %f45, %f61;
	}
	// end inline asm
	// begin inline asm
	{	
fma.rn.f32 %f33, %f49, %f49, %f33;
	}
	// end inline asm
	// begin inline asm
	{	
fma.rn.f32 %f37, %f53, %f53, %f37;
	}
	// end inline asm
	// begin inline asm
	{	
fma.rn.f32 %f41, %f57, %f57, %f41;
	}
	// end inline asm
	// begin inline asm
	{	
fma.rn.f32 %f45, %f61, %f61, %f45;
	}
	// end inline asm
	// begin inline asm
	{	
fma.rn.f32 %f49, %f33, %f33, %f49;
	}
	// end inline asm
	// begin inline asm
	{	
fma.rn.f32 %f53, %f37, %f37, %f53;
	}
	// end inline asm
	// begin inline asm
	{	
fma.rn.f32 %f57, %f41, %f41, %f57;
	}
	// end inline asm
	// begin inline asm
	{	
fma.rn.f32 %f61, %f45, %f45, %f61;
	}
	// end inline asm
	// begin inline asm
	{	
fma.rn.f32 %f33, %f49, %f49, %f33;
	}
	// end inline asm
	// begin inline asm
	{	
fma.rn.f32 %f37, %f53, %f53, %f37;
	}
	// end inline asm
	// begin inline asm
	{	
fma.rn.f32 %f41, %f57, %f57, %f41;
	}
	// end inline asm
	// begin inline asm
	{	
fma.rn.f32 %f45, %f61, %f61, %f45;
	}
	// end inline asm
	// begin inline asm
	{	
fma.rn.f32 %f49, %f33, %f33, %f49;
	}
	// end inline asm
	// begin inline asm
	{	
fma.rn.f32 %f53, %f37, %f37, %f53;
	}
	// end inline asm
	// begin inline asm
	{	
fma.rn.f32 %f57, %f41, %f41, %f57;
	}
	// end inline asm
	// begin inline asm
	{	
fma.rn.f32 %f61, %f45, %f45, %f61;
	}
	// end inline asm
	// begin inline asm
	{	
fma.rn.f32 %f33, %f49, %f49, %f33;
	}
	// end inline asm
	// begin inline asm
	{	
fma.rn.f32 %f37, %f53, %f53, %f37;
	}
	// end inline asm
	// begin inline asm
	{	
fma.rn.f32 %f41, %f57, %f57, %f41;
	}
	// end inline asm
	// begin inline asm
	{	
fma.rn.f32 %f45, %f61, %f61, %f45;
	}
	// end inline asm
	// begin inline asm
	{	
fma.rn.f32 %f49, %f33, %f33, %f49;
	}
	// end inline asm
	// begin inline asm
	{	
fma.rn.f32 %f53, %f37, %f37, %f53;
	}
	// end inline asm
	// begin inline asm
	{	
fma.rn.f32 %f57, %f41, %f41, %f57;
	}
	// end inline asm
	// begin inline asm
	{	
fma.rn.f32 %f61, %f45, %f45, %f61;
	}
	// end inline asm
	// begin inline asm
	{	
fma.rn.f32 %f33, %f49, %f49, %f33;
	}
	// end inline asm
	// begin inline asm
	{	
fma.rn.f32 %f37, %f53, %f53, %f37;
	}
	// end inline asm
	// begin inline asm
	{	
fma.rn.f32 %f41, %f57, %f57, %f41;
	}
	// end inline asm
	// begin inline asm
	{	
fma.rn.f32 %f45, %f61, %f61, %f45;
	}
	// end inline asm
	// begin inline asm
	{	
fma.rn.f32 %f49, %f33, %f33, %f49;
	}
	// end inline asm
	// begin inline asm
	{	
fma.rn.f32 %f53, %f37, %f37, %f53;
	}
	// end inline asm
	// begin inline asm
	{	
fma.rn.f32 %f57, %f41, %f41, %f57;
	}
	// end inline asm
	// begin inline asm
	{	
fma.rn.f32 %f61, %f45, %f45, %f61;
	}
	// end inline asm
	// begin inline asm
	{	
fma.rn.f32 %f33, %f49, %f49, %f33;
	}
	// end inline asm
	// begin inline asm
	{	
fma.rn.f32 %f37, %f53, %f53, %f37;
	}
	// end inline asm
	// begin inline asm
	{	
fma.rn.f32 %f41, %f57, %f57, %f41;
	}
	// end inline asm
	// begin inline asm
	{	
fma.rn.f32 %f45, %f61, %f61, %f45;
	}
	// end inline asm
	// begin inline asm
	{	
fma.rn.f32 %f49, %f33, %f33, %f49;
	}
	// end inline asm
	// begin inline asm
	{	
fma.rn.f32 %f53, %f37, %f37, %f53;
	}
	// end inline asm
	// begin inline asm
	{	
fma.rn.f32 %f57, %f41, %f41, %f57;
	}
	// end inline asm
	// begin inline asm
	{	
fma.rn.f32 %f61, %f45, %f45, %f61;
	}
	// end inline asm
	// begin inline asm
	{	
fma.rn.f32 %f33, %f49, %f49, %f33;
	}
	// end inline asm
	// begin inline asm
	{	
fma.rn.f32 %f37, %f53, %f53, %f37;
	}
	// end inline asm
	// begin inline asm
	{	
fma.rn.f32 %f41, %f57, %f57, %f41;
	}
	// end inline asm
	// begin inline asm
	{	
fma.rn.f32 %f45, %f61, %f61, %f45;
	}
	// end inline asm
	// begin inline asm
	{	
fma.rn.f32 %f49, %f33, %f33, %f49;
	}
	// end inline asm
	// begin inline asm
	{	
fma.rn.f32 %f53, %f37, %f37, %f53;
	}
	// end inline asm
	// begin inline asm
	{	
fma.rn.f32 %f57, %f41, %f41, %f57;
	}
	// end inline asm
	// begin inline asm
	{	
fma.rn.f32 %f61, %f45, %f45, %f61;
	}
	// end inline asm
	// begin inline asm
	{	
fma.rn.f32 %f33, %f49, %f49, %f33;
	}
	// end inline asm
	// begin inline asm
	{	
fma.rn.f32 %f37, %f53, %f53, %f37;
	}
	// end inline asm
	// begin inline asm
	{	
fma.rn.f32 %f41, %f57, %f57, %f41;
	}
	// end inline asm
	// begin inline asm
	{	
fma.rn.f32 %f45, %f61, %f61, %f45;
	}
	// end inline asm
	// begin inline asm
	{	
fma.rn.f32 %f49, %f33, %f33, %f49;
	}
	// end inline asm
	// begin inline asm
	{	
fma.rn.f32 %f53, %f37, %f37, %f53;
	}
	// end inline asm
	// begin inline asm
	{	
fma.rn.f32 %f57, %f41, %f41, %f57;
	}
	// end inline asm
	// begin inline asm
	{	
fma.rn.f32 %f61, %f45, %f45, %f61;
	}
	// end inline asm
	// begin inline asm
	{	
fma.rn.f32 %f33, %f49, %f49, %f33;
	}
	// end inline asm
	// begin inline asm
	{	
fma.rn.f32 %f37, %f53, %f53, %f37;
	}
	// end inline asm
	// begin inline asm
	{	
fma.rn.f32 %f41, %f57, %f57, %f41;
	}
	// end inline asm
	// begin inline asm
	{	
fma.rn.f32 %f45, %f61, %f61, %f45;
	}
	// end inline asm
	// begin inline asm
	{	
fma.rn.f32 %f49, %f33, %f33, %f49;
	}
	// end inline asm
	// begin inline asm
	{	
fma.rn.f32 %f53, %f37, %f37, %f53;
	}
	// end inline asm
	// begin inline asm
	{	
fma.rn.f32 %f57, %f41, %f41, %f57;
	}
	// end inline asm
	// begin inline asm
	{	
fma.rn.f32 %f61, %f45, %f45, %f61;
	}
	// end inline asm
	// begin inline asm
	{	
fma.rn.f32 %f33, %f49, %f49, %f33;
	}
	// end inline asm
	// begin inline asm
	{	
fma.rn.f32 %f37, %f53, %f53, %f37;
	}
	// end inline asm
	// begin inline asm
	{	
fma.rn.f32 %f41, %f57, %f57, %f41;
	}
	// end inline asm
	// begin inline asm
	{	
fma.rn.f32 %f45, %f61, %f61, %f45;
	}
	// end inline asm
	// begin inline asm
	{	
fma.rn.f32 %f49, %f33, %f33, %f49;
	}
	// end inline asm
	// begin inline asm
	{	
fma.rn.f32 %f53, %f37, %f37, %f53;
	}
	// end inline asm
	// begin inline asm
	{	
fma.rn.f32 %f57, %f41, %f41, %f57;
	}
	// end inline asm
	// begin inline asm
	{	
fma.rn.f32 %f61, %f45, %f45, %f61;
	}
	// end inline asm
	// begin inline asm
	{	
fma.rn.f32 %f33, %f49, %f49, %f33;
	}
	// end inline asm
	// begin inline asm
	{	
fma.rn.f32 %f37, %f53, %f53, %f37;
	}
	// end inline asm
	// begin inline asm
	{	
fma.rn.f32 %f41, %f57, %f57, %f41;
	}
	// end inline asm
	// begin inline asm
	{	
fma.rn.f32 %f45, %f61, %f61, %f45;
	}
	// end inline asm
	// begin inline asm
	{	
fma.rn.f32 %f49, %f33, %f33, %f49;
	}
	// end inline asm
	// begin inline asm
	{	
fma.rn.f32 %f53, %f37, %f37, %f53;
	}
	// end inline asm
	// begin inline asm
	{	
fma.rn.f32 %f57, %f41, %f41, %f57;
	}
	// end inline asm
	// begin inline asm
	{	
fma.rn.f32 %f61, %f45, %f45, %f61;
	}
	// end inline asm
	// begin inline asm
	{	
fma.rn.f32 %f33, %f49, %f49, %f33;
	}
	// end inline asm
	// begin inline asm
	{	
fma.rn.f32 %f37, %f53, %f53, %f37;
	}
	// end inline asm
	// begin inline asm
	{	
fma.rn.f32 %f41, %f57, %f57, %f41;
	}
	// end inline asm
	// begin inline asm
	{	
fma.rn.f32 %f45, %f61, %f61, %f45;
	}
	// end inline asm
	// begin inline asm
	{	
fma.rn.f32 %f49, %f33, %f33, %f49;
	}
	// end inline asm
	// begin inline asm
	{	
fma.rn.f32 %f53, %f37, %f37, %f53;
	}
	// end inline asm
	// begin inline asm
	{	
fma.rn.f32 %f57, %f41, %f41, %f57;
	}
	// end inline asm
	// begin inline asm
	{	
fma.rn.f32 %f61, %f45, %f45, %f61;
	}
	// end inline asm
	// begin inline asm
	{	
fma.rn.f32 %f33, %f49, %f49, %f33;
	}
	// end inline asm
	// begin inline asm
	{	
fma.rn.f32 %f37, %f53, %f53, %f37;
	}
	// end inline asm
	// begin inline asm
	{	
fma.rn.f32 %f41, %f57, %f57, %f41;
	}
	// end inline asm
	// begin inline asm
	{	
fma.rn.f32 %f45, %f61, %f61, %f45;
	}
	// end inline asm
	// begin inline asm
	{	
fma.rn.f32 %f49, %f33, %f33, %f49;
	}
	// end inline asm
	// begin inline asm
	{	
fma.rn.f32 %f53, %f37, %f37, %f53;
	}
	// end inline asm
	// begin inline asm
	{	
fma.rn.f32 %f57, %f41, %f41, %f57;
	}
	// end inline asm
	// begin inline asm
	{	
fma.rn.f32 %f61, %f45, %f45, %f61;
	}
	// end inline asm
	// begin inline asm
	{	
fma.rn.f32 %f33, %f49, %f49, %f33;
	}
	// end inline asm
	// begin inline asm
	{	
fma.rn.f32 %f37, %f53, %f53, %f37;
	}
	// end inline asm
	// begin inline asm
	{	
fma.rn.f32 %f41, %f57, %f57, %f41;
	}
	// end inline asm
	// begin inline asm
	{	
fma.rn.f32 %f45, %f61, %f61, %f45;
	}
	// end inline asm
	// begin inline asm
	{	
fma.rn.f32 %f49, %f33, %f33, %f49;
	}
	// end inline asm
	// begin inline asm
	{	
fma.rn.f32 %f53, %f37, %f37, %f53;
	}
	// end inline asm
	// begin inline asm
	{	
fma.rn.f32 %f57, %f41, %f41, %f57;
	}
	// end inline asm
	// begin inline asm
	{	
fma.rn.f32 %f61, %f45, %f45, %f61;
	}
	// end inline asm
	// begin inline asm
	{	
fma.rn.f32 %f33, %f49, %f49, %f33;
	}
	// end inline asm
	// begin inline asm
	{	
fma.rn.f32 %f37, %f53, %f53, %f37;
	}
	// end inline asm
	// begin inline asm
	{	
fma.rn.f32 %f41, %f57, %f57, %f41;
	}
	// end inline asm
	// begin inline asm
	{	
fma.rn.f32 %f45, %f61, %f61, %f45;
	}
	// end inline asm
	// begin inline asm
	{	
fma.rn.f32 %f49, %f33, %f33, %f49;
	}
	// end inline asm
	// begin inline asm
	{	
fma.rn.f32 %f53, %f37, %f37, %f53;
	}
	// end inline asm
	// begin inline asm
	{	
fma.rn.f32 %f57, %f41, %f41, %f57;
	}
	// end inline asm
	// begin inline asm
	{	
fma.rn.f32 %f61, %f45, %f45, %f61;
	}
	// end inline asm
	// begin inline asm
	{	
fma.rn.f32 %f33, %f49, %f49, %f33;
	}
	// end inline asm
	// begin inline asm
	{	
fma.rn.f32 %f37, %f53, %f53, %f37;
	}
	// end inline asm
	// begin inline asm
	{	
fma.rn.f32 %f41, %f57, %f57, %f41;
	}
	// end inline asm
	// begin inline asm
	{	
fma.rn.f32 %f45, %f61, %f61, %f45;
	}
	// end inline asm
	// begin inline asm
	{	
fma.rn.f32 %f49, %f33, %f33, %f49;
	}
	// end inline asm
	// begin inline asm
	{	
fma.rn.f32 %f53, %f37, %f37, %f53;
	}
	// end inline asm
	// begin inline asm
	{	
fma.rn.f32 %f57, %f41, %f41, %f57;
	}
	// end inline asm
	// begin inline asm
	{	
fma.rn.f32 %f61, %f45, %f45, %f61;
	}
	// end inline asm
	// begin inline asm
	{	
fma.rn.f32 %f33, %f49, %f49, %f33;
	}
	// end inline asm
	// begin inline asm
	{	
fma.rn.f32 %f37, %f53, %f53, %f37;
	}
	// end inline asm
	// begin inline asm
	{	
fma.rn.f32 %f41, %f57, %f57, %f41;
	}
	// end inline asm
	// begin inline asm
	{	
fma.rn.f32 %f45, %f61, %f61, %f45;
	}
	// end inline asm
	// begin inline asm
	{	
fma.rn.f32 %f49, %f33, %f33, %f49;
	}
	// end inline asm
	// begin inline asm
	{	
fma.rn.f32 %f53, %f37, %f37, %f53;
	}
	// end inline asm
	// begin inline asm
	{	
fma.rn.f32 %f57, %f41, %f41, %f57;
	}
	// end inline asm
	// begin inline asm
	{	
fma.rn.f32 %f61, %f45, %f45, %f61;
	}
	// end inline asm
	// begin inline asm
	{	
fma.rn.f32 %f33, %f49, %f49, %f33;
	}
	// end inline asm
	// begin inline asm
	{	
fma.rn.f32 %f37, %f53, %f53, %f37;
	}
	// end inline asm
	// begin inline asm
	{	
fma.rn.f32 %f41, %f57, %f57, %f41;
	}
	// end inline asm
	// begin inline asm
	{	
fma.rn.f32 %f45, %f61, %f61, %f45;
	}
	// end inline asm
	// begin inline asm
	{	
fma.rn.f32 %f49, %f33, %f33, %f49;
	}
	// end inline asm
	// begin inline asm
	{	
fma.rn.f32 %f53, %f37, %f37, %f53;
	}
	// end inline asm
	// begin inline asm
	{	
fma.rn.f32 %f57, %f41, %f41, %f57;
	}
	// end inline asm
	// begin inline asm
	{	
fma.rn.f32 %f61, %f45, %f45, %f61;
	}
	// end inline asm
	// begin inline asm
	{	
fma.rn.f32 %f33, %f49, %f49, %f33;
	}
	// end inline asm
	// begin inline asm
	{	
fma.rn.f32 %f37, %f53, %f53, %f37;
	}
	// end inline asm
	// begin inline asm
	{	
fma.rn.f32 %f41, %f57, %f57, %f41;
	}
	// end inline asm
	// begin inline asm
	{	
fma.rn.f32 %f45, %f61, %f61, %f45;
	}
	// end inline asm
	// begin inline asm
	{	
fma.rn.f32 %f49, %f33, %f33, %f49;
	}
	// end inline asm
	// begin inline asm
	{	
fma.rn.f32 %f53, %f37, %f37, %f53;
	}
	// end inline asm
	// begin inline asm
	{	
fma.rn.f32 %f57, %f41, %f41, %f57;
	}
	// end inline asm
	// begin inline asm
	{	
fma.rn.f32 %f61, %f45, %f45, %f61;
	}
	// end inline asm
	// begin inline asm
	{	
fma.rn.f32 %f33, %f49, %f49, %f33;
	}
	// end inline asm
	// begin inline asm
	{	
fma.rn.f32 %f37, %f53, %f53, %f37;
	}
	// end inline asm
	// begin inline asm
	{	
fma.rn.f32 %f41, %f57, %f57, %f41;
	}
	// end inline asm
	// begin inline asm
	{	
fma.rn.f32 %f45, %f61, %f61, %f45;
	}
	// end inline asm
	// begin inline asm
	{	
fma.rn.f32 %f49, %f33, %f33, %f49;
	}
	// end inline asm
	// begin inline asm
	{	
fma.rn.f32 %f53, %f37, %f37, %f53;
	}
	// end inline asm
	// begin inline asm
	{	
fma.rn.f32 %f57, %f41, %f41, %f57;
	}
	// end inline asm
	// begin inline asm
	{	
fma.rn.f32 %f61, %f45, %f45, %f61;
	}
	// end inline asm
	// begin inline asm
	{	
fma.rn.f32 %f33, %f49, %f49, %f33;
	}
	// end inline asm
	// begin inline asm
	{	
fma.rn.f32 %f37, %f53, %f53, %f37;
	}
	// end inline asm
	// begin inline asm
	{	
fma.rn.f32 %f41, %f57, %f57, %f41;
	}
	// end inline asm
	// begin inline asm
	{	
fma.rn.f32 %f45, %f61, %f61, %f45;
	}
	// end inline asm
	// begin inline asm
	{	
fma.rn.f32 %f49, %f33, %f33, %f49;
	}
	// end inline asm
	// begin inline asm
	{	
fma.rn.f32 %f53, %f37, %f37, %f53;
	}
	// end inline asm
	// begin inline asm
	{	
fma.rn.f32 %f57, %f41, %f41, %f57;
	}
	// end inline asm
	// begin inline asm
	{	
fma.rn.f32 %f61, %f45, %f45, %f61;
	}
	// end inline asm
	// begin inline asm
	{	
fma.rn.f32 %f33, %f49, %f49, %f33;
	}
	// end inline asm
	// begin inline asm
	{	
fma.rn.f32 %f37, %f53, %f53, %f37;
	}
	// end inline asm
	// begin inline asm
	{	
fma.rn.f32 %f41, %f57, %f57, %f41;
	}
	// end inline asm
	// begin inline asm
	{	
fma.rn.f32 %f45, %f61, %f61, %f45;
	}
	// end inline asm
	// begin inline asm
	{	
fma.rn.f32 %f49, %f33, %f33, %f49;
	}
	// end inline asm
	// begin inline asm
	{	
fma.rn.f32 %f53, %f37, %f37, %f53;
	}
	// end inline asm
	// begin inline asm
	{	
fma.rn.f32 %f57, %f41, %f41, %f57;
	}
	// end inline asm
	// begin inline asm
	{	
fma.rn.f32 %f61, %f45, %f45, %f61;
	}
	// end inline asm
	// begin inline asm
	{	
fma.rn.f32 %f33, %f49, %f49, %f33;
	}
	// end inline asm
	// begin inline asm
	{	
fma.rn.f32 %f37, %f53, %f53, %f37;
	}
	// end inline asm
	// begin inline asm
	{	
fma.rn.f32 %f41, %f57, %f57, %f41;
	}
	// end inline asm
	// begin inline asm
	{	
fma.rn.f32 %f45, %f61, %f61, %f45;
	}
	// end inline asm
	// begin inline asm
	{	
fma.rn.f32 %f49, %f33, %f33, %f49;
	}
	// end inline asm
	// begin inline asm
	{	
fma.rn.f32 %f53, %f37, %f37, %f53;
	}
	// end inline asm
	// begin inline asm
	{	
fma.rn.f32 %f57, %f41, %f41, %f57;
	}
	// end inline asm
	// begin inline asm
	{	
fma.rn.f32 %f61, %f45, %f45, %f61;
	}
	// end inline asm
	// begin inline asm
	{	
fma.rn.f32 %f33, %f49, %f49, %f33;
	}
	// end inline asm
	// begin inline asm
	{	
fma.rn.f32 %f37, %f53, %f53, %f37;
	}
	// end inline asm
	// begin inline asm
	{	
fma.rn.f32 %f41, %f57, %f57, %f41;
	}
	// end inline asm
	// begin inline asm
	{	
fma.rn.f32 %f45, %f61, %f61, %f45;
	}
	// end inline asm
	// begin inline asm
	{	
fma.rn.f32 %f49, %f33, %f33, %f49;
	}
	// end inline asm
	// begin inline asm
	{	
fma.rn.f32 %f53, %f37, %f37, %f53;
	}
	// end inline asm
	// begin inline asm
	{	
fma.rn.f32 %f57, %f41, %f41, %f57;
	}
	// end inline asm
	// begin inline asm
	{	
fma.rn.f32 %f61, %f45, %f45, %f61;
	}
	// end inline asm
	// begin inline asm
	{	
fma.rn.f32 %f33, %f49, %f49, %f33;
	}
	// end inline asm
	// begin inline asm
	{	
fma.rn.f32 %f37, %f53, %f53, %f37;
	}
	// end inline asm
	// begin inline asm
	{	
fma.rn.f32 %f41, %f57, %f57, %f41;
	}
	// end inline asm
	// begin inline asm
	{	
fma.rn.f32 %f45, %f61, %f61, %f45;
	}
	// end inline asm
	// begin inline asm
	{	
fma.rn.f32 %f49, %f33, %f33, %f49;
	}
	// end inline asm
	// begin inline asm
	{	
fma.rn.f32 %f53, %f37, %f37, %f53;
	}
	// end inline asm
	// begin inline asm
	{	
fma.rn.f32 %f57, %f41, %f41, %f57;
	}
	// end inline asm
	// begin inline asm
	{	
fma.rn.f32 %f61, %f45, %f45, %f61;
	}
	// end inline asm
	// begin inline asm
	{	
fma.rn.f32 %f33, %f49, %f49, %f33;
	}
	// end inline asm
	// begin inline asm
	{	
fma.rn.f32 %f37, %f53, %f53, %f37;
	}
	// end inline asm
	// begin inline asm
	{	
fma.rn.f32 %f41, %f57, %f57, %f41;
	}
	// end inline asm
	// begin inline asm
	{	
fma.rn.f32 %f45, %f61, %f61, %f45;
	}
	// end inline asm
	// begin inline asm
	{	
fma.rn.f32 %f49, %f33, %f33, %f49;
	}
	// end inline asm
	// begin inline asm
	{	
fma.rn.f32 %f53, %f37, %f37, %f53;
	}
	// end inline asm
	// begin inline asm
	{	
fma.rn.f32 %f57, %f41, %f41, %f57;
	}
	// end inline asm
	// begin inline asm
	{	
fma.rn.f32 %f61, %f45, %f45, %f61;
	}
	// end inline asm
	// begin inline asm
	{	
fma.rn.f32 %f33, %f49, %f49, %f33;
	}
	// end inline asm
	// begin inline asm
	{	
fma.rn.f32 %f37, %f53, %f53, %f37;
	}
	// end inline asm
	// begin inline asm
	{	
fma.rn.f32 %f41, %f57, %f57, %f41;
	}
	// end inline asm
	// begin inline asm
	{	
fma.rn.f32 %f45, %f61, %f61, %f45;
	}
	// end inline asm
	// begin inline asm
	{	
fma.rn.f32 %f49, %f33, %f33, %f49;
	}
	// end inline asm
	// begin inline asm
	{	
fma.rn.f32 %f53, %f37, %f37, %f53;
	}
	// end inline asm
	// begin inline asm
	{	
fma.rn.f32 %f57, %f41, %f41, %f57;
	}
	// end inline asm
	// begin inline asm
	{	
fma.rn.f32 %f61, %f45, %f45, %f61;
	}
	// end inline asm
	// begin inline asm
	{	
fma.rn.f32 %f33, %f49, %f49, %f33;
	}
	// end inline asm
	// begin inline asm
	{	
fma.rn.f32 %f37, %f53, %f53, %f37;
	}
	// end inline asm
	// begin inline asm
	{	
fma.rn.f32 %f41, %f57, %f57, %f41;
	}
	// end inline asm
	// begin inline asm
	{	
fma.rn.f32 %f45, %f61, %f61, %f45;
	}
	// end inline asm
	// begin inline asm
	{	
fma.rn.f32 %f49, %f33, %f33, %f49;
	}
	// end inline asm
	// begin inline asm
	{	
fma.rn.f32 %f53, %f37, %f37, %f53;
	}
	// end inline asm
	// begin inline asm
	{	
fma.rn.f32 %f57, %f41, %f41, %f57;
	}
	// end inline asm
	// begin inline asm
	{	
fma.rn.f32 %f61, %f45, %f45, %f61;
	}
	// end inline asm
	// begin inline asm
	{	
fma.rn.f32 %f33, %f49, %f49, %f33;
	}
	// end inline asm
	// begin inline asm
	{	
fma.rn.f32 %f37, %f53, %f53, %f37;
	}
	// end inline asm
	// begin inline asm
	{	
fma.rn.f32 %f41, %f57, %f57, %f41;
	}
	// end inline asm
	// begin inline asm
	{	
fma.rn.f32 %f45, %f61, %f61, %f45;
	}
	// end inline asm
	// begin inline asm
	{	
fma.rn.f32 %f49, %f33, %f33, %f49;
	}
	// end inline asm
	// begin inline asm
	{	
fma.rn.f32 %f53, %f37, %f37, %f53;
	}
	// end inline asm
	// begin inline asm
	{	
fma.rn.f32 %f57, %f41, %f41, %f57;
	}
	// end inline asm
	// begin inline asm
	{	
fma.rn.f32 %f61, %f45, %f45, %f61;
	}
	// end inline asm
	// begin inline asm
	{	
fma.rn.f32 %f33, %f49, %f49, %f33;
	}
	// end inline asm
	// begin inline asm
	{	
fma.rn.f32 %f37, %f53, %f53, %f37;
	}
	// end inline asm
	// begin inline asm
	{	
fma.rn.f32 %f41, %f57, %f57, %f41;
	}
	// end inline asm
	// begin inline asm
	{	
fma.rn.f32 %f45, %f61, %f61, %f45;
	}
	// end inline asm
	// begin inline asm
	{	
fma.rn.f32 %f49, %f33, %f33, %f49;
	}
	// end inline asm
	// begin inline asm
	{	
fma.rn.f32 %f53, %f37, %f37, %f53;
	}
	// end inline asm
	// begin inline asm
	{	
fma.rn.f32 %f57, %f41, %f41, %f57;
	}
	// end inline asm
	// begin inline asm
	{	
fma.rn.f32 %f61, %f45, %f45, %f61;
	}
	// end inline asm
	// begin inline asm
	{	
fma.rn.f32 %f33, %f49, %f49, %f33;
	}
	// end inline asm
	// begin inline asm
	{	
fma.rn.f32 %f37, %f53, %f53, %f37;
	}
	// end inline asm
	// begin inline asm
	{	
fma.rn.f32 %f41, %f57, %f57, %f41;
	}
	// end inline asm
	// begin inline asm
	{	
fma.rn.f32 %f45, %f61, %f61, %f45;
	}
	// end inline asm
	// begin inline asm
	{	
fma.rn.f32 %f49, %f33, %f33, %f49;
	}
	// end inline asm
	// begin inline asm
	{	
fma.rn.f32 %f53, %f37, %f37, %f53;
	}
	// end inline asm
	// begin inline asm
	{	
fma.rn.f32 %f57, %f41, %f41, %f57;
	}
	// end inline asm
	// begin inline asm
	{	
fma.rn.f32 %f61, %f45, %f45, %f61;
	}
	// end inline asm
	// begin inline asm
	{	
fma.rn.f32 %f33, %f49, %f49, %f33;
	}
	// end inline asm
	// begin inline asm
	{	
fma.rn.f32 %f37, %f53, %f53, %f37;
	}
	// end inline asm
	// begin inline asm
	{	
fma.rn.f32 %f41, %f57, %f57, %f41;
	}
	// end inline asm
	// begin inline asm
	{	
fma.rn.f32 %f45, %f61, %f61, %f45;
	}
	// end inline asm
	// begin inline asm
	{	
fma.rn.f32 %f49, %f33, %f33, %f49;
	}
	// end inline asm
	// begin inline asm
	{	
fma.rn.f32 %f53, %f37, %f37, %f53;
	}
	// end inline asm
	// begin inline asm
	{	
fma.rn.f32 %f57, %f41, %f41, %f57;
	}
	// end inline asm
	// begin inline asm
	{	
fma.rn.f32 %f61, %f45, %f45, %f61;
	}
	// end inline asm
	// begin inline asm
	{	
fma.rn.f32 %f33, %f49, %f49, %f33;
	}
	// end inline asm
	// begin inline asm
	{	
fma.rn.f32 %f37, %f53, %f53, %f37;
	}
	// end inline asm
	// begin inline asm
	{	
fma.rn.f32 %f41, %f57, %f57, %f41;
	}
	// end inline asm
	// begin inline asm
	{	
fma.rn.f32 %f45, %f61, %f61, %f45;
	}
	// end inline asm
	// begin inline asm
	{	
fma.rn.f32 %f49, %f33, %f33, %f49;
	}
	// end inline asm
	// begin inline asm
	{	
fma.rn.f32 %f53, %f37, %f37, %f53;
	}
	// end inline asm
	// begin inline asm
	{	
fma.rn.f32 %f57, %f41, %f41, %f57;
	}
	// end inline asm
	// begin inline asm
	{	
fma.rn.f32 %f61, %f45, %f45, %f61;
	}
	// end inline asm
	// begin inline asm
	{	
fma.rn.f32 %f33, %f49, %f49, %f33;
	}
	// end inline asm
	// begin inline asm
	{	
fma.rn.f32 %f37, %f53, %f53, %f37;
	}
	// end inline asm
	// begin inline asm
	{	
fma.rn.f32 %f41, %f57, %f57, %f41;
	}
	// end inline asm
	// begin inline asm
	{	
fma.rn.f32 %f45, %f61, %f61, %f45;
	}
	// end inline asm
	// begin inline asm
	{	
fma.rn.f32 %f49, %f33, %f33, %f49;
	}
	// end inline asm
	// begin inline asm
	{	
fma.rn.f32 %f53, %f37, %f37, %f53;
	}
	// end inline asm
	// begin inline asm
	{	
fma.rn.f32 %f57, %f41, %f41, %f57;
	}
	// end inline asm
	// begin inline asm
	{	
fma.rn.f32 %f61, %f45, %f45, %f61;
	}
	// end inline asm
	// begin inline asm
	{	
fma.rn.f32 %f33, %f49, %f49, %f33;
	}
	// end inline asm
	// begin inline asm
	{	
fma.rn.f32 %f37, %f53, %f53, %f37;
	}
	// end inline asm
	// begin inline asm
	{	
fma.rn.f32 %f41, %f57, %f57, %f41;
	}
	// end inline asm
	// begin inline asm
	{	
fma.rn.f32 %f45, %f61, %f61, %f45;
	}
	// end inline asm
	// begin inline asm
	{	
fma.rn.f32 %f49, %f33, %f33, %f49;
	}
	// end inline asm
	// begin inline asm
	{	
fma.rn.f32 %f53, %f37, %f37, %f53;
	}
	// end inline asm
	// begin inline asm
	{	
fma.rn.f32 %f57, %f41, %f41, %f57;
	}
	// end inline asm
	// begin inline asm
	{	
fma.rn.f32 %f61, %f45, %f45, %f61;
	}
	// end inline asm
	// begin inline asm
	{	
fma.rn.f32 %f33, %f49, %f49, %f33;
	}
	// end inline asm
	// begin inline asm
	{	
fma.rn.f32 %f37, %f53, %f53, %f37;
	}
	// end inline asm
	// begin inline asm
	{	
fma.rn.f32 %f41, %f57, %f57, %f41;
	}
	// end inline asm
	// begin inline asm
	{	
fma.rn.f32 %f45, %f61, %f61, %f45;
	}
	// end inline asm
	// begin inline asm
	{	
fma.rn.f32 %f49, %f33, %f33, %f49;
	}
	// end inline asm
	// begin inline asm
	{	
fma.rn.f32 %f53, %f37, %f37, %f53;
	}
	// end inline asm
	// begin inline asm
	{	
fma.rn.f32 %f57, %f41, %f41, %f57;
	}
	// end inline asm
	// begin inline asm
	{	
fma.rn.f32 %f61, %f45, %f45, %f61;
	}
	// end inline asm
	// begin inline asm
	{	
fma.rn.f32 %f33, %f49, %f49, %f33;
	}
	// end inline asm
	// begin inline asm
	{	
fma.rn.f32 %f37, %f53, %f53, %f37;
	}
	// end inline asm
	// begin inline asm
	{	
fma.rn.f32 %f41, %f57, %f57, %f41;
	}
	// end inline asm
	// begin inline asm
	{	
fma.rn.f32 %f45, %f61, %f61, %f45;
	}
	// end inline asm
	// begin inline asm
	{	
fma.rn.f32 %f49, %f33, %f33, %f49;
	}
	// end inline asm
	// begin inline asm
	{	
fma.rn.f32 %f53, %f37, %f37, %f53;
	}
	// end inline asm
	// begin inline asm
	{	
fma.rn.f32 %f57, %f41, %f41, %f57;
	}
	// end inline asm
	// begin inline asm
	{	
fma.rn.f32 %f61, %f45, %f45, %f61;
	}
	// end inline asm
	// begin inline asm
	{	
fma.rn.f32 %f33, %f49, %f49, %f33;
	}
	// end inline asm
	// begin inline asm
	{	
fma.rn.f32 %f37, %f53, %f53, %f37;
	}
	// end inline asm
	// begin inline asm
	{	
fma.rn.f32 %f41, %f57, %f57, %f41;
	}
	// end inline asm
	// begin inline asm
	{	
fma.rn.f32 %f45, %f61, %f61, %f45;
	}
	// end inline asm
	// begin inline asm
	{	
fma.rn.f32 %f49, %f33, %f33, %f49;
	}
	// end inline asm
	// begin inline asm
	{	
fma.rn.f32 %f53, %f37, %f37, %f53;
	}
	// end inline asm
	// begin inline asm
	{	
fma.rn.f32 %f57, %f41, %f41, %f57;
	}
	// end inline asm
	// begin inline asm
	{	
fma.rn.f32 %f61, %f45, %f45, %f61;
	}
	// end inline asm
	// begin inline asm
	{	
fma.rn.f32 %f33, %f49, %f49, %f33;
	}
	// end inline asm
	// begin inline asm
	{	
fma.rn.f32 %f37, %f53, %f53, %f37;
	}
	// end inline asm
	// begin inline asm
	{	
fma.rn.f32 %f41, %f57, %f57, %f41;
	}
	// end inline asm
	// begin inline asm
	{	
fma.rn.f32 %f45, %f61, %f61, %f45;
	}
	// end inline asm
	// begin inline asm
	{	
fma.rn.f32 %f49, %f33, %f33, %f49;
	}
	// end inline asm
	// begin inline asm
	{	
fma.rn.f32 %f53, %f37, %f37, %f53;
	}
	// end inline asm
	// begin inline asm
	{	
fma.rn.f32 %f57, %f41, %f41, %f57;
	}
	// end inline asm
	// begin inline asm
	{	
fma.rn.f32 %f61, %f45, %f45, %f61;
	}
	// end inline asm
	// begin inline asm
	{	
fma.rn.f32 %f33, %f49, %f49, %f33;
	}
	// end inline asm
	// begin inline asm
	{	
fma.rn.f32 %f37, %f53, %f53, %f37;
	}
	// end inline asm
	// begin inline asm
	{	
fma.rn.f32 %f41, %f57, %f57, %f41;
	}
	// end inline asm
	// begin inline asm
	{	
fma.rn.f32 %f45, %f61, %f61, %f45;
	}
	// end inline asm
	// begin inline asm
	{	
fma.rn.f32 %f49, %f33, %f33, %f49;
	}
	// end inline asm
	// begin inline asm
	{	
fma.rn.f32 %f53, %f37, %f37, %f53;
	}
	// end inline asm
	// begin inline asm
	{	
fma.rn.f32 %f57, %f41, %f41, %f57;
	}
	// end inline asm
	// begin inline asm
	{	
fma.rn.f32 %f61, %f45, %f45, %f61;
	}
	// end inline asm
	// begin inline asm
	{	
fma.rn.f32 %f33, %f49, %f49, %f33;
	}
	// end inline asm
	// begin inline asm
	{	
fma.rn.f32 %f37, %f53, %f53, %f37;
	}
	// end inline asm
	// begin inline asm
	{	
fma.rn.f32 %f41, %f57, %f57, %f41;
	}
	// end inline asm
	// begin inline asm
	{	
fma.rn.f32 %f45, %f61, %f61, %f45;
	}
	// end inline asm
	// begin inline asm
	{	
fma.rn.f32 %f49, %f33, %f33, %f49;
	}
	// end inline asm
	// begin inline asm
	{	
fma.rn.f32 %f53, %f37, %f37, %f53;
	}
	// end inline asm
	// begin inline asm
	{	
fma.rn.f32 %f57, %f41, %f41, %f57;
	}
	// end inline asm
	// begin inline asm
	{	
fma.rn.f32 %f61, %f45, %f45, %f61;
	}
	// end inline asm
	// begin inline asm
	{	
fma.rn.f32 %f33, %f49, %f49, %f33;
	}
	// end inline asm
	// begin inline asm
	{	
fma.rn.f32 %f37, %f53, %f53, %f37;
	}
	// end inline asm
	// begin inline asm
	{	
fma.rn.f32 %f41, %f57, %f57, %f41;
	}
	// end inline asm
	// begin inline asm
	{	
fma.rn.f32 %f45, %f61, %f61, %f45;
	}
	// end inline asm
	// begin inline asm
	{	
fma.rn.f32 %f49, %f33, %f33, %f49;
	}
	// end inline asm
	// begin inline asm
	{	
fma.rn.f32 %f53, %f37, %f37, %f53;
	}
	// end inline asm
	// begin inline asm
	{	
fma.rn.f32 %f57, %f41, %f41, %f57;
	}
	// end inline asm
	// begin inline asm
	{	
fma.rn.f32 %f61, %f45, %f45, %f61;
	}
	// end inline asm
	// begin inline asm
	{	
fma.rn.f32 %f33, %f49, %f49, %f33;
	}
	// end inline asm
	// begin inline asm
	{	
fma.rn.f32 %f37, %f53, %f53, %f37;
	}
	// end inline asm
	// begin inline asm
	{	
fma.rn.f32 %f41, %f57, %f57, %f41;
	}
	// end inline asm
	// begin inline asm
	{	
fma.rn.f32 %f45, %f61, %f61, %f45;
	}
	// end inline asm
	// begin inline asm
	{	
fma.rn.f32 %f49, %f33, %f33, %f49;
	}
	// end inline asm
	// begin inline asm
	{	
fma.rn.f32 %f53, %f37, %f37, %f53;
	}
	// end inline asm
	// begin inline asm
	{	
fma.rn.f32 %f57, %f41, %f41, %f57;
	}
	// end inline asm
	// begin inline asm
	{	
fma.rn.f32 %f61, %f45, %f45, %f61;
	}
	// end inline asm
	// begin inline asm
	{	
fma.rn.f32 %f33, %f49, %f49, %f33;
	}
	// end inline asm
	// begin inline asm
	{	
fma.rn.f32 %f37, %f53, %f53, %f37;
	}
	// end inline asm
	// begin inline asm
	{	
fma.rn.f32 %f41, %f57, %f57, %f41;
	}
	// end inline asm
	// begin inline asm
	{	
fma.rn.f32 %f45, %f61, %f61, %f45;
	}
	// end inline asm
	// begin inline asm
	{	
fma.rn.f32 %f49, %f33, %f33, %f49;
	}
	// end inline asm
	// begin inline asm
	{	
fma.rn.f32 %f53, %f37, %f37, %f53;
	}
	// end inline asm
	// begin inline asm
	{	
fma.rn.f32 %f57, %f41, %f41, %f57;
	}
	// end inline asm
	// begin inline asm
	{	
fma.rn.f32 %f61, %f45, %f45, %f61;
	}
	// end inline asm
	// begin inline asm
	{	
fma.rn.f32 %f33, %f49, %f49, %f33;
	}
	// end inline asm
	// begin inline asm
	{	
fma.rn.f32 %f37, %f53, %f53, %f37;
	}
	// end inline asm
	// begin inline asm
	{	
fma.rn.f32 %f41, %f57, %f57, %f41;
	}
	// end inline asm
	// begin inline asm
	{	
fma.rn.f32 %f45, %f61, %f61, %f45;
	}
	// end inline asm
	// begin inline asm
	{	
fma.rn.f32 %f49, %f33, %f33, %f49;
	}
	// end inline asm
	// begin inline asm
	{	
fma.rn.f32 %f53, %f37, %f37, %f53;
	}
	// end inline asm
	// begin inline asm
	{	
fma.rn.f32 %f57, %f41, %f41, %f57;
	}
	// end inline asm
	// begin inline asm
	{	
fma.rn.f32 %f61, %f45, %f45, %f61;
	}
	// end inline asm
	// begin inline asm
	{	
fma.rn.f32 %f33, %f49, %f49, %f33;
	}
	// end inline asm
	// begin inline asm
	{	
fma.rn.f32 %f37, %f53, %f53, %f37;
	}
	// end inline asm
	// begin inline asm
	{	
fma.rn.f32 %f41, %f57, %f57, %f41;
	}
	// end inline asm
	// begin inline asm
	{	
fma.rn.f32 %f45, %f61, %f61, %f45;
	}
	// end inline asm
	// begin inline asm
	{	
fma.rn.f32 %f49, %f33, %f33, %f49;
	}
	// end inline asm
	// begin inline asm
	{	
fma.rn.f32 %f53, %f37, %f37, %f53;
	}
	// end inline asm
	// begin inline asm
	{	
fma.rn.f32 %f57, %f41, %f41, %f57;
	}
	// end inline asm
	// begin inline asm
	{	
fma.rn.f32 %f61, %f45, %f45, %f61;
	}
	// end inline asm
	// begin inline asm
	{	
fma.rn.f32 %f33, %f49, %f49, %f33;
	}
	// end inline asm
	// begin inline asm
	{	
fma.rn.f32 %f37, %f53, %f53, %f37;
	}
	// end inline asm
	// begin inline asm
	{	
fma.rn.f32 %f41, %f57, %f57, %f41;
	}
	// end inline asm
	// begin inline asm
	{	
fma.rn.f32 %f45, %f61, %f61, %f45;
	}
	// end inline asm
	// begin inline asm
	{	
fma.rn.f32 %f49, %f33, %f33, %f49;
	}
	// end inline asm
	// begin inline asm
	{	
fma.rn.f32 %f53, %f37, %f37, %f53;
	}
	// end inline asm
	// begin inline asm
	{	
fma.rn.f32 %f57, %f41, %f41, %f57;
	}
	// end inline asm
	// begin inline asm
	{	
fma.rn.f32 %f61, %f45, %f45, %f61;
	}
	// end inline asm
	// begin inline asm
	{	
fma.rn.f32 %f33, %f49, %f49, %f33;
	}
	// end inline asm
	// begin inline asm
	{	
fma.rn.f32 %f37, %f53, %f53, %f37;
	}
	// end inline asm
	// begin inline asm
	{	
fma.rn.f32 %f41, %f57, %f57, %f41;
	}
	// end inline asm
	// begin inline asm
	{	
fma.rn.f32 %f45, %f61, %f61, %f45;
	}
	// end inline asm
	// begin inline asm
	{	
fma.rn.f32 %f49, %f33, %f33, %f49;
	}
	// end inline asm
	// begin inline asm
	{	
fma.rn.f32 %f53, %f37, %f37, %f53;
	}
	// end inline asm
	// begin inline asm
	{	
fma.rn.f32 %f57, %f41, %f41, %f57;
	}
	// end inline asm
	// begin inline asm
	{	
fma.rn.f32 %f61, %f45, %f45, %f61;
	}
	// end inline asm
	// begin inline asm
	{	
fma.rn.f32 %f33, %f49, %f49, %f33;
	}
	// end inline asm
	// begin inline asm
	{	
fma.rn.f32 %f37, %f53, %f53, %f37;
	}
	// end inline asm
	// begin inline asm
	{	
fma.rn.f32 %f41, %f57, %f57, %f41;
	}
	// end inline asm
	// begin inline asm
	{	
fma.rn.f32 %f45, %f61, %f61, %f45;
	}
	// end inline asm
	// begin inline asm
	{	
fma.rn.f32 %f49, %f33, %f33, %f49;
	}
	// end inline asm
	// begin inline asm
	{	
fma.rn.f32 %f53, %f37, %f37, %f53;
	}
	// end inline asm
	// begin inline asm
	{	
fma.rn.f32 %f57, %f41, %f41, %f57;
	}
	// end inline asm
	// begin inline asm
	{	
fma.rn.f32 %f61, %f45, %f45, %f61;
	}
	// end inline asm
	// begin inline asm
	{	
fma.rn.f32 %f33, %f49, %f49, %f33;
	}
	// end inline asm
	// begin inline asm
	{	
fma.rn.f32 %f37, %f53, %f53, %f37;
	}
	// end inline asm
	// begin inline asm
	{	
fma.rn.f32 %f41, %f57, %f57, %f41;
	}
	// end inline asm
	// begin inline asm
	{	
fma.rn.f32 %f45, %f61, %f61, %f45;
	}
	// end inline asm
	// begin inline asm
	{	
fma.rn.f32 %f49, %f33, %f33, %f49;
	}
	// end inline asm
	// begin inline asm
	{	
fma.rn.f32 %f53, %f37, %f37, %f53;
	}
	// end inline asm
	// begin inline asm
	{	
fma.rn.f32 %f57, %f41, %f41, %f57;
	}
	// end inline asm
	// begin inline asm
	{	
fma.rn.f32 %f61, %f45, %f45, %f61;
	}
	// end inline asm
	// begin inline asm
	{	
fma.rn.f32 %f33, %f49, %f49, %f33;
	}
	// end inline asm
	// begin inline asm
	{	
fma.rn.f32 %f37, %f53, %f53, %f37;
	}
	// end inline asm
	// begin inline asm
	{	
fma.rn.f32 %f41, %f57, %f57, %f41;
	}
	// end inline asm
	// begin inline asm
	{	
fma.rn.f32 %f45, %f61, %f61, %f45;
	}
	// end inline asm
	// begin inline asm
	{	
fma.rn.f32 %f49, %f33, %f33, %f49;
	}
	// end inline asm
	// begin inline asm
	{	
fma.rn.f32 %f53, %f37, %f37, %f53;
	}
	// end inline asm
	// begin inline asm
	{	
fma.rn.f32 %f57, %f41, %f41, %f57;
	}
	// end inline asm
	// begin inline asm
	{	
fma.rn.f32 %f61, %f45, %f45, %f61;
	}
	// end inline asm
	// begin inline asm
	{	
fma.rn.f32 %f33, %f49, %f49, %f33;
	}
	// end inline asm
	// begin inline asm
	{	
fma.rn.f32 %f37, %f53, %f53, %f37;
	}
	// end inline asm
	// begin inline asm
	{	
fma.rn.f32 %f41, %f57, %f57, %f41;
	}
	// end inline asm
	// begin inline asm
	{	
fma.rn.f32 %f45, %f61, %f61, %f45;
	}
	// end inline asm
	// begin inline asm
	{	
fma.rn.f32 %f49, %f33, %f33, %f49;
	}
	// end inline asm
	// begin inline asm
	{	
fma.rn.f32 %f53, %f37, %f37, %f53;
	}
	// end inline asm
	// begin inline asm
	{	
fma.rn.f32 %f57, %f41, %f41, %f57;
	}
	// end inline asm
	// begin inline asm
	{	
fma.rn.f32 %f61, %f45, %f45, %f61;
	}
	// end inline asm
	// begin inline asm
	{	
fma.rn.f32 %f33, %f49, %f49, %f33;
	}
	// end inline asm
	// begin inline asm
	{	
fma.rn.f32 %f37, %f53, %f53, %f37;
	}
	// end inline asm
	// begin inline asm
	{	
fma.rn.f32 %f41, %f57, %f57, %f41;
	}
	// end inline asm
	// begin inline asm
	{	
fma.rn.f32 %f45, %f61, %f61, %f45;
	}
	// end inline asm
	// begin inline asm
	{	
fma.rn.f32 %f49, %f33, %f33, %f49;
	}
	// end inline asm
	// begin inline asm
	{	
fma.rn.f32 %f53, %f37, %f37, %f53;
	}
	// end inline asm
	// begin inline asm
	{	
fma.rn.f32 %f57, %f41, %f41, %f57;
	}
	// end inline asm
	// begin inline asm
	{	
fma.rn.f32 %f61, %f45, %f45, %f61;
	}
	// end inline asm
	// begin inline asm
	{	
fma.rn.f32 %f33, %f49, %f49, %f33;
	}
	// end inline asm
	// begin inline asm
	{	
fma.rn.f32 %f37, %f53, %f53, %f37;
	}
	// end inline asm
	// begin inline asm
	{	
fma.rn.f32 %f41, %f57, %f57, %f41;
	}
	// end inline asm
	// begin inline asm
	{	
fma.rn.f32 %f45, %f61, %f61, %f45;
	}
	// end inline asm
	// begin inline asm
	{	
fma.rn.f32 %f49, %f33, %f33, %f49;
	}
	// end inline asm
	// begin inline asm
	{	
fma.rn.f32 %f53, %f37, %f37, %f53;
	}
	// end inline asm
	// begin inline asm
	{	
fma.rn.f32 %f57, %f41, %f41, %f57;
	}
	// end inline asm
	// begin inline asm
	{	
fma.rn.f32 %f61, %f45, %f45, %f61;
	}
	// end inline asm
	// begin inline asm
	{	
fma.rn.f32 %f33, %f49, %f49, %f33;
	}
	// end inline asm
	// begin inline asm
	{	
fma.rn.f32 %f37, %f53, %f53, %f37;
	}
	// end inline asm
	// begin inline asm
	{	
fma.rn.f32 %f41, %f57, %f57, %f41;
	}
	// end inline asm
	// begin inline asm
	{	
fma.rn.f32 %f45, %f61, %f61, %f45;
	}
	// end inline asm
	// begin inline asm
	{	
fma.rn.f32 %f49, %f33, %f33, %f49;
	}
	// end inline asm
	// begin inline asm
	{	
fma.rn.f32 %f53, %f37, %f37, %f53;
	}
	// end inline asm
	// begin inline asm
	{	
fma.rn.f32 %f57, %f41, %f41, %f57;
	}
	// end inline asm
	// begin inline asm
	{	
fma.rn.f32 %f61, %f45, %f45, %f61;
	}
	// end inline asm
	// begin inline asm
	{	
fma.rn.f32 %f33, %f49, %f49, %f33;
	}
	// end inline asm
	// begin inline asm
	{	
fma.rn.f32 %f37, %f53, %f53, %f37;
	}
	// end inline asm
	// begin inline asm
	{	
fma.rn.f32 %f41, %f57, %f57, %f41;
	}
	// end inline asm
	// begin inline asm
	{	
fma.rn.f32 %f45, %f61, %f61, %f45;
	}
	// end inline asm
	// begin inline asm
	{	
fma.rn.f32 %f49, %f33, %f33, %f49;
	}
	// end inline asm
	// begin inline asm
	{	
fma.rn.f32 %f53, %f37, %f37, %f53;
	}
	// end inline asm
	// begin inline asm
	{	
fma.rn.f32 %f57, %f41, %f41, %f57;
	}
	// end inline asm
	// begin inline asm
	{	
fma.rn.f32 %f61, %f45, %f45, %f61;
	}
	// end inline asm
	// begin inline asm
	{	
fma.rn.f32 %f33, %f49, %f49, %f33;
	}
	// end inline asm
	// begin inline asm
	{	
fma.rn.f32 %f37, %f53, %f53, %f37;
	}
	// end inline asm
	// begin inline asm
	{	
fma.rn.f32 %f41, %f57, %f57, %f41;
	}
	// end inline asm
	// begin inline asm
	{	
fma.rn.f32 %f45, %f61, %f61, %f45;
	}
	// end inline asm
	// begin inline asm
	{	
fma.rn.f32 %f49, %f33, %f33, %f49;
	}
	// end inline asm
	// begin inline asm
	{	
fma.rn.f32 %f53, %f37, %f37, %f53;
	}
	// end inline asm
	// begin inline asm
	{	
fma.rn.f32 %f57, %f41, %f41, %f57;
	}
	// end inline asm
	// begin inline asm
	{	
fma.rn.f32 %f61, %f45, %f45, %f61;
	}
	// end inline asm
	// begin inline asm
	{	
fma.rn.f32 %f33, %f49, %f49, %f33;
	}
	// end inline asm
	// begin inline asm
	{	
fma.rn.f32 %f37, %f53, %f53, %f37;
	}
	// end inline asm
	// begin inline asm
	{	
fma.rn.f32 %f41, %f57, %f57, %f41;
	}
	// end inline asm
	// begin inline asm
	{	
fma.rn.f32 %f45, %f61, %f61, %f45;
	}
	// end inline asm
	// begin inline asm
	{	
fma.rn.f32 %f49, %f33, %f33, %f49;
	}
	// end inline asm
	// begin inline asm
	{	
fma.rn.f32 %f53, %f37, %f37, %f53;
	}
	// end inline asm
	// begin inline asm
	{	
fma.rn.f32 %f57, %f41, %f41, %f57;
	}
	// end inline asm
	// begin inline asm
	{	
fma.rn.f32 %f61, %f45, %f45, %f61;
	}
	// end inline asm
	// begin inline asm
	{	
fma.rn.f32 %f33, %f49, %f49, %f33;
	}
	// end inline asm
	// begin inline asm
	{	
fma.rn.f32 %f37, %f53, %f53, %f37;
	}
	// end inline asm
	// begin inline asm
	{	
fma.rn.f32 %f41, %f57, %f57, %f41;
	}
	// end inline asm
	// begin inline asm
	{	
fma.rn.f32 %f45, %f61, %f61, %f45;
	}
	// end inline asm
	// begin inline asm
	{	
fma.rn.f32 %f49, %f33, %f33, %f49;
	}
	// end inline asm
	// begin inline asm
	{	
fma.rn.f32 %f53, %f37, %f37, %f53;
	}
	// end inline asm
	// begin inline asm
	{	
fma.rn.f32 %f57, %f41, %f41, %f57;
	}
	// end inline asm
	// begin inline asm
	{	
fma.rn.f32 %f61, %f45, %f45, %f61;
	}
	// end inline asm
	// begin inline asm
	{	
fma.rn.f32 %f33, %f49, %f49, %f33;
	}
	// end inline asm
	// begin inline asm
	{	
fma.rn.f32 %f37, %f53, %f53, %f37;
	}
	// end inline asm
	// begin inline asm
	{	
fma.rn.f32 %f41, %f57, %f57, %f41;
	}
	// end inline asm
	// begin inline asm
	{	
fma.rn.f32 %f45, %f61, %f61, %f45;
	}
	// end inline asm
	// begin inline asm
	{	
fma.rn.f32 %f49, %f33, %f33, %f49;
	}
	// end inline asm
	// begin inline asm
	{	
fma.rn.f32 %f53, %f37, %f37, %f53;
	}
	// end inline asm
	// begin inline asm
	{	
fma.rn.f32 %f57, %f41, %f41, %f57;
	}
	// end inline asm
	// begin inline asm
	{	
fma.rn.f32 %f61, %f45, %f45, %f61;
	}
	// end inline asm
	// begin inline asm
	{	
fma.rn.f32 %f33, %f49, %f49, %f33;
	}
	// end inline asm
	// begin inline asm
	{	
fma.rn.f32 %f37, %f53, %f53, %f37;
	}
	// end inline asm
	// begin inline asm
	{	
fma.rn.f32 %f41, %f57, %f57, %f41;
	}
	// end inline asm
	// begin inline asm
	{	
fma.rn.f32 %f45, %f61, %f61, %f45;
	}
	// end inline asm
	// begin inline asm
	{	
fma.rn.f32 %f49, %f33, %f33, %f49;
	}
	// end inline asm
	// begin inline asm
	{	
fma.rn.f32 %f53, %f37, %f37, %f53;
	}
	// end inline asm
	// begin inline asm
	{	
fma.rn.f32 %f57, %f41, %f41, %f57;
	}
	// end inline asm
	// begin inline asm
	{	
fma.rn.f32 %f61, %f45, %f45, %f61;
	}
	// end inline asm
	// begin inline asm
	{	
fma.rn.f32 %f33, %f49, %f49, %f33;
	}
	// end inline asm
	// begin inline asm
	{	
fma.rn.f32 %f37, %f53, %f53, %f37;
	}
	// end inline asm
	// begin inline asm
	{	
fma.rn.f32 %f41, %f57, %f57, %f41;
	}
	// end inline asm
	// begin inline asm
	{	
fma.rn.f32 %f45, %f61, %f61, %f45;
	}
	// end inline asm
	// begin inline asm
	{	
fma.rn.f32 %f49, %f33, %f33, %f49;
	}
	// end inline asm
	// begin inline asm
	{	
fma.rn.f32 %f53, %f37, %f37, %f53;
	}
	// end inline asm
	// begin inline asm
	{	
fma.rn.f32 %f57, %f41, %f41, %f57;
	}
	// end inline asm
	// begin inline asm
	{	
fma.rn.f32 %f61, %f45, %f45, %f61;
	}
	// end inline asm
	// begin inline asm
	{	
fma.rn.f32 %f33, %f49, %f49, %f33;
	}
	// end inline asm
	// begin inline asm
	{	
fma.rn.f32 %f37, %f53, %f53, %f37;
	}
	// end inline asm
	// begin inline asm
	{	
fma.rn.f32 %f41, %f57, %f57, %f41;
	}
	// end inline asm
	// begin inline asm
	{	
fma.rn.f32 %f45, %f61, %f61, %f45;
	}
	// end inline asm
	// begin inline asm
	{	
fma.rn.f32 %f49, %f33, %f33, %f49;
	}
	// end inline asm
	// begin inline asm
	{	
fma.rn.f32 %f53, %f37, %f37, %f53;
	}
	// end inline asm
	// begin inline asm
	{	
fma.rn.f32 %f57, %f41, %f41, %f57;
	}
	// end inline asm
	// begin inline asm
	{	
fma.rn.f32 %f61, %f45, %f45, %f61;
	}
	// end inline asm
	// begin inline asm
	{	
fma.rn.f32 %f33, %f49, %f49, %f33;
	}
	// end inline asm
	// begin inline asm
	{	
fma.rn.f32 %f37, %f53, %f53, %f37;
	}
	// end inline asm
	// begin inline asm
	{	
fma.rn.f32 %f41, %f57, %f57, %f41;
	}
	// end inline asm
	// begin inline asm
	{	
fma.rn.f32 %f45, %f61, %f61, %f45;
	}
	// end inline asm
	// begin inline asm
	{	
fma.rn.f32 %f49, %f33, %f33, %f49;
	}
	// end inline asm
	// begin inline asm
	{	
fma.rn.f32 %f53, %f37, %f37, %f53;
	}
	// end inline asm
	// begin inline asm
	{	
fma.rn.f32 %f57, %f41, %f41, %f57;
	}
	// end inline asm
	// begin inline asm
	{	
fma.rn.f32 %f61, %f45, %f45, %f61;
	}
	// end inline asm
	// begin inline asm
	{	
fma.rn.f32 %f33, %f49, %f49, %f33;
	}
	// end inline asm
	// begin inline asm
	{	
fma.rn.f32 %f37, %f53, %f53, %f37;
	}
	// end inline asm
	// begin inline asm
	{	
fma.rn.f32 %f41, %f57, %f57, %f41;
	}
	// end inline asm
	// begin inline asm
	{	
fma.rn.f32 %f45, %f61, %f61, %f45;
	}
	// end inline asm
	// begin inline asm
	{	
fma.rn.f32 %f49, %f33, %f33, %f49;
	}
	// end inline asm
	// begin inline asm
	{	
fma.rn.f32 %f53, %f37, %f37, %f53;
	}
	// end inline asm
	// begin inline asm
	{	
fma.rn.f32 %f57, %f41, %f41, %f57;
	}
	// end inline asm
	// begin inline asm
	{	
fma.rn.f32 %f61, %f45, %f45, %f61;
	}
	// end inline asm
	// begin inline asm
	{	
fma.rn.f32 %f33, %f49, %f49, %f33;
	}
	// end inline asm
	// begin inline asm
	{	
fma.rn.f32 %f37, %f53, %f53, %f37;
	}
	// end inline asm
	// begin inline asm
	{	
fma.rn.f32 %f41, %f57, %f57, %f41;
	}
	// end inline asm
	// begin inline asm
	{	
fma.rn.f32 %f45, %f61, %f61, %f45;
	}
	// end inline asm
	// begin inline asm
	{	
fma.rn.f32 %f49, %f33, %f33, %f49;
	}
	// end inline asm
	// begin inline asm
	{	
fma.rn.f32 %f53, %f37, %f37, %f53;
	}
	// end inline asm
	// begin inline asm
	{	
fma.rn.f32 %f57, %f41, %f41, %f57;
	}
	// end inline asm
	// begin inline asm
	{	
fma.rn.f32 %f61, %f45, %f45, %f61;
	}
	// end inline asm
	// begin inline asm
	{	
fma.rn.f32 %f33, %f49, %f49, %f33;
	}
	// end inline asm
	// begin inline asm
	{	
fma.rn.f32 %f37, %f53, %f53, %f37;
	}
	// end inline asm
	// begin inline asm
	{	
fma.rn.f32 %f41, %f57, %f57, %f41;
	}
	// end inline asm
	// begin inline asm
	{	
fma.rn.f32 %f45, %f61, %f61, %f45;
	}
	// end inline asm
	// begin inline asm
	{	
fma.rn.f32 %f49, %f33, %f33, %f49;
	}
	// end inline asm
	// begin inline asm
	{	
fma.rn.f32 %f53, %f37, %f37, %f53;
	}
	// end inline asm
	// begin inline asm
	{	
fma.rn.f32 %f57, %f41, %f41, %f57;
	}
	// end inline asm
	// begin inline asm
	{	
fma.rn.f32 %f61, %f45, %f45, %f61;
	}
	// end inline asm
	// begin inline asm
	{	
fma.rn.f32 %f33, %f49, %f49, %f33;
	}
	// end inline asm
	// begin inline asm
	{	
fma.rn.f32 %f37, %f53, %f53, %f37;
	}
	// end inline asm
	// begin inline asm
	{	
fma.rn.f32 %f41, %f57, %f57, %f41;
	}
	// end inline asm
	// begin inline asm
	{	
fma.rn.f32 %f45, %f61, %f61, %f45;
	}
	// end inline asm
	// begin inline asm
	{	
fma.rn.f32 %f49, %f33, %f33, %f49;
	}
	// end inline asm
	// begin inline asm
	{	
fma.rn.f32 %f53, %f37, %f37, %f53;
	}
	// end inline asm
	// begin inline asm
	{	
fma.rn.f32 %f57, %f41, %f41, %f57;
	}
	// end inline asm
	// begin inline asm
	{	
fma.rn.f32 %f61, %f45, %f45, %f61;
	}
	// end inline asm
	// begin inline asm
	{	
fma.rn.f32 %f33, %f49, %f49, %f33;
	}
	// end inline asm
	// begin inline asm
	{	
fma.rn.f32 %f37, %f53, %f53, %f37;
	}
	// end inline asm
	// begin inline asm
	{	
fma.rn.f32 %f41, %f57, %f57, %f41;
	}
	// end inline asm
	// begin inline asm
	{	
fma.rn.f32 %f45, %f61, %f61, %f45;
	}
	// end inline asm
	// begin inline asm
	{	
fma.rn.f32 %f49, %f33, %f33, %f49;
	}
	// end inline asm
	// begin inline asm
	{	
fma.rn.f32 %f53, %f37, %f37, %f53;
	}
	// end inline asm
	// begin inline asm
	{	
fma.rn.f32 %f57, %f41, %f41, %f57;
	}
	// end inline asm
	// begin inline asm
	{	
fma.rn.f32 %f61, %f45, %f45, %f61;
	}
	// end inline asm
	// begin inline asm
	{	
fma.rn.f32 %f33, %f49, %f49, %f33;
	}
	// end inline asm
	// begin inline asm
	{	
fma.rn.f32 %f37, %f53, %f53, %f37;
	}
	// end inline asm
	// begin inline asm
	{	
fma.rn.f32 %f41, %f57, %f57, %f41;
	}
	// end inline asm
	// begin inline asm
	{	
fma.rn.f32 %f45, %f61, %f61, %f45;
	}
	// end inline asm
	// begin inline asm
	{	
fma.rn.f32 %f49, %f33, %f33, %f49;
	}
	// end inline asm
	// begin inline asm
	{	
fma.rn.f32 %f53, %f37, %f37, %f53;
	}
	// end inline asm
	// begin inline asm
	{	
fma.rn.f32 %f57, %f41, %f41, %f57;
	}
	// end inline asm
	// begin inline asm
	{	
fma.rn.f32 %f61, %f45, %f45, %f61;
	}
	// end inline asm
	// begin inline asm
	{	
fma.rn.f32 %f33, %f49, %f49, %f33;
	}
	// end inline asm
	// begin inline asm
	{	
fma.rn.f32 %f37, %f53, %f53, %f37;
	}
	// end inline asm
	// begin inline asm
	{	
fma.rn.f32 %f41, %f57, %f57, %f41;
	}
	// end inline asm
	// begin inline asm
	{	
fma.rn.f32 %f45, %f61, %f61, %f45;
	}
	// end inline asm
	// begin inline asm
	{	
fma.rn.f32 %f49, %f33, %f33, %f49;
	}
	// end inline asm
	// begin inline asm
	{	
fma.rn.f32 %f53, %f37, %f37, %f53;
	}
	// end inline asm
	// begin inline asm
	{	
fma.rn.f32 %f57, %f41, %f41, %f57;
	}
	// end inline asm
	// begin inline asm
	{	
fma.rn.f32 %f61, %f45, %f45, %f61;
	}
	// end inline asm
	// begin inline asm
	{	
fma.rn.f32 %f33, %f49, %f49, %f33;
	}
	// end inline asm
	// begin inline asm
	{	
fma.rn.f32 %f37, %f53, %f53, %f37;
	}
	// end inline asm
	// begin inline asm
	{	
fma.rn.f32 %f41, %f57, %f57, %f41;
	}
	// end inline asm
	// begin inline asm
	{	
fma.rn.f32 %f45, %f61, %f61, %f45;
	}
	// end inline asm
	// begin inline asm
	{	
fma.rn.f32 %f49, %f33, %f33, %f49;
	}
	// end inline asm
	// begin inline asm
	{	
fma.rn.f32 %f53, %f37, %f37, %f53;
	}
	// end inline asm
	// begin inline asm
	{	
fma.rn.f32 %f57, %f41, %f41, %f57;
	}
	// end inline asm
	// begin inline asm
	{	
fma.rn.f32 %f61, %f45, %f45, %f61;
	}
	// end inline asm
	// begin inline asm
	{	
fma.rn.f32 %f33, %f49, %f49, %f33;
	}
	// end inline asm
	// begin inline asm
	{	
fma.rn.f32 %f37, %f53, %f53, %f37;
	}
	// end inline asm
	// begin inline asm
	{	
fma.rn.f32 %f41, %f57, %f57, %f41;
	}
	// end inline asm
	// begin inline asm
	{	
fma.rn.f32 %f45, %f61, %f61, %f45;
	}
	// end inline asm
	// begin inline asm
	{	
fma.rn.f32 %f49, %f33, %f33, %f49;
	}
	// end inline asm
	// begin inline asm
	{	
fma.rn.f32 %f53, %f37, %f37, %f53;
	}
	// end inline asm
	// begin inline asm
	{	
fma.rn.f32 %f57, %f41, %f41, %f57;
	}
	// end inline asm
	// begin inline asm
	{	
fma.rn.f32 %f61, %f45, %f45, %f61;
	}
	// end inline asm
	// begin inline asm
	{	
fma.rn.f32 %f33, %f49, %f49, %f33;
	}
	// end inline asm
	// begin inline asm
	{	
fma.rn.f32 %f37, %f53, %f53, %f37;
	}
	// end inline asm
	// begin inline asm
	{	
fma.rn.f32 %f41, %f57, %f57, %f41;
	}
	// end inline asm
	// begin inline asm
	{	
fma.rn.f32 %f45, %f61, %f61, %f45;
	}
	// end inline asm
	// begin inline asm
	{	
fma.rn.f32 %f49, %f33, %f33, %f49;
	}
	// end inline asm
	// begin inline asm
	{	
fma.rn.f32 %f53, %f37, %f37, %f53;
	}
	// end inline asm
	// begin inline asm
	{	
fma.rn.f32 %f57, %f41, %f41, %f57;
	}
	// end inline asm
	// begin inline asm
	{	
fma.rn.f32 %f61, %f45, %f45, %f61;
	}
	// end inline asm
	// begin inline asm
	{	
fma.rn.f32 %f33, %f49, %f49, %f33;
	}
	// end inline asm
	// begin inline asm
	{	
fma.rn.f32 %f37, %f53, %f53, %f37;
	}
	// end inline asm
	// begin inline asm
	{	
fma.rn.f32 %f41, %f57, %f57, %f41;
	}
	// end inline asm
	// begin inline asm
	{	
fma.rn.f32 %f45, %f61, %f61, %f45;
	}
	// end inline asm
	// begin inline asm
	{	
fma.rn.f32 %f49, %f33, %f33, %f49;
	}
	// end inline asm
	// begin inline asm
	{	
fma.rn.f32 %f53, %f37, %f37, %f53;
	}
	// end inline asm
	// begin inline asm
	{	
fma.rn.f32 %f57, %f41, %f41, %f57;
	}
	// end inline asm
	// begin inline asm
	{	
fma.rn.f32 %f61, %f45, %f45, %f61;
	}
	// end inline asm
	// begin inline asm
	{	
fma.rn.f32 %f33, %f49, %f49, %f33;
	}
	// end inline asm
	// begin inline asm
	{	
fma.rn.f32 %f37, %f53, %f53, %f37;
	}
	// end inline asm
	// begin inline asm
	{	
fma.rn.f32 %f41, %f57, %f57, %f41;
	}
	// end inline asm
	// begin inline asm
	{	
fma.rn.f32 %f45, %f61, %f61, %f45;
	}
	// end inline asm
	// begin inline asm
	{	
fma.rn.f32 %f49, %f33, %f33, %f49;
	}
	// end inline asm
	// begin inline asm
	{	
fma.rn.f32 %f53, %f37, %f37, %f53;
	}
	// end inline asm
	// begin inline asm
	{	
fma.rn.f32 %f57, %f41, %f41, %f57;
	}
	// end inline asm
	// begin inline asm
	{	
fma.rn.f32 %f61, %f45, %f45, %f61;
	}
	// end inline asm
	// begin inline asm
	{	
fma.rn.f32 %f33, %f49, %f49, %f33;
	}
	// end inline asm
	// begin inline asm
	{	
fma.rn.f32 %f37, %f53, %f53, %f37;
	}
	// end inline asm
	// begin inline asm
	{	
fma.rn.f32 %f41, %f57, %f57, %f41;
	}
	// end inline asm
	// begin inline asm
	{	
fma.rn.f32 %f45, %f61, %f61, %f45;
	}
	// end inline asm
	// begin inline asm
	{	
fma.rn.f32 %f49, %f33, %f33, %f49;
	}
	// end inline asm
	// begin inline asm
	{	
fma.rn.f32 %f53, %f37, %f37, %f53;
	}
	// end inline asm
	// begin inline asm
	{	
fma.rn.f32 %f57, %f41, %f41, %f57;
	}
	// end inline asm
	// begin inline asm
	{	
fma.rn.f32 %f61, %f45, %f45, %f61;
	}
	// end inline asm
	// begin inline asm
	{	
fma.rn.f32 %f33, %f49, %f49, %f33;
	}
	// end inline asm
	// begin inline asm
	{	
fma.rn.f32 %f37, %f53, %f53, %f37;
	}
	// end inline asm
	// begin inline asm
	{	
fma.rn.f32 %f41, %f57, %f57, %f41;
	}
	// end inline asm
	// begin inline asm
	{	
fma.rn.f32 %f45, %f61, %f61, %f45;
	}
	// end inline asm
	// begin inline asm
	{	
fma.rn.f32 %f49, %f33, %f33, %f49;
	}
	// end inline asm
	// begin inline asm
	{	
fma.rn.f32 %f53, %f37, %f37, %f53;
	}
	// end inline asm
	// begin inline asm
	{	
fma.rn.f32 %f57, %f41, %f41, %f57;
	}
	// end inline asm
	// begin inline asm
	{	
fma.rn.f32 %f61, %f45, %f45, %f61;
	}
	// end inline asm
	// begin inline asm
	{	
fma.rn.f32 %f33, %f49, %f49, %f33;
	}
	// end inline asm
	// begin inline asm
	{	
fma.rn.f32 %f37, %f53, %f53, %f37;
	}
	// end inline asm
	// begin inline asm
	{	
fma.rn.f32 %f41, %f57, %f57, %f41;
	}
	// end inline asm
	// begin inline asm
	{	
fma.rn.f32 %f45, %f61, %f61, %f45;
	}
	// end inline asm
	// begin inline asm
	{	
fma.rn.f32 %f49, %f33, %f33, %f49;
	}
	// end inline asm
	// begin inline asm
	{	
fma.rn.f32 %f53, %f37, %f37, %f53;
	}
	// end inline asm
	// begin inline asm
	{	
fma.rn.f32 %f57, %f41, %f41, %f57;
	}
	// end inline asm
	// begin inline asm
	{	
fma.rn.f32 %f61, %f45, %f45, %f61;
	}
	// end inline asm
	// begin inline asm
	{	
fma.rn.f32 %f33, %f49, %f49, %f33;
	}
	// end inline asm
	// begin inline asm
	{	
fma.rn.f32 %f37, %f53, %f53, %f37;
	}
	// end inline asm
	// begin inline asm
	{	
fma.rn.f32 %f41, %f57, %f57, %f41;
	}
	// end inline asm
	// begin inline asm
	{	
fma.rn.f32 %f45, %f61, %f61, %f45;
	}
	// end inline asm
	// begin inline asm
	{	
fma.rn.f32 %f49, %f33, %f33, %f49;
	}
	// end inline asm
	// begin inline asm
	{	
fma.rn.f32 %f53, %f37, %f37, %f53;
	}
	// end inline asm
	// begin inline asm
	{	
fma.rn.f32 %f57, %f41, %f41, %f57;
	}
	// end inline asm
	// begin inline asm
	{	
fma.rn.f32 %f61, %f45, %f45, %f61;
	}
	// end inline asm
	// begin inline asm
	{	
fma.rn.f32 %f33, %f49, %f49, %f33;
	}
	// end inline asm
	// begin inline asm
	{	
fma.rn.f32 %f37, %f53, %f53, %f37;
	}
	// end inline asm
	// begin inline asm
	{	
fma.rn.f32 %f41, %f57, %f57, %f41;
	}
	// end inline asm
	// begin inline asm
	{	
fma.rn.f32 %f45, %f61, %f61, %f45;
	}
	// end inline asm
	// begin inline asm
	{	
fma.rn.f32 %f49, %f33, %f33, %f49;
	}
	// end inline asm
	// begin inline asm
	{	
fma.rn.f32 %f53, %f37, %f37, %f53;
	}
	// end inline asm
	// begin inline asm
	{	
fma.rn.f32 %f57, %f41, %f41, %f57;
	}
	// end inline asm
	// begin inline asm
	{	
fma.rn.f32 %f61, %f45, %f45, %f61;
	}
	// end inline asm
	// begin inline asm
	{	
fma.rn.f32 %f33, %f49, %f49, %f33;
	}
	// end inline asm
	// begin inline asm
	{	
fma.rn.f32 %f37, %f53, %f53, %f37;
	}
	// end inline asm
	// begin inline asm
	{	
fma.rn.f32 %f41, %f57, %f57, %f41;
	}
	// end inline asm
	// begin inline asm
	{	
fma.rn.f32 %f45, %f61, %f61, %f45;
	}
	// end inline asm
	// begin inline asm
	{	
fma.rn.f32 %f49, %f33, %f33, %f49;
	}
	// end inline asm
	// begin inline asm
	{	
fma.rn.f32 %f53, %f37, %f37, %f53;
	}
	// end inline asm
	// begin inline asm
	{	
fma.rn.f32 %f57, %f41, %f41, %f57;
	}
	// end inline asm
	// begin inline asm
	{	
fma.rn.f32 %f61, %f45, %f45, %f61;
	}
	// end inline asm
	// begin inline asm
	{	
fma.rn.f32 %f33, %f49, %f49, %f33;
	}
	// end inline asm
	// begin inline asm
	{	
fma.rn.f32 %f37, %f53, %f53, %f37;
	}
	// end inline asm
	// begin inline asm
	{	
fma.rn.f32 %f41, %f57, %f57, %f41;
	}
	// end inline asm
	// begin inline asm
	{	
fma.rn.f32 %f45, %f61, %f61, %f45;
	}
	// end inline asm
	// begin inline asm
	{	
fma.rn.f32 %f49, %f33, %f33, %f49;
	}
	// end inline asm
	// begin inline asm
	{	
fma.rn.f32 %f53, %f37, %f37, %f53;
	}
	// end inline asm
	// begin inline asm
	{	
fma.rn.f32 %f57, %f41, %f41, %f57;
	}
	// end inline asm
	// begin inline asm
	{	
fma.rn.f32 %f61, %f45, %f45, %f61;
	}
	// end inline asm
	// begin inline asm
	{	
fma.rn.f32 %f33, %f49, %f49, %f33;
	}
	// end inline asm
	// begin inline asm
	{	
fma.rn.f32 %f37, %f53, %f53, %f37;
	}
	// end inline asm
	// begin inline asm
	{	
fma.rn.f32 %f41, %f57, %f57, %f41;
	}
	// end inline asm
	// begin inline asm
	{	
fma.rn.f32 %f45, %f61, %f61, %f45;
	}
	// end inline asm
	// begin inline asm
	{	
fma.rn.f32 %f49, %f33, %f33, %f49;
	}
	// end inline asm
	// begin inline asm
	{	
fma.rn.f32 %f53, %f37, %f37, %f53;
	}
	// end inline asm
	// begin inline asm
	{	
fma.rn.f32 %f57, %f41, %f41, %f57;
	}
	// end inline asm
	// begin inline asm
	{	
fma.rn.f32 %f61, %f45, %f45, %f61;
	}
	// end inline asm
	// begin inline asm
	{	
fma.rn.f32 %f33, %f49, %f49, %f33;
	}
	// end inline asm
	// begin inline asm
	{	
fma.rn.f32 %f37, %f53, %f53, %f37;
	}
	// end inline asm
	// begin inline asm
	{	
fma.rn.f32 %f41, %f57, %f57, %f41;
	}
	// end inline asm
	// begin inline asm
	{	
fma.rn.f32 %f45, %f61, %f61, %f45;
	}
	// end inline asm
	// begin inline asm
	{	
fma.rn.f32 %f49, %f33, %f33, %f49;
	}
	// end inline asm
	// begin inline asm
	{	
fma.rn.f32 %f53, %f37, %f37, %f53;
	}
	// end inline asm
	// begin inline asm
	{	
fma.rn.f32 %f57, %f41, %f41, %f57;
	}
	// end inline asm
	// begin inline asm
	{	
fma.rn.f32 %f61, %f45, %f45, %f61;
	}
	// end inline asm
	// begin inline asm
	{	
fma.rn.f32 %f33, %f49, %f49, %f33;
	}
	// end inline asm
	// begin inline asm
	{	
fma.rn.f32 %f37, %f53, %f53, %f37;
	}
	// end inline asm
	// begin inline asm
	{	
fma.rn.f32 %f41, %f57, %f57, %f41;
	}
	// end inline asm
	// begin inline asm
	{	
fma.rn.f32 %f45, %f61, %f61, %f45;
	}
	// end inline asm
	// begin inline asm
	{	
fma.rn.f32 %f49, %f33, %f33, %f49;
	}
	// end inline asm
	// begin inline asm
	{	
fma.rn.f32 %f53, %f37, %f37, %f53;
	}
	// end inline asm
	// begin inline asm
	{	
fma.rn.f32 %f57, %f41, %f41, %f57;
	}
	// end inline asm
	// begin inline asm
	{	
fma.rn.f32 %f61, %f45, %f45, %f61;
	}
	// end inline asm
	// begin inline asm
	{	
fma.rn.f32 %f33, %f49, %f49, %f33;
	}
	// end inline asm
	// begin inline asm
	{	
fma.rn.f32 %f37, %f53, %f53, %f37;
	}
	// end inline asm
	// begin inline asm
	{	
fma.rn.f32 %f41, %f57, %f57, %f41;
	}
	// end inline asm
	// begin inline asm
	{	
fma.rn.f32 %f45, %f61, %f61, %f45;
	}
	// end inline asm
	// begin inline asm
	{	
fma.rn.f32 %f49, %f33, %f33, %f49;
	}
	// end inline asm
	// begin inline asm
	{	
fma.rn.f32 %f53, %f37, %f37, %f53;
	}
	// end inline asm
	// begin inline asm
	{	
fma.rn.f32 %f57, %f41, %f41, %f57;
	}
	// end inline asm
	// begin inline asm
	{	
fma.rn.f32 %f61, %f45, %f45, %f61;
	}
	// end inline asm
	// begin inline asm
	{	
fma.rn.f32 %f33, %f49, %f49, %f33;
	}
	// end inline asm
	// begin inline asm
	{	
fma.rn.f32 %f37, %f53, %f53, %f37;
	}
	// end inline asm
	// begin inline asm
	{	
fma.rn.f32 %f41, %f57, %f57, %f41;
	}
	// end inline asm
	// begin inline asm
	{	
fma.rn.f32 %f45, %f61, %f61, %f45;
	}
	// end inline asm
	// begin inline asm
	{	
fma.rn.f32 %f49, %f33, %f33, %f49;
	}
	// end inline asm
	// begin inline asm
	{	
fma.rn.f32 %f53, %f37, %f37, %f53;
	}
	// end inline asm
	// begin inline asm
	{	
fma.rn.f32 %f57, %f41, %f41, %f57;
	}
	// end inline asm
	// begin inline asm
	{	
fma.rn.f32 %f61, %f45, %f45, %f61;
	}
	// end inline asm
	// begin inline asm
	{	
fma.rn.f32 %f33, %f49, %f49, %f33;
	}
	// end inline asm
	// begin inline asm
	{	
fma.rn.f32 %f37, %f53, %f53, %f37;
	}
	// end inline asm
	// begin inline asm
	{	
fma.rn.f32 %f41, %f57, %f57, %f41;
	}
	// end inline asm
	// begin inline asm
	{	
fma.rn.f32 %f45, %f61, %f61, %f45;
	}
	// end inline asm
	// begin inline asm
	{	
fma.rn.f32 %f49, %f33, %f33, %f49;
	}
	// end inline asm
	// begin inline asm
	{	
fma.rn.f32 %f53, %f37, %f37, %f53;
	}
	// end inline asm
	// begin inline asm
	{	
fma.rn.f32 %f57, %f41, %f41, %f57;
	}
	// end inline asm
	// begin inline asm
	{	
fma.rn.f32 %f61, %f45, %f45, %f61;
	}
	// end inline asm
	// begin inline asm
	{	
fma.rn.f32 %f33, %f49, %f49, %f33;
	}
	// end inline asm
	// begin inline asm
	{	
fma.rn.f32 %f37, %f53, %f53, %f37;
	}
	// end inline asm
	// begin inline asm
	{	
fma.rn.f32 %f41, %f57, %f57, %f41;
	}
	// end inline asm
	// begin inline asm
	{	
fma.rn.f32 %f45, %f61, %f61, %f45;
	}
	// end inline asm
	// begin inline asm
	{	
fma.rn.f32 %f49, %f33, %f33, %f49;
	}
	// end inline asm
	// begin inline asm
	{	
fma.rn.f32 %f53, %f37, %f37, %f53;
	}
	// end inline asm
	// begin inline asm
	{	
fma.rn.f32 %f57, %f41, %f41, %f57;
	}
	// end inline asm
	// begin inline asm
	{	
fma.rn.f32 %f61, %f45, %f45, %f61;
	}
	// end inline asm
	// begin inline asm
	{	
fma.rn.f32 %f33, %f49, %f49, %f33;
	}
	// end inline asm
	// begin inline asm
	{	
fma.rn.f32 %f37, %f53, %f53, %f37;
	}
	// end inline asm
	// begin inline asm
	{	
fma.rn.f32 %f41, %f57, %f57, %f41;
	}
	// end inline asm
	// begin inline asm
	{	
fma.rn.f32 %f45, %f61, %f61, %f45;
	}
	// end inline asm
	// begin inline asm
	{	
fma.rn.f32 %f49, %f33, %f33, %f49;
	}
	// end inline asm
	// begin inline asm
	{	
fma.rn.f32 %f53, %f37, %f37, %f53;
	}
	// end inline asm
	// begin inline asm
	{	
fma.rn.f32 %f57, %f41, %f41, %f57;
	}
	// end inline asm
	// begin inline asm
	{	
fma.rn.f32 %f61, %f45, %f45, %f61;
	}
	// end inline asm
	// begin inline asm
	{	
fma.rn.f32 %f33, %f49, %f49, %f33;
	}
	// end inline asm
	// begin inline asm
	{	
fma.rn.f32 %f37, %f53, %f53, %f37;
	}
	// end inline asm
	// begin inline asm
	{	
fma.rn.f32 %f41, %f57, %f57, %f41;
	}
	// end inline asm
	// begin inline asm
	{	
fma.rn.f32 %f45, %f61, %f61, %f45;
	}
	// end inline asm
	// begin inline asm
	{	
fma.rn.f32 %f49, %f33, %f33, %f49;
	}
	// end inline asm
	// begin inline asm
	{	
fma.rn.f32 %f53, %f37, %f37, %f53;
	}
	// end inline asm
	// begin inline asm
	{	
fma.rn.f32 %f57, %f41, %f41, %f57;
	}
	// end inline asm
	// begin inline asm
	{	
fma.rn.f32 %f61, %f45, %f45, %f61;
	}
	// end inline asm
	// begin inline asm
	{	
fma.rn.f32 %f33, %f49, %f49, %f33;
	}
	// end inline asm
	// begin inline asm
	{	
fma.rn.f32 %f37, %f53, %f53, %f37;
	}
	// end inline asm
	// begin inline asm
	{	
fma.rn.f32 %f41, %f57, %f57, %f41;
	}
	// end inline asm
	// begin inline asm
	{	
fma.rn.f32 %f45, %f61, %f61, %f45;
	}
	// end inline asm
	// begin inline asm
	{	
fma.rn.f32 %f49, %f33, %f33, %f49;
	}
	// end inline asm
	// begin inline asm
	{	
fma.rn.f32 %f53, %f37, %f37, %f53;
	}
	// end inline asm
	// begin inline asm
	{	
fma.rn.f32 %f57, %f41, %f41, %f57;
	}
	// end inline asm
	// begin inline asm
	{	
fma.rn.f32 %f61, %f45, %f45, %f61;
	}
	// end inline asm
	// begin inline asm
	{	
fma.rn.f32 %f33, %f49, %f49, %f33;
	}
	// end inline asm
	// begin inline asm
	{	
fma.rn.f32 %f37, %f53, %f53, %f37;
	}
	// end inline asm
	// begin inline asm
	{	
fma.rn.f32 %f41, %f57, %f57, %f41;
	}
	// end inline asm
	// begin inline asm
	{	
fma.rn.f32 %f45, %f61, %f61, %f45;
	}
	// end inline asm
	// begin inline asm
	{	
fma.rn.f32 %f49, %f33, %f33, %f49;
	}
	// end inline asm
	// begin inline asm
	{	
fma.rn.f32 %f53, %f37, %f37, %f53;
	}
	// end inline asm
	// begin inline asm
	{	
fma.rn.f32 %f57, %f41, %f41, %f57;
	}
	// end inline asm
	// begin inline asm
	{	
fma.rn.f32 %f61, %f45, %f45, %f61;
	}
	// end inline asm
	// begin inline asm
	{	
fma.rn.f32 %f33, %f49, %f49, %f33;
	}
	// end inline asm
	// begin inline asm
	{	
fma.rn.f32 %f37, %f53, %f53, %f37;
	}
	// end inline asm
	// begin inline asm
	{	
fma.rn.f32 %f41, %f57, %f57, %f41;
	}
	// end inline asm
	// begin inline asm
	{	
fma.rn.f32 %f45, %f61, %f61, %f45;
	}
	// end inline asm
	// begin inline asm
	{	
fma.rn.f32 %f49, %f33, %f33, %f49;
	}
	// end inline asm
	// begin inline asm
	{	
fma.rn.f32 %f53, %f37, %f37, %f53;
	}
	// end inline asm
	// begin inline asm
	{	
fma.rn.f32 %f57, %f41, %f41, %f57;
	}
	// end inline asm
	// begin inline asm
	{	
fma.rn.f32 %f61, %f45, %f45, %f61;
	}
	// end inline asm
	// begin inline asm
	{	
fma.rn.f32 %f33, %f49, %f49, %f33;
	}
	// end inline asm
	// begin inline asm
	{	
fma.rn.f32 %f37, %f53, %f53, %f37;
	}
	// end inline asm
	// begin inline asm
	{	
fma.rn.f32 %f41, %f57, %f57, %f41;
	}
	// end inline asm
	// begin inline asm
	{	
fma.rn.f32 %f45, %f61, %f61, %f45;
	}
	// end inline asm
	// begin inline asm
	{	
fma.rn.f32 %f49, %f33, %f33, %f49;
	}
	// end inline asm
	// begin inline asm
	{	
fma.rn.f32 %f53, %f37, %f37, %f53;
	}
	// end inline asm
	// begin inline asm
	{	
fma.rn.f32 %f57, %f41, %f41, %f57;
	}
	// end inline asm
	// begin inline asm
	{	
fma.rn.f32 %f61, %f45, %f45, %f61;
	}
	// end inline asm
	// begin inline asm
	{	
fma.rn.f32 %f33, %f49, %f49, %f33;
	}
	// end inline asm
	// begin inline asm
	{	
fma.rn.f32 %f37, %f53, %f53, %f37;
	}
	// end inline asm
	// begin inline asm
	{	
fma.rn.f32 %f41, %f57, %f57, %f41;
	}
	// end inline asm
	// begin inline asm
	{	
fma.rn.f32 %f45, %f61, %f61, %f45;
	}
	// end inline asm
	// begin inline asm
	{	
fma.rn.f32 %f49, %f33, %f33, %f49;
	}
	// end inline asm
	// begin inline asm
	{	
fma.rn.f32 %f53, %f37, %f37, %f53;
	}
	// end inline asm
	// begin inline asm
	{	
fma.rn.f32 %f57, %f41, %f41, %f57;
	}
	// end inline asm
	// begin inline asm
	{	
fma.rn.f32 %f61, %f45, %f45, %f61;
	}
	// end inline asm
	// begin inline asm
	{	
fma.rn.f32 %f33, %f49, %f49, %f33;
	}
	// end inline asm
	// begin inline asm
	{	
fma.rn.f32 %f37, %f53, %f53, %f37;
	}
	// end inline asm
	// begin inline asm
	{	
fma.rn.f32 %f41, %f57, %f57, %f41;
	}
	// end inline asm
	// begin inline asm
	{	
fma.rn.f32 %f45, %f61, %f61, %f45;
	}
	// end inline asm
	// begin inline asm
	{	
fma.rn.f32 %f49, %f33, %f33, %f49;
	}
	// end inline asm
	// begin inline asm
	{	
fma.rn.f32 %f53, %f37, %f37, %f53;
	}
	// end inline asm
	// begin inline asm
	{	
fma.rn.f32 %f57, %f41, %f41, %f57;
	}
	// end inline asm
	// begin inline asm
	{	
fma.rn.f32 %f61, %f45, %f45, %f61;
	}
	// end inline asm
	// begin inline asm
	{	
fma.rn.f32 %f33, %f49, %f49, %f33;
	}
	// end inline asm
	// begin inline asm
	{	
fma.rn.f32 %f37, %f53, %f53, %f37;
	}
	// end inline asm
	// begin inline asm
	{	
fma.rn.f32 %f41, %f57, %f57, %f41;
	}
	// end inline asm
	// begin inline asm
	{	
fma.rn.f32 %f45, %f61, %f61, %f45;
	}
	// end inline asm
	// begin inline asm
	{	
fma.rn.f32 %f49, %f33, %f33, %f49;
	}
	// end inline asm
	// begin inline asm
	{	
fma.rn.f32 %f53, %f37, %f37, %f53;
	}
	// end inline asm
	// begin inline asm
	{	
fma.rn.f32 %f57, %f41, %f41, %f57;
	}
	// end inline asm
	// begin inline asm
	{	
fma.rn.f32 %f61, %f45, %f45, %f61;
	}
	// end inline asm
	// begin inline asm
	{	
fma.rn.f32 %f33, %f49, %f49, %f33;
	}
	// end inline asm
	// begin inline asm
	{	
fma.rn.f32 %f37, %f53, %f53, %f37;
	}
	// end inline asm
	// begin inline asm
	{	
fma.rn.f32 %f41, %f57, %f57, %f41;
	}
	// end inline asm
	// begin inline asm
	{	
fma.rn.f32 %f45, %f61, %f61, %f45;
	}
	// end inline asm
	// begin inline asm
	{	
fma.rn.f32 %f49, %f33, %f33, %f49;
	}
	// end inline asm
	// begin inline asm
	{	
fma.rn.f32 %f53, %f37, %f37, %f53;
	}
	// end inline asm
	// begin inline asm
	{	
fma.rn.f32 %f57, %f41, %f41, %f57;
	}
	// end inline asm
	// begin inline asm
	{	
fma.rn.f32 %f61, %f45, %f45, %f61;
	}
	// end inline asm
	// begin inline asm
	{	
fma.rn.f32 %f33, %f49, %f49, %f33;
	}
	// end inline asm
	// begin inline asm
	{	
fma.rn.f32 %f37, %f53, %f53, %f37;
	}
	// end inline asm
	// begin inline asm
	{	
fma.rn.f32 %f41, %f57, %f57, %f41;
	}
	// end inline asm
	// begin inline asm
	{	
fma.rn.f32 %f45, %f61, %f61, %f45;
	}
	// end inline asm
	// begin inline asm
	{	
fma.rn.f32 %f49, %f33, %f33, %f49;
	}
	// end inline asm
	// begin inline asm
	{	
fma.rn.f32 %f53, %f37, %f37, %f53;
	}
	// end inline asm
	// begin inline asm
	{	
fma.rn.f32 %f57, %f41, %f41, %f57;
	}
	// end inline asm
	// begin inline asm
	{	
fma.rn.f32 %f61, %f45, %f45, %f61;
	}
	// end inline asm
	// begin inline asm
	{	
fma.rn.f32 %f33, %f49, %f49, %f33;
	}
	// end inline asm
	// begin inline asm
	{	
fma.rn.f32 %f37, %f53, %f53, %f37;
	}
	// end inline asm
	// begin inline asm
	{	
fma.rn.f32 %f41, %f57, %f57, %f41;
	}
	// end inline asm
	// begin inline asm
	{	
fma.rn.f32 %f45, %f61, %f61, %f45;
	}
	// end inline asm
	// begin inline asm
	{	
fma.rn.f32 %f49, %f33, %f33, %f49;
	}
	// end inline asm
	// begin inline asm
	{	
fma.rn.f32 %f53, %f37, %f37, %f53;
	}
	// end inline asm
	// begin inline asm
	{	
fma.rn.f32 %f57, %f41, %f41, %f57;
	}
	// end inline asm
	// begin inline asm
	{	
fma.rn.f32 %f61, %f45, %f45, %f61;
	}
	// end inline asm
	// begin inline asm
	{	
fma.rn.f32 %f33, %f49, %f49, %f33;
	}
	// end inline asm
	// begin inline asm
	{	
fma.rn.f32 %f37, %f53, %f53, %f37;
	}
	// end inline asm
	// begin inline asm
	{	
fma.rn.f32 %f41, %f57, %f57, %f41;
	}
	// end inline asm
	// begin inline asm
	{	
fma.rn.f32 %f45, %f61, %f61, %f45;
	}
	// end inline asm
	// begin inline asm
	{	
fma.rn.f32 %f49, %f33, %f33, %f49;
	}
	// end inline asm
	// begin inline asm
	{	
fma.rn.f32 %f53, %f37, %f37, %f53;
	}
	// end inline asm
	// begin inline asm
	{	
fma.rn.f32 %f57, %f41, %f41, %f57;
	}
	// end inline asm
	// begin inline asm
	{	
fma.rn.f32 %f61, %f45, %f45, %f61;
	}
	// end inline asm
	// begin inline asm
	{	
fma.rn.f32 %f33, %f49, %f49, %f33;
	}
	// end inline asm
	// begin inline asm
	{	
fma.rn.f32 %f37, %f53, %f53, %f37;
	}
	// end inline asm
	// begin inline asm
	{	
fma.rn.f32 %f41, %f57, %f57, %f41;
	}
	// end inline asm
	// begin inline asm
	{	
fma.rn.f32 %f45, %f61, %f61, %f45;
	}
	// end inline asm
	// begin inline asm
	{	
fma.rn.f32 %f49, %f33, %f33, %f49;
	}
	// end inline asm
	// begin inline asm
	{	
fma.rn.f32 %f53, %f37, %f37, %f53;
	}
	// end inline asm
	// begin inline asm
	{	
fma.rn.f32 %f57, %f41, %f41, %f57;
	}
	// end inline asm
	// begin inline asm
	{	
fma.rn.f32 %f61, %f45, %f45, %f61;
	}
	// end inline asm
	// begin inline asm
	{	
fma.rn.f32 %f33, %f49, %f49, %f33;
	}
	// end inline asm
	// begin inline asm
	{	
fma.rn.f32 %f37, %f53, %f53, %f37;
	}
	// end inline asm
	// begin inline asm
	{	
fma.rn.f32 %f41, %f57, %f57, %f41;
	}
	// end inline asm
	// begin inline asm
	{	
fma.rn.f32 %f45, %f61, %f61, %f45;
	}
	// end inline asm
	// begin inline asm
	{	
fma.rn.f32 %f49, %f33, %f33, %f49;
	}
	// end inline asm
	// begin inline asm
	{	
fma.rn.f32 %f53, %f37, %f37, %f53;
	}
	// end inline asm
	// begin inline asm
	{	
fma.rn.f32 %f57, %f41, %f41, %f57;
	}
	// end inline asm
	// begin inline asm
	{	
fma.rn.f32 %f61, %f45, %f45, %f61;
	}
	// end inline asm
	// begin inline asm
	{	
fma.rn.f32 %f33, %f49, %f49, %f33;
	}
	// end inline asm
	// begin inline asm
	{	
fma.rn.f32 %f37, %f53, %f53, %f37;
	}
	// end inline asm
	// begin inline asm
	{	
fma.rn.f32 %f41, %f57, %f57, %f41;
	}
	// end inline asm
	// begin inline asm
	{	
fma.rn.f32 %f45, %f61, %f61, %f45;
	}
	// end inline asm
	// begin inline asm
	{	
fma.rn.f32 %f49, %f33, %f33, %f49;
	}
	// end inline asm
	// begin inline asm
	{	
fma.rn.f32 %f53, %f37, %f37, %f53;
	}
	// end inline asm
	// begin inline asm
	{	
fma.rn.f32 %f57, %f41, %f41, %f57;
	}
	// end inline asm
	// begin inline asm
	{	
fma.rn.f32 %f61, %f45, %f45, %f61;
	}
	// end inline asm
	// begin inline asm
	{	
fma.rn.f32 %f33, %f49, %f49, %f33;
	}
	// end inline asm
	// begin inline asm
	{	
fma.rn.f32 %f37, %f53, %f53, %f37;
	}
	// end inline asm
	// begin inline asm
	{	
fma.rn.f32 %f41, %f57, %f57, %f41;
	}
	// end inline asm
	// begin inline asm
	{	
fma.rn.f32 %f45, %f61, %f61, %f45;
	}
	// end inline asm
	// begin inline asm
	{	
fma.rn.f32 %f49, %f33, %f33, %f49;
	}
	// end inline asm
	// begin inline asm
	{	
fma.rn.f32 %f53, %f37, %f37, %f53;
	}
	// end inline asm
	// begin inline asm
	{	
fma.rn.f32 %f57, %f41, %f41, %f57;
	}
	// end inline asm
	// begin inline asm
	{	
fma.rn.f32 %f61, %f45, %f45, %f61;
	}
	// end inline asm
	// begin inline asm
	{	
fma.rn.f32 %f33, %f49, %f49, %f33;
	}
	// end inline asm
	// begin inline asm
	{	
fma.rn.f32 %f37, %f53, %f53, %f37;
	}
	// end inline asm
	// begin inline asm
	{	
fma.rn.f32 %f41, %f57, %f57, %f41;
	}
	// end inline asm
	// begin inline asm
	{	
fma.rn.f32 %f45, %f61, %f61, %f45;
	}
	// end inline asm
	// begin inline asm
	{	
fma.rn.f32 %f49, %f33, %f33, %f49;
	}
	// end inline asm
	// begin inline asm
	{	
fma.rn.f32 %f53, %f37, %f37, %f53;
	}
	// end inline asm
	// begin inline asm
	{	
fma.rn.f32 %f57, %f41, %f41, %f57;
	}
	// end inline asm
	// begin inline asm
	{	
fma.rn.f32 %f61, %f45, %f45, %f61;
	}
	// end inline asm
	// begin inline asm
	{	
fma.rn.f32 %f33, %f49, %f49, %f33;
	}
	// end inline asm
	// begin inline asm
	{	
fma.rn.f32 %f37, %f53, %f53, %f37;
	}
	// end inline asm
	// begin inline asm
	{	
fma.rn.f32 %f41, %f57, %f57, %f41;
	}
	// end inline asm
	// begin inline asm
	{	
fma.rn.f32 %f45, %f61, %f61, %f45;
	}
	// end inline asm
	// begin inline asm
	{	
fma.rn.f32 %f49, %f33, %f33, %f49;
	}
	// end inline asm
	// begin inline asm
	{	
fma.rn.f32 %f53, %f37, %f37, %f53;
	}
	// end inline asm
	// begin inline asm
	{	
fma.rn.f32 %f57, %f41, %f41, %f57;
	}
	// end inline asm
	// begin inline asm
	{	
fma.rn.f32 %f61, %f45, %f45, %f61;
	}
	// end inline asm
	// begin inline asm
	{	
fma.rn.f32 %f33, %f49, %f49, %f33;
	}
	// end inline asm
	// begin inline asm
	{	
fma.rn.f32 %f37, %f53, %f53, %f37;
	}
	// end inline asm
	// begin inline asm
	{	
fma.rn.f32 %f41, %f57, %f57, %f41;
	}
	// end inline asm
	// begin inline asm
	{	
fma.rn.f32 %f45, %f61, %f61, %f45;
	}
	// end inline asm
	// begin inline asm
	{	
fma.rn.f32 %f49, %f33, %f33, %f49;
	}
	// end inline asm
	// begin inline asm
	{	
fma.rn.f32 %f53, %f37, %f37, %f53;
	}
	// end inline asm
	// begin inline asm
	{	
fma.rn.f32 %f57, %f41, %f41, %f57;
	}
	// end inline asm
	// begin inline asm
	{	
fma.rn.f32 %f61, %f45, %f45, %f61;
	}
	// end inline asm
	// begin inline asm
	{	
fma.rn.f32 %f33, %f49, %f49, %f33;
	}
	// end inline asm
	// begin inline asm
	{	
fma.rn.f32 %f37, %f53, %f53, %f37;
	}
	// end inline asm
	// begin inline asm
	{	
fma.rn.f32 %f41, %f57, %f57, %f41;
	}
	// end inline asm
	// begin inline asm
	{	
fma.rn.f32 %f45, %f61, %f61, %f45;
	}
	// end inline asm
	// begin inline asm
	{	
fma.rn.f32 %f49, %f33, %f33, %f49;
	}
	// end inline asm
	// begin inline asm
	{	
fma.rn.f32 %f53, %f37, %f37, %f53;
	}
	// end inline asm
	// begin inline asm
	{	
fma.rn.f32 %f57, %f41, %f41, %f57;
	}
	// end inline asm
	// begin inline asm
	{	
fma.rn.f32 %f61, %f45, %f45, %f61;
	}
	// end inline asm
	// begin inline asm
	{	
fma.rn.f32 %f33, %f49, %f49, %f33;
	}
	// end inline asm
	// begin inline asm
	{	
fma.rn.f32 %f37, %f53, %f53, %f37;
	}
	// end inline asm
	// begin inline asm
	{	
fma.rn.f32 %f41, %f57, %f57, %f41;
	}
	// end inline asm
	// begin inline asm
	{	
fma.rn.f32 %f45, %f61, %f61, %f45;
	}
	// end inline asm
	// begin inline asm
	{	
fma.rn.f32 %f49, %f33, %f33, %f49;
	}
	// end inline asm
	// begin inline asm
	{	
fma.rn.f32 %f53, %f37, %f37, %f53;
	}
	// end inline asm
	// begin inline asm
	{	
fma.rn.f32 %f57, %f41, %f41, %f57;
	}
	// end inline asm
	// begin inline asm
	{	
fma.rn.f32 %f61, %f45, %f45, %f61;
	}
	// end inline asm
	mov.f32 	%f11393, %f33;
	// begin inline asm
	{	
fma.rn.f32 %f11393, %f49, %f49, %f11393;
	}
	// end inline asm
	mov.f32 	%f11397, %f37;
	// begin inline asm
	{	
fma.rn.f32 %f11397, %f53, %f53, %f11397;
	}
	// end inline asm
	mov.f32 	%f11401, %f41;
	// begin inline asm
	{	
fma.rn.f32 %f11401, %f57, %f57, %f11401;
	}
	// end inline asm
	mov.f32 	%f11405, %f45;
	// begin inline asm
	{	
fma.rn.f32 %f11405, %f61, %f61, %f11405;
	}
	// end inline asm
	mov.f32 	%f11409, %f49;
	// begin inline asm
	{	
fma.rn.f32 %f11409, %f11393, %f11393, %f11409;
	}
	// end inline asm
	mov.f32 	%f11413, %f53;
	// begin inline asm
	{	
fma.rn.f32 %f11413, %f11397, %f11397, %f11413;
	}
	// end inline asm
	mov.f32 	%f11417, %f57;
	// begin inline asm
	{	
fma.rn.f32 %f11417, %f11401, %f11401, %f11417;
	}
	// end inline asm
	mov.f32 	%f11421, %f61;
	// begin inline asm
	{	
fma.rn.f32 %f11421, %f11405, %f11405, %f11421;
	}
	// end inline asm
	// begin inline asm
	{	
fma.rn.f32 %f11393, %f11409, %f11409, %f11393;
	}
	// end inline asm
	// begin inline asm
	{	
fma.rn.f32 %f11397, %f11413, %f11413, %f11397;
	}
	// end inline asm
	// begin inline asm
	{	
fma.rn.f32 %f11401, %f11417, %f11417, %f11401;
	}
	// end inline asm
	// begin inline asm
	{	
fma.rn.f32 %f11405, %f11421, %f11421, %f11405;
	}
	// end inline asm
	// begin inline asm
	{	
fma.rn.f32 %f11409, %f11393, %f11393, %f11409;
	}
	// end inline asm
	// begin inline asm
	{	
fma.rn.f32 %f11413, %f11397, %f11397, %f11413;
	}
	// end inline asm
	// begin inline asm
	{	
fma.rn.f32 %f11417, %f11401, %f11401, %f11417;
	}
	// end inline asm
	// begin inline asm
	{	
fma.rn.f32 %f11421, %f11405, %f11405, %f11421;
	}
	// end inline asm
	// begin inline asm
	{	
fma.rn.f32 %f11393, %f11409, %f11409, %f11393;
	}
	// end inline asm
	// begin inline asm
	{	
fma.rn.f32 %f11397, %f11413, %f11413, %f11397;
	}
	// end inline asm
	// begin inline asm
	{	
fma.rn.f32 %f11401, %f11417, %f11417, %f11401;
	}
	// end inline asm
	// begin inline asm
	{	
fma.rn.f32 %f11405, %f11421, %f11421, %f11405;
	}
	// end inline asm
	// begin inline asm
	{	
fma.rn.f32 %f11409, %f11393, %f11393, %f11409;
	}
	// end inline asm
	// begin inline asm
	{	
fma.rn.f32 %f11413, %f11397, %f11397, %f11413;
	}
	// end inline asm
	// begin inline asm
	{	
fma.rn.f32 %f11417, %f11401, %f11401, %f11417;
	}
	// end inline asm
	// begin inline asm
	{	
fma.rn.f32 %f11421, %f11405, %f11405, %f11421;
	}
	// end inline asm
	// begin inline asm
	{	
fma.rn.f32 %f11393, %f11409, %f11409, %f11393;
	}
	// end inline asm
	// begin inline asm
	{	
fma.rn.f32 %f11397, %f11413, %f11413, %f11397;
	}
	// end inline asm
	// begin inline asm
	{	
fma.rn.f32 %f11401, %f11417, %f11417, %f11401;
	}
	// end inline asm
	// begin inline asm
	{	
fma.rn.f32 %f11405, %f11421, %f11421, %f11405;
	}
	// end inline asm
	// begin inline asm
	{	
fma.rn.f32 %f11409, %f11393, %f11393, %f11409;
	}
	// end inline asm
	// begin inline asm
	{	
fma.rn.f32 %f11413, %f11397, %f11397, %f11413;
	}
	// end inline asm
	// begin inline asm
	{	
fma.rn.f32 %f11417, %f11401, %f11401, %f11417;
	}
	// end inline asm
	// begin inline asm
	{	
fma.rn.f32 %f11421, %f11405, %f11405, %f11421;
	}
	// end inline asm
	// begin inline asm
	{	
fma.rn.f32 %f11393, %f11409, %f11409, %f11393;
	}
	// end inline asm
	// begin inline asm
	{	
fma.rn.f32 %f11397, %f11413, %f11413, %f11397;
	}
	// end inline asm
	// begin inline asm
	{	
fma.rn.f32 %f11401, %f11417, %f11417, %f11401;
	}
	// end inline asm
	// begin inline asm
	{	
fma.rn.f32 %f11405, %f11421, %f11421, %f11405;
	}
	// end inline asm
	// begin inline asm
	{	
fma.rn.f32 %f11409, %f11393, %f11393, %f11409;
	}
	// end inline asm
	// begin inline asm
	{	
fma.rn.f32 %f11413, %f11397, %f11397, %f11413;
	}
	// end inline asm
	// begin inline asm
	{	
fma.rn.f32 %f11417, %f11401, %f11401, %f11417;
	}
	// end inline asm
	// begin inline asm
	{	
fma.rn.f32 %f11421, %f11405, %f11405, %f11421;
	}
	// end inline asm
	// begin inline asm
	{	
fma.rn.f32 %f11393, %f11409, %f11409, %f11393;
	}
	// end inline asm
	// begin inline asm
	{	
fma.rn.f32 %f11397, %f11413, %f11413, %f11397;
	}
	// end inline asm
	// begin inline asm
	{	
fma.rn.f32 %f11401, %f11417, %f11417, %f11401;
	}
	// end inline asm
	// begin inline asm
	{	
fma.rn.f32 %f11405, %f11421, %f11421, %f11405;
	}
	// end inline asm
	// begin inline asm
	{	
fma.rn.f32 %f11409, %f11393, %f11393, %f11409;
	}
	// end inline asm
	// begin inline asm
	{	
fma.rn.f32 %f11413, %f11397, %f11397, %f11413;
	}
	// end inline asm
	// begin inline asm
	{	
fma.rn.f32 %f11417, %f11401, %f11401, %f11417;
	}
	// end inline asm
	// begin inline asm
	{	
fma.rn.f32 %f11421, %f11405, %f11405, %f11421;
	}
	// end inline asm
	// begin inline asm
	{	
fma.rn.f32 %f11393, %f11409, %f11409, %f11393;
	}
	// end inline asm
	// begin inline asm
	{	
fma.rn.f32 %f11397, %f11413, %f11413, %f11397;
	}
	// end inline asm
	// begin inline asm
	{	
fma.rn.f32 %f11401, %f11417, %f11417, %f11401;
	}
	// end inline asm
	// begin inline asm
	{	
fma.rn.f32 %f11405, %f11421, %f11421, %f11405;
	}
	// end inline asm
	// begin inline asm
	{	
fma.rn.f32 %f11409, %f11393, %f11393, %f11409;
	}
	// end inline asm
	// begin inline asm
	{	
fma.rn.f32 %f11413, %f11397, %f11397, %f11413;
	}
	// end inline asm
	// begin inline asm
	{	
fma.rn.f32 %f11417, %f11401, %f11401, %f11417;
	}
	// end inline asm
	// begin inline asm
	{	
fma.rn.f32 %f11421, %f11405, %f11405, %f11421;
	}
	// end inline asm
	// begin inline asm
	{	
fma.rn.f32 %f11393, %f11409, %f11409, %f11393;
	}
	// end inline asm
	// begin inline asm
	{	
fma.rn.f32 %f11397, %f11413, %f11413, %f11397;
	}
	// end inline asm
	// begin inline asm
	{	
fma.rn.f32 %f11401, %f11417, %f11417, %f11401;
	}
	// end inline asm
	// begin inline asm
	{	
fma.rn.f32 %f11405, %f11421, %f11421, %f11405;
	}
	// end inline asm
	// begin inline asm
	{	
fma.rn.f32 %f11409, %f11393, %f11393, %f11409;
	}
	// end inline asm
	// begin inline asm
	{	
fma.rn.f32 %f11413, %f11397, %f11397, %f11413;
	}
	// end inline asm
	// begin inline asm
	{	
fma.rn.f32 %f11417, %f11401, %f11401, %f11417;
	}
	// end inline asm
	// begin inline asm
	{	
fma.rn.f32 %f11421, %f11405, %f11405, %f11421;
	}
	// end inline asm
	// begin inline asm
	{	
fma.rn.f32 %f11393, %f11409, %f11409, %f11393;
	}
	// end inline asm
	// begin inline asm
	{	
fma.rn.f32 %f11397, %f11413, %f11413, %f11397;
	}
	// end inline asm
	// begin inline asm
	{	
fma.rn.f32 %f11401, %f11417, %f11417, %f11401;
	}
	// end inline asm
	// begin inline asm
	{	
fma.rn.f32 %f11405, %f11421, %f11421, %f11405;
	}
	// end inline asm
	// begin inline asm
	{	
fma.rn.f32 %f11409, %f11393, %f11393, %f11409;
	}
	// end inline asm
	// begin inline asm
	{	
fma.rn.f32 %f11413, %f11397, %f11397, %f11413;
	}
	// end inline asm
	// begin inline asm
	{	
fma.rn.f32 %f11417, %f11401, %f11401, %f11417;
	}
	// end inline asm
	// begin inline asm
	{	
fma.rn.f32 %f11421, %f11405, %f11405, %f11421;
	}
	// end inline asm
	// begin inline asm
	{	
fma.rn.f32 %f11393, %f11409, %f11409, %f11393;
	}
	// end inline asm
	// begin inline asm
	{	
fma.rn.f32 %f11397, %f11413, %f11413, %f11397;
	}
	// end inline asm
	// begin inline asm
	{	
fma.rn.f32 %f11401, %f11417, %f11417, %f11401;
	}
	// end inline asm
	// begin inline asm
	{	
fma.rn.f32 %f11405, %f11421, %f11421, %f11405;
	}
	// end inline asm
	// begin inline asm
	{	
fma.rn.f32 %f11409, %f11393, %f11393, %f11409;
	}
	// end inline asm
	// begin inline asm
	{	
fma.rn.f32 %f11413, %f11397, %f11397, %f11413;
	}
	// end inline asm
	// begin inline asm
	{	
fma.rn.f32 %f11417, %f11401, %f11401, %f11417;
	}
	// end inline asm
	// begin inline asm
	{	
fma.rn.f32 %f11421, %f11405, %f11405, %f11421;
	}
	// end inline asm
	// begin inline asm
	{	
fma.rn.f32 %f11393, %f11409, %f11409, %f11393;
	}
	// end inline asm
	// begin inline asm
	{	
fma.rn.f32 %f11397, %f11413, %f11413, %f11397;
	}
	// end inline asm
	// begin inline asm
	{	
fma.rn.f32 %f11401, %f11417, %f11417, %f11401;
	}
	// end inline asm
	// begin inline asm
	{	
fma.rn.f32 %f11405, %f11421, %f11421, %f11405;
	}
	// end inline asm
	// begin inline asm
	{	
fma.rn.f32 %f11409, %f11393, %f11393, %f11409;
	}
	// end inline asm
	// begin inline asm
	{	
fma.rn.f32 %f11413, %f11397, %f11397, %f11413;
	}
	// end inline asm
	// begin inline asm
	{	
fma.rn.f32 %f11417, %f11401, %f11401, %f11417;
	}
	// end inline asm
	// begin inline asm
	{	
fma.rn.f32 %f11421, %f11405, %f11405, %f11421;
	}
	// end inline asm
	// begin inline asm
	{	
fma.rn.f32 %f11393, %f11409, %f11409, %f11393;
	}
	// end inline asm
	// begin inline asm
	{	
fma.rn.f32 %f11397, %f11413, %f11413, %f11397;
	}
	// end inline asm
	// begin inline asm
	{	
fma.rn.f32 %f11401, %f11417, %f11417, %f11401;
	}
	// end inline asm
	// begin inline asm
	{	
fma.rn.f32 %f11405, %f11421, %f11421, %f11405;
	}
	// end inline asm
	// begin inline asm
	{	
fma.rn.f32 %f11409, %f11393, %f11393, %f11409;
	}
	// end inline asm
	// begin inline asm
	{	
fma.rn.f32 %f11413, %f11397, %f11397, %f11413;
	}
	// end inline asm
	// begin inline asm
	{	
fma.rn.f32 %f11417, %f11401, %f11401, %f11417;
	}
	// end inline asm
	// begin inline asm
	{	
fma.rn.f32 %f11421, %f11405, %f11405, %f11421;
	}
	// end inline asm
	// begin inline asm
	{	
fma.rn.f32 %f11393, %f11409, %f11409, %f11393;
	}
	// end inline asm
	// begin inline asm
	{	
fma.rn.f32 %f11397, %f11413, %f11413, %f11397;
	}
	// end inline asm
	// begin inline asm
	{	
fma.rn.f32 %f11401, %f11417, %f11417, %f11401;
	}
	// end inline asm
	// begin inline asm
	{	
fma.rn.f32 %f11405, %f11421, %f11421, %f11405;
	}
	// end inline asm
	// begin inline asm
	{	
fma.rn.f32 %f11409, %f11393, %f11393, %f11409;
	}
	// end inline asm
	// begin inline asm
	{	
fma.rn.f32 %f11413, %f11397, %f11397, %f11413;
	}
	// end inline asm
	// begin inline asm
	{	
fma.rn.f32 %f11417, %f11401, %f11401, %f11417;
	}
	// end inline asm
	// begin inline asm
	{	
fma.rn.f32 %f11421, %f11405, %f11405, %f11421;
	}
	// end inline asm
	// begin inline asm
	{	
fma.rn.f32 %f11393, %f11409, %f11409, %f11393;
	}
	// end inline asm
	// begin inline asm
	{	
fma.rn.f32 %f11397, %f11413, %f11413, %f11397;
	}
	// end inline asm
	// begin inline asm
	{	
fma.rn.f32 %f11401, %f11417, %f11417, %f11401;
	}
	// end inline asm
	// begin inline asm
	{	
fma.rn.f32 %f11405, %f11421, %f11421, %f11405;
	}
	// end inline asm
	// begin inline asm
	{	
fma.rn.f32 %f11409, %f11393, %f11393, %f11409;
	}
	// end inline asm
	// begin inline asm
	{	
fma.rn.f32 %f11413, %f11397, %f11397, %f11413;
	}
	// end inline asm
	// begin inline asm
	{	
fma.rn.f32 %f11417, %f11401, %f11401, %f11417;
	}
	// end inline asm
	// begin inline asm
	{	
fma.rn.f32 %f11421, %f11405, %f11405, %f11421;
	}
	// end inline asm
	// begin inline asm
	{	
fma.rn.f32 %f11393, %f11409, %f11409, %f11393;
	}
	// end inline asm
	// begin inline asm
	{	
fma.rn.f32 %f11397, %f11413, %f11413, %f11397;
	}
	// end inline asm
	// begin inline asm
	{	
fma.rn.f32 %f11401, %f11417, %f11417, %f11401;
	}
	// end inline asm
	// begin inline asm
	{	
fma.rn.f32 %f11405, %f11421, %f11421, %f11405;
	}
	// end inline asm
	// begin inline asm
	{	
fma.rn.f32 %f11409, %f11393, %f11393, %f11409;
	}
	// end inline asm
	// begin inline asm
	{	
fma.rn.f32 %f11413, %f11397, %f11397, %f11413;
	}
	// end inline asm
	// begin inline asm
	{	
fma.rn.f32 %f11417, %f11401, %f11401, %f11417;
	}
	// end inline asm
	// begin inline asm
	{	
fma.rn.f32 %f11421, %f11405, %f11405, %f11421;
	}
	// end inline asm
	// begin inline asm
	{	
fma.rn.f32 %f11393, %f11409, %f11409, %f11393;
	}
	// end inline asm
	// begin inline asm
	{	
fma.rn.f32 %f11397, %f11413, %f11413, %f11397;
	}
	// end inline asm
	// begin inline asm
	{	
fma.rn.f32 %f11401, %f11417, %f11417, %f11401;
	}
	// end inline asm
	// begin inline asm
	{	
fma.rn.f32 %f11405, %f11421, %f11421, %f11405;
	}
	// end inline asm
	// begin inline asm
	{	
fma.rn.f32 %f11409, %f11393, %f11393, %f11409;
	}
	// end inline asm
	// begin inline asm
	{	
fma.rn.f32 %f11413, %f11397, %f11397, %f11413;
	}
	// end inline asm
	// begin inline asm
	{	
fma.rn.f32 %f11417, %f11401, %f11401, %f11417;
	}
	// end inline asm
	// begin inline asm
	{	
fma.rn.f32 %f11421, %f11405, %f11405, %f11421;
	}
	// end inline asm
	// begin inline asm
	{	
fma.rn.f32 %f11393, %f11409, %f11409, %f11393;
	}
	// end inline asm
	// begin inline asm
	{	
fma.rn.f32 %f11397, %f11413, %f11413, %f11397;
	}
	// end inline asm
	// begin inline asm
	{	
fma.rn.f32 %f11401, %f11417, %f11417, %f11401;
	}
	// end inline asm
	// begin inline asm
	{	
fma.rn.f32 %f11405, %f11421, %f11421, %f11405;
	}
	// end inline asm
	// begin inline asm
	{	
fma.rn.f32 %f11409, %f11393, %f11393, %f11409;
	}
	// end inline asm
	// begin inline asm
	{	
fma.rn.f32 %f11413, %f11397, %f11397, %f11413;
	}
	// end inline asm
	// begin inline asm
	{	
fma.rn.f32 %f11417, %f11401, %f11401, %f11417;
	}
	// end inline asm
	// begin inline asm
	{	
fma.rn.f32 %f11421, %f11405, %f11405, %f11421;
	}
	// end inline asm
	// begin inline asm
	{	
fma.rn.f32 %f11393, %f11409, %f11409, %f11393;
	}
	// end inline asm
	// begin inline asm
	{	
fma.rn.f32 %f11397, %f11413, %f11413, %f11397;
	}
	// end inline asm
	// begin inline asm
	{	
fma.rn.f32 %f11401, %f11417, %f11417, %f11401;
	}
	// end inline asm
	// begin inline asm
	{	
fma.rn.f32 %f11405, %f11421, %f11421, %f11405;
	}
	// end inline asm
	// begin inline asm
	{	
fma.rn.f32 %f11409, %f11393, %f11393, %f11409;
	}
	// end inline asm
	// begin inline asm
	{	
fma.rn.f32 %f11413, %f11397, %f11397, %f11413;
	}
	// end inline asm
	// begin inline asm
	{	
fma.rn.f32 %f11417, %f11401, %f11401, %f11417;
	}
	// end inline asm
	// begin inline asm
	{	
fma.rn.f32 %f11421, %f11405, %f11405, %f11421;
	}
	// end inline asm
	// begin inline asm
	{	
fma.rn.f32 %f11393, %f11409, %f11409, %f11393;
	}
	// end inline asm
	// begin inline asm
	{	
fma.rn.f32 %f11397, %f11413, %f11413, %f11397;
	}
	// end inline asm
	// begin inline asm
	{	
fma.rn.f32 %f11401, %f11417, %f11417, %f11401;
	}
	// end inline asm
	// begin inline asm
	{	
fma.rn.f32 %f11405, %f11421, %f11421, %f11405;
	}
	// end inline asm
	// begin inline asm
	{	
fma.rn.f32 %f11409, %f11393, %f11393, %f11409;
	}
	// end inline asm
	// begin inline asm
	{	
fma.rn.f32 %f11413, %f11397, %f11397, %f11413;
	}
	// end inline asm
	// begin inline asm
	{	
fma.rn.f32 %f11417, %f11401, %f11401, %f11417;
	}
	// end inline asm
	// begin inline asm
	{	
fma.rn.f32 %f11421, %f11405, %f11405, %f11421;
	}
	// end inline asm
	// begin inline asm
	{	
fma.rn.f32 %f11393, %f11409, %f11409, %f11393;
	}
	// end inline asm
	// begin inline asm
	{	
fma.rn.f32 %f11397, %f11413, %f11413, %f11397;
	}
	// end inline asm
	// begin inline asm
	{	
fma.rn.f32 %f11401, %f11417, %f11417, %f11401;
	}
	// end inline asm
	// begin inline asm
	{	
fma.rn.f32 %f11405, %f11421, %f11421, %f11405;
	}
	// end inline asm
	// begin inline asm
	{	
fma.rn.f32 %f11409, %f11393, %f11393, %f11409;
	}
	// end inline asm
	// begin inline asm
	{	
fma.rn.f32 %f11413, %f11397, %f11397, %f11413;
	}
	// end inline asm
	// begin inline asm
	{	
fma.rn.f32 %f11417, %f11401, %f11401, %f11417;
	}
	// end inline asm
	// begin inline asm
	{	
fma.rn.f32 %f11421, %f11405, %f11405, %f11421;
	}
	// end inline asm
	// begin inline asm
	{	
fma.rn.f32 %f11393, %f11409, %f11409, %f11393;
	}
	// end inline asm
	// begin inline asm
	{	
fma.rn.f32 %f11397, %f11413, %f11413, %f11397;
	}
	// end inline asm
	// begin inline asm
	{	
fma.rn.f32 %f11401, %f11417, %f11417, %f11401;
	}
	// end inline asm
	// begin inline asm
	{	
fma.rn.f32 %f11405, %f11421, %f11421, %f11405;
	}
	// end inline asm
	// begin inline asm
	{	
fma.rn.f32 %f11409, %f11393, %f11393, %f11409;
	}
	// end inline asm
	// begin inline asm
	{	
fma.rn.f32 %f11413, %f11397, %f11397, %f11413;
	}
	// end inline asm
	// begin inline asm
	{	
fma.rn.f32 %f11417, %f11401, %f11401, %f11417;
	}
	// end inline asm
	// begin inline asm
	{	
fma.rn.f32 %f11421, %f11405, %f11405, %f11421;
	}
	// end inline asm
	// begin inline asm
	{	
fma.rn.f32 %f11393, %f11409, %f11409, %f11393;
	}
	// end inline asm
	// begin inline asm
	{	
fma.rn.f32 %f11397, %f11413, %f11413, %f11397;
	}
	// end inline asm
	// begin inline asm
	{	
fma.rn.f32 %f11401, %f11417, %f11417, %f11401;
	}
	// end inline asm
	// begin inline asm
	{	
fma.rn.f32 %f11405, %f11421, %f11421, %f11405;
	}
	// end inline asm
	// begin inline asm
	{	
fma.rn.f32 %f11409, %f11393, %f11393, %f11409;
	}
	// end inline asm
	// begin inline asm
	{	
fma.rn.f32 %f11413, %f11397, %f11397, %f11413;
	}
	// end inline asm
	// begin inline asm
	{	
fma.rn.f32 %f11417, %f11401, %f11401, %f11417;
	}
	// end inline asm
	// begin inline asm
	{	
fma.rn.f32 %f11421, %f11405, %f11405, %f11421;
	}
	// end inline asm
	// begin inline asm
	{	
fma.rn.f32 %f11393, %f11409, %f11409, %f11393;
	}
	// end inline asm
	// begin inline asm
	{	
fma.rn.f32 %f11397, %f11413, %f11413, %f11397;
	}
	// end inline asm
	// begin inline asm
	{	
fma.rn.f32 %f11401, %f11417, %f11417, %f11401;
	}
	// end inline asm
	// begin inline asm
	{	
fma.rn.f32 %f11405, %f11421, %f11421, %f11405;
	}
	// end inline asm
	// begin inline asm
	{	
fma.rn.f32 %f11409, %f11393, %f11393, %f11409;
	}
	// end inline asm
	// begin inline asm
	{	
fma.rn.f32 %f11413, %f11397, %f11397, %f11413;
	}
	// end inline asm
	// begin inline asm
	{	
fma.rn.f32 %f11417, %f11401, %f11401, %f11417;
	}
	// end inline asm
	// begin inline asm
	{	
fma.rn.f32 %f11421, %f11405, %f11405, %f11421;
	}
	// end inline asm
	// begin inline asm
	{	
fma.rn.f32 %f11393, %f11409, %f11409, %f11393;
	}
	// end inline asm
	// begin inline asm
	{	
fma.rn.f32 %f11397, %f11413, %f11413, %f11397;
	}
	// end inline asm
	// begin inline asm
	{	
fma.rn.f32 %f11401, %f11417, %f11417, %f11401;
	}
	// end inline asm
	// begin inline asm
	{	
fma.rn.f32 %f11405, %f11421, %f11421, %f11405;
	}
	// end inline asm
	// begin inline asm
	{	
fma.rn.f32 %f11409, %f11393, %f11393, %f11409;
	}
	// end inline asm
	// begin inline asm
	{	
fma.rn.f32 %f11413, %f11397, %f11397, %f11413;
	}
	// end inline asm
	// begin inline asm
	{	
fma.rn.f32 %f11417, %f11401, %f11401, %f11417;
	}
	// end inline asm
	// begin inline asm
	{	
fma.rn.f32 %f11421, %f11405, %f11405, %f11421;
	}
	// end inline asm
	// begin inline asm
	{	
fma.rn.f32 %f11393, %f11409, %f11409, %f11393;
	}
	// end inline asm
	// begin inline asm
	{	
fma.rn.f32 %f11397, %f11413, %f11413, %f11397;
	}
	// end inline asm
	// begin inline asm
	{	
fma.rn.f32 %f11401, %f11417, %f11417, %f11401;
	}
	// end inline asm
	// begin inline asm
	{	
fma.rn.f32 %f11405, %f11421, %f11421, %f11405;
	}
	// end inline asm
	// begin inline asm
	{	
fma.rn.f32 %f11409, %f11393, %f11393, %f11409;
	}
	// end inline asm
	// begin inline asm
	{	
fma.rn.f32 %f11413, %f11397, %f11397, %f11413;
	}
	// end inline asm
	// begin inline asm
	{	
fma.rn.f32 %f11417, %f11401, %f11401, %f11417;
	}
	// end inline asm
	// begin inline asm
	{	
fma.rn.f32 %f11421, %f11405, %f11405, %f11421;
	}
	// end inline asm
	// begin inline asm
	{	
fma.rn.f32 %f11393, %f11409, %f11409, %f11393;
	}
	// end inline asm
	// begin inline asm
	{	
fma.rn.f32 %f11397, %f11413, %f11413, %f11397;
	}
	// end inline asm
	// begin inline asm
	{	
fma.rn.f32 %f11401, %f11417, %f11417, %f11401;
	}
	// end inline asm
	// begin inline asm
	{	
fma.rn.f32 %f11405, %f11421, %f11421, %f11405;
	}
	// end inline asm
	// begin inline asm
	{	
fma.rn.f32 %f11409, %f11393, %f11393, %f11409;
	}
	// end inline asm
	// begin inline asm
	{	
fma.rn.f32 %f11413, %f11397, %f11397, %f11413;
	}
	// end inline asm
	// begin inline asm
	{	
fma.rn.f32 %f11417, %f11401, %f11401, %f11417;
	}
	// end inline asm
	// begin inline asm
	{	
fma.rn.f32 %f11421, %f11405, %f11405, %f11421;
	}
	// end inline asm
	// begin inline asm
	{	
fma.rn.f32 %f11393, %f11409, %f11409, %f11393;
	}
	// end inline asm
	// begin inline asm
	{	
fma.rn.f32 %f11397, %f11413, %f11413, %f11397;
	}
	// end inline asm
	// begin inline asm
	{	
fma.rn.f32 %f11401, %f11417, %f11417, %f11401;
	}
	// end inline asm
	// begin inline asm
	{	
fma.rn.f32 %f11405, %f11421, %f11421, %f11405;
	}
	// end inline asm
	// begin inline asm
	{	
fma.rn.f32 %f11409, %f11393, %f11393, %f11409;
	}
	// end inline asm
	// begin inline asm
	{	
fma.rn.f32 %f11413, %f11397, %f11397, %f11413;
	}
	// end inline asm
	// begin inline asm
	{	
fma.rn.f32 %f11417, %f11401, %f11401, %f11417;
	}
	// end inline asm
	// begin inline asm
	{	
fma.rn.f32 %f11421, %f11405, %f11405, %f11421;
	}
	// end inline asm
	// begin inline asm
	{	
fma.rn.f32 %f11393, %f11409, %f11409, %f11393;
	}
	// end inline asm
	// begin inline asm
	{	
fma.rn.f32 %f11397, %f11413, %f11413, %f11397;
	}
	// end inline asm
	// begin inline asm
	{	
fma.rn.f32 %f11401, %f11417, %f11417, %f11401;
	}
	// end inline asm
	// begin inline asm
	{	
fma.rn.f32 %f11405, %f11421, %f11421, %f11405;
	}
	// end inline asm
	// begin inline asm
	{	
fma.rn.f32 %f11409, %f11393, %f11393, %f11409;
	}
	// end inline asm
	// begin inline asm
	{	
fma.rn.f32 %f11413, %f11397, %f11397, %f11413;
	}
	// end inline asm
	// begin inline asm
	{	
fma.rn.f32 %f11417, %f11401, %f11401, %f11417;
	}
	// end inline asm
	// begin inline asm
	{	
fma.rn.f32 %f11421, %f11405, %f11405, %f11421;
	}
	// end inline asm
	// begin inline asm
	{	
fma.rn.f32 %f11393, %f11409, %f11409, %f11393;
	}
	// end inline asm
	// begin inline asm
	{	
fma.rn.f32 %f11397, %f11413, %f11413, %f11397;
	}
	// end inline asm
	// begin inline asm
	{	
fma.rn.f32 %f11401, %f11417, %f11417, %f11401;
	}
	// end inline asm
	// begin inline asm
	{	
fma.rn.f32 %f11405, %f11421, %f11421, %f11405;
	}
	// end inline asm
	// begin inline asm
	{	
fma.rn.f32 %f11409, %f11393, %f11393, %f11409;
	}
	// end inline asm
	// begin inline asm
	{	
fma.rn.f32 %f11413, %f11397, %f11397, %f11413;
	}
	// end inline asm
	// begin inline asm
	{	
fma.rn.f32 %f11417, %f11401, %f11401, %f11417;
	}
	// end inline asm
	// begin inline asm
	{	
fma.rn.f32 %f11421, %f11405, %f11405, %f11421;
	}
	// end inline asm
	// begin inline asm
	{	
fma.rn.f32 %f11393, %f11409, %f11409, %f11393;
	}
	// end inline asm
	// begin inline asm
	{	
fma.rn.f32 %f11397, %f11413, %f11413, %f11397;
	}
	// end inline asm
	// begin inline asm
	{	
fma.rn.f32 %f11401, %f11417, %f11417, %f11401;
	}
	// end inline asm
	// begin inline asm
	{	
fma.rn.f32 %f11405, %f11421, %f11421, %f11405;
	}
	// end inline asm
	// begin inline asm
	{	
fma.rn.f32 %f11409, %f11393, %f11393, %f11409;
	}
	// end inline asm
	// begin inline asm
	{	
fma.rn.f32 %f11413, %f11397, %f11397, %f11413;
	}
	// end inline asm
	// begin inline asm
	{	
fma.rn.f32 %f11417, %f11401, %f11401, %f11417;
	}
	// end inline asm
	// begin inline asm
	{	
fma.rn.f32 %f11421, %f11405, %f11405, %f11421;
	}
	// end inline asm
	// begin inline asm
	{	
fma.rn.f32 %f11393, %f11409, %f11409, %f11393;
	}
	// end inline asm
	// begin inline asm
	{	
fma.rn.f32 %f11397, %f11413, %f11413, %f11397;
	}
	// end inline asm
	// begin inline asm
	{	
fma.rn.f32 %f11401, %f11417, %f11417, %f11401;
	}
	// end inline asm
	// begin inline asm
	{	
fma.rn.f32 %f11405, %f11421, %f11421, %f11405;
	}
	// end inline asm
	// begin inline asm
	{	
fma.rn.f32 %f11409, %f11393, %f11393, %f11409;
	}
	// end inline asm
	// begin inline asm
	{	
fma.rn.f32 %f11413, %f11397, %f11397, %f11413;
	}
	// end inline asm
	// begin inline asm
	{	
fma.rn.f32 %f11417, %f11401, %f11401, %f11417;
	}
	// end inline asm
	// begin inline asm
	{	
fma.rn.f32 %f11421, %f11405, %f11405, %f11421;
	}
	// end inline asm
	// begin inline asm
	{	
fma.rn.f32 %f11393, %f11409, %f11409, %f11393;
	}
	// end inline asm
	// begin inline asm
	{	
fma.rn.f32 %f11397, %f11413, %f11413, %f11397;
	}
	// end inline asm
	// begin inline asm
	{	
fma.rn.f32 %f11401, %f11417, %f11417, %f11401;
	}
	// end inline asm
	// begin inline asm
	{	
fma.rn.f32 %f11405, %f11421, %f11421, %f11405;
	}
	// end inline asm
	// begin inline asm
	{	
fma.rn.f32 %f11409, %f11393, %f11393, %f11409;
	}
	// end inline asm
	// begin inline asm
	{	
fma.rn.f32 %f11413, %f11397, %f11397, %f11413;
	}
	// end inline asm
	// begin inline asm
	{	
fma.rn.f32 %f11417, %f11401, %f11401, %f11417;
	}
	// end inline asm
	// begin inline asm
	{	
fma.rn.f32 %f11421, %f11405, %f11405, %f11421;
	}
	// end inline asm
	// begin inline asm
	{	
fma.rn.f32 %f11393, %f11409, %f11409, %f11393;
	}
	// end inline asm
	// begin inline asm
	{	
fma.rn.f32 %f11397, %f11413, %f11413, %f11397;
	}
	// end inline asm
	// begin inline asm
	{	
fma.rn.f32 %f11401, %f11417, %f11417, %f11401;
	}
	// end inline asm
	// begin inline asm
	{	
fma.rn.f32 %f11405, %f11421, %f11421, %f11405;
	}
	// end inline asm
	// begin inline asm
	{	
fma.rn.f32 %f11409, %f11393, %f11393, %f11409;
	}
	// end inline asm
	// begin inline asm
	{	
fma.rn.f32 %f11413, %f11397, %f11397, %f11413;
	}
	// end inline asm
	// begin inline asm
	{	
fma.rn.f32 %f11417, %f11401, %f11401, %f11417;
	}
	// end inline asm
	// begin inline asm
	{	
fma.rn.f32 %f11421, %f11405, %f11405, %f11421;
	}
	// end inline asm
	// begin inline asm
	{	
fma.rn.f32 %f11393, %f11409, %f11409, %f11393;
	}
	// end inline asm
	// begin inline asm
	{	
fma.rn.f32 %f11397, %f11413, %f11413, %f11397;
	}
	// end inline asm
	// begin inline asm
	{	
fma.rn.f32 %f11401, %f11417, %f11417, %f11401;
	}
	// end inline asm
	// begin inline asm
	{	
fma.rn.f32 %f11405, %f11421, %f11421, %f11405;
	}
	// end inline asm
	// begin inline asm
	{	
fma.rn.f32 %f11409, %f11393, %f11393, %f11409;
	}
	// end inline asm
	// begin inline asm
	{	
fma.rn.f32 %f11413, %f11397, %f11397, %f11413;
	}
	// end inline asm
	// begin inline asm
	{	
fma.rn.f32 %f11417, %f11401, %f11401, %f11417;
	}
	// end inline asm
	// begin inline asm
	{	
fma.rn.f32 %f11421, %f11405, %f11405, %f11421;
	}
	// end inline asm
	// begin inline asm
	{	
fma.rn.f32 %f11393, %f11409, %f11409, %f11393;
	}
	// end inline asm
	// begin inline asm
	{	
fma.rn.f32 %f11397, %f11413, %f11413, %f11397;
	}
	// end inline asm
	// begin inline asm
	{	
fma.rn.f32 %f11401, %f11417, %f11417, %f11401;
	}
	// end inline asm
	// begin inline asm
	{	
fma.rn.f32 %f11405, %f11421, %f11421, %f11405;
	}
	// end inline asm
	// begin inline asm
	{	
fma.rn.f32 %f11409, %f11393, %f11393, %f11409;
	}
	// end inline asm
	// begin inline asm
	{	
fma.rn.f32 %f11413, %f11397, %f11397, %f11413;
	}
	// end inline asm
	// begin inline asm
	{	
fma.rn.f32 %f11417, %f11401, %f11401, %f11417;
	}
	// end inline asm
	// begin inline asm
	{	
fma.rn.f32 %f11421, %f11405, %f11405, %f11421;
	}
	// end inline asm
	// begin inline asm
	{	
fma.rn.f32 %f11393, %f11409, %f11409, %f11393;
	}
	// end inline asm
	// begin inline asm
	{	
fma.rn.f32 %f11397, %f11413, %f11413, %f11397;
	}
	// end inline asm
	// begin inline asm
	{	
fma.rn.f32 %f11401, %f11417, %f11417, %f11401;
	}
	// end inline asm
	// begin inline asm
	{	
fma.rn.f32 %f11405, %f11421, %f11421, %f11405;
	}
	// end inline asm
	// begin inline asm
	{	
fma.rn.f32 %f11409, %f11393, %f11393, %f11409;
	}
	// end inline asm
	// begin inline asm
	{	
fma.rn.f32 %f11413, %f11397, %f11397, %f11413;
	}
	// end inline asm
	// begin inline asm
	{	
fma.rn.f32 %f11417, %f11401, %f11401, %f11417;
	}
	// end inline asm
	// begin inline asm
	{	
fma.rn.f32 %f11421, %f11405, %f11405, %f11421;
	}
	// end inline asm
	// begin inline asm
	{	
fma.rn.f32 %f11393, %f11409, %f11409, %f11393;
	}
	// end inline asm
	// begin inline asm
	{	
fma.rn.f32 %f11397, %f11413, %f11413, %f11397;
	}
	// end inline asm
	// begin inline asm
	{	
fma.rn.f32 %f11401, %f11417, %f11417, %f11401;
	}
	// end inline asm
	// begin inline asm
	{	
fma.rn.f32 %f11405, %f11421, %f11421, %f11405;
	}
	// end inline asm
	// begin inline asm
	{	
fma.rn.f32 %f11409, %f11393, %f11393, %f11409;
	}
	// end inline asm
	// begin inline asm
	{	
fma.rn.f32 %f11413, %f11397, %f11397, %f11413;
	}
	// end inline asm
	// begin inline asm
	{	
fma.rn.f32 %f11417, %f11401, %f11401, %f11417;
	}
	// end inline asm
	// begin inline asm
	{	
fma.rn.f32 %f11421, %f11405, %f11405, %f11421;
	}
	// end inline asm
	// begin inline asm
	{	
fma.rn.f32 %f11393, %f11409, %f11409, %f11393;
	}
	// end inline asm
	// begin inline asm
	{	
fma.rn.f32 %f11397, %f11413, %f11413, %f11397;
	}
	// end inline asm
	// begin inline asm
	{	
fma.rn.f32 %f11401, %f11417, %f11417, %f11401;
	}
	// end inline asm
	// begin inline asm
	{	
fma.rn.f32 %f11405, %f11421, %f11421, %f11405;
	}
	// end inline asm
	// begin inline asm
	{	
fma.rn.f32 %f11409, %f11393, %f11393, %f11409;
	}
	// end inline asm
	// begin inline asm
	{	
fma.rn.f32 %f11413, %f11397, %f11397, %f11413;
	}
	// end inline asm
	// begin inline asm
	{	
fma.rn.f32 %f11417, %f11401, %f11401, %f11417;
	}
	// end inline asm
	// begin inline asm
	{	
fma.rn.f32 %f11421, %f11405, %f11405, %f11421;
	}
	// end inline asm
	// begin inline asm
	{	
fma.rn.f32 %f11393, %f11409, %f11409, %f11393;
	}
	// end inline asm
	// begin inline asm
	{	
fma.rn.f32 %f11397, %f11413, %f11413, %f11397;
	}
	// end inline asm
	// begin inline asm
	{	
fma.rn.f32 %f11401, %f11417, %f11417, %f11401;
	}
	// end inline asm
	// begin inline asm
	{	
fma.rn.f32 %f11405, %f11421, %f11421, %f11405;
	}
	// end inline asm
	// begin inline asm
	{	
fma.rn.f32 %f11409, %f11393, %f11393, %f11409;
	}
	// end inline asm
	// begin inline asm
	{	
fma.rn.f32 %f11413, %f11397, %f11397, %f11413;
	}
	// end inline asm
	// begin inline asm
	{	
fma.rn.f32 %f11417, %f11401, %f11401, %f11417;
	}
	// end inline asm
	// begin inline asm
	{	
fma.rn.f32 %f11421, %f11405, %f11405, %f11421;
	}
	// end inline asm
	// begin inline asm
	{	
fma.rn.f32 %f11393, %f11409, %f11409, %f11393;
	}
	// end inline asm
	// begin inline asm
	{	
fma.rn.f32 %f11397, %f11413, %f11413, %f11397;
	}
	// end inline asm
	// begin inline asm
	{	
fma.rn.f32 %f11401, %f11417, %f11417, %f11401;
	}
	// end inline asm
	// begin inline asm
	{	
fma.rn.f32 %f11405, %f11421, %f11421, %f11405;
	}
	// end inline asm
	// begin inline asm
	{	
fma.rn.f32 %f11409, %f11393, %f11393, %f11409;
	}
	// end inline asm
	// begin inline asm
	{	
fma.rn.f32 %f11413, %f11397, %f11397, %f11413;
	}
	// end inline asm
	// begin inline asm
	{	
fma.rn.f32 %f11417, %f11401, %f11401, %f11417;
	}
	// end inline asm
	// begin inline asm
	{	
fma.rn.f32 %f11421, %f11405, %f11405, %f11421;
	}
	// end inline asm
	// begin inline asm
	{	
fma.rn.f32 %f11393, %f11409, %f11409, %f11393;
	}
	// end inline asm
	// begin inline asm
	{	
fma.rn.f32 %f11397, %f11413, %f11413, %f11397;
	}
	// end inline asm
	// begin inline asm
	{	
fma.rn.f32 %f11401, %f11417, %f11417, %f11401;
	}
	// end inline asm
	// begin inline asm
	{	
fma.rn.f32 %f11405, %f11421, %f11421, %f11405;
	}
	// end inline asm
	// begin inline asm
	{	
fma.rn.f32 %f11409, %f11393, %f11393, %f11409;
	}
	// end inline asm
	// begin inline asm
	{	
fma.rn.f32 %f11413, %f11397, %f11397, %f11413;
	}
	// end inline asm
	// begin inline asm
	{	
fma.rn.f32 %f11417, %f11401, %f11401, %f11417;
	}
	// end inline asm
	// begin inline asm
	{	
fma.rn.f32 %f11421, %f11405, %f11405, %f11421;
	}
	// end inline asm
	// begin inline asm
	{	
fma.rn.f32 %f11393, %f11409, %f11409, %f11393;
	}
	// end inline asm
	// begin inline asm
	{	
fma.rn.f32 %f11397, %f11413, %f11413, %f11397;
	}
	// end inline asm
	// begin inline asm
	{	
fma.rn.f32 %f11401, %f11417, %f11417, %f11401;
	}
	// end inline asm
	// begin inline asm
	{	
fma.rn.f32 %f11405, %f11421, %f11421, %f11405;
	}
	// end inline asm
	// begin inline asm
	{	
fma.rn.f32 %f11409, %f11393, %f11393, %f11409;
	}
	// end inline asm
	// begin inline asm
	{	
fma.rn.f32 %f11413, %f11397, %f11397, %f11413;
	}
	// end inline asm
	// begin inline asm
	{	
fma.rn.f32 %f11417, %f11401, %f11401, %f11417;
	}
	// end inline asm
	// begin inline asm
	{	
fma.rn.f32 %f11421, %f11405, %f11405, %f11421;
	}
	// end inline asm
	// begin inline asm
	{	
fma.rn.f32 %f11393, %f11409, %f11409, %f11393;
	}
	// end inline asm
	// begin inline asm
	{	
fma.rn.f32 %f11397, %f11413, %f11413, %f11397;
	}
	// end inline asm
	// begin inline asm
	{	
fma.rn.f32 %f11401, %f11417, %f11417, %f11401;
	}
	// end inline asm
	// begin inline asm
	{	
fma.rn.f32 %f11405, %f11421, %f11421, %f11405;
	}
	// end inline asm
	// begin inline asm
	{	
fma.rn.f32 %f11409, %f11393, %f11393, %f11409;
	}
	// end inline asm
	// begin inline asm
	{	
fma.rn.f32 %f11413, %f11397, %f11397, %f11413;
	}
	// end inline asm
	// begin inline asm
	{	
fma.rn.f32 %f11417, %f11401, %f11401, %f11417;
	}
	// end inline asm
	// begin inline asm
	{	
fma.rn.f32 %f11421, %f11405, %f11405, %f11421;
	}
	// end inline asm
	// begin inline asm
	{	
fma.rn.f32 %f11393, %f11409, %f11409, %f11393;
	}
	// end inline asm
	// begin inline asm
	{	
fma.rn.f32 %f11397, %f11413, %f11413, %f11397;
	}
	// end inline asm
	// begin inline asm
	{	
fma.rn.f32 %f11401, %f11417, %f11417, %f11401;
	}
	// end inline asm
	// begin inline asm
	{	
fma.rn.f32 %f11405, %f11421, %f11421, %f11405;
	}
	// end inline asm
	// begin inline asm
	{	
fma.rn.f32 %f11409, %f11393, %f11393, %f11409;
	}
	// end inline asm
	// begin inline asm
	{	
fma.rn.f32 %f11413, %f11397, %f11397, %f11413;
	}
	// end inline asm
	// begin inline asm
	{	
fma.rn.f32 %f11417, %f11401, %f11401, %f11417;
	}
	// end inline asm
	// begin inline asm
	{	
fma.rn.f32 %f11421, %f11405, %f11405, %f11421;
	}
	// end inline asm
	// begin inline asm
	{	
fma.rn.f32 %f11393, %f11409, %f11409, %f11393;
	}
	// end inline asm
	// begin inline asm
	{	
fma.rn.f32 %f11397, %f11413, %f11413, %f11397;
	}
	// end inline asm
	// begin inline asm
	{	
fma.rn.f32 %f11401, %f11417, %f11417, %f11401;
	}
	// end inline asm
	// begin inline asm
	{	
fma.rn.f32 %f11405, %f11421, %f11421, %f11405;
	}
	// end inline asm
	// begin inline asm
	{	
fma.rn.f32 %f11409, %f11393, %f11393, %f11409;
	}
	// end inline asm
	// begin inline asm
	{	
fma.rn.f32 %f11413, %f11397, %f11397, %f11413;
	}
	// end inline asm
	// begin inline asm
	{	
fma.rn.f32 %f11417, %f11401, %f11401, %f11417;
	}
	// end inline asm
	// begin inline asm
	{	
fma.rn.f32 %f11421, %f11405, %f11405, %f11421;
	}
	// end inline asm
	// begin inline asm
	{	
fma.rn.f32 %f11393, %f11409, %f11409, %f11393;
	}
	// end inline asm
	// begin inline asm
	{	
fma.rn.f32 %f11397, %f11413, %f11413, %f11397;
	}
	// end inline asm
	// begin inline asm
	{	
fma.rn.f32 %f11401, %f11417, %f11417, %f11401;
	}
	// end inline asm
	// begin inline asm
	{	
fma.rn.f32 %f11405, %f11421, %f11421, %f11405;
	}
	// end inline asm
	// begin inline asm
	{	
fma.rn.f32 %f11409, %f11393, %f11393, %f11409;
	}
	// end inline asm
	// begin inline asm
	{	
fma.rn.f32 %f11413, %f11397, %f11397, %f11413;
	}
	// end inline asm
	// begin inline asm
	{	
fma.rn.f32 %f11417, %f11401, %f11401, %f11417;
	}
	// end inline asm
	// begin inline asm
	{	
fma.rn.f32 %f11421, %f11405, %f11405, %f11421;
	}
	// end inline asm
	// begin inline asm
	{	
fma.rn.f32 %f11393, %f11409, %f11409, %f11393;
	}
	// end inline asm
	// begin inline asm
	{	
fma.rn.f32 %f11397, %f11413, %f11413, %f11397;
	}
	// end inline asm
	// begin inline asm
	{	
fma.rn.f32 %f11401, %f11417, %f11417, %f11401;
	}
	// end inline asm
	// begin inline asm
	{	
fma.rn.f32 %f11405, %f11421, %f11421, %f11405;
	}
	// end inline asm
	// begin inline asm
	{	
fma.rn.f32 %f11409, %f11393, %f11393, %f11409;
	}
	// end inline asm
	// begin inline asm
	{	
fma.rn.f32 %f11413, %f11397, %f11397, %f11413;
	}
	// end inline asm
	// begin inline asm
	{	
fma.rn.f32 %f11417, %f11401, %f11401, %f11417;
	}
	// end inline asm
	// begin inline asm
	{	
fma.rn.f32 %f11421, %f11405, %f11405, %f11421;
	}
	// end inline asm
	// begin inline asm
	{	
fma.rn.f32 %f11393, %f11409, %f11409, %f11393;
	}
	// end inline asm
	// begin inline asm
	{	
fma.rn.f32 %f11397, %f11413, %f11413, %f11397;
	}
	// end inline asm
	// begin inline asm
	{	
fma.rn.f32 %f11401, %f11417, %f11417, %f11401;
	}
	// end inline asm
	// begin inline asm
	{	
fma.rn.f32 %f11405, %f11421, %f11421, %f11405;
	}
	// end inline asm
	// begin inline asm
	{	
fma.rn.f32 %f11409, %f11393, %f11393, %f11409;
	}
	// end inline asm
	// begin inline asm
	{	
fma.rn.f32 %f11413, %f11397, %f11397, %f11413;
	}
	// end inline asm
	// begin inline asm
	{	
fma.rn.f32 %f11417, %f11401, %f11401, %f11417;
	}
	// end inline asm
	// begin inline asm
	{	
fma.rn.f32 %f11421, %f11405, %f11405, %f11421;
	}
	// end inline asm
	// begin inline asm
	{	
fma.rn.f32 %f11393, %f11409, %f11409, %f11393;
	}
	// end inline asm
	// begin inline asm
	{	
fma.rn.f32 %f11397, %f11413, %f11413, %f11397;
	}
	// end inline asm
	// begin inline asm
	{	
fma.rn.f32 %f11401, %f11417, %f11417, %f11401;
	}
	// end inline asm
	// begin inline asm
	{	
fma.rn.f32 %f11405, %f11421, %f11421, %f11405;
	}
	// end inline asm
	// begin inline asm
	{	
fma.rn.f32 %f11409, %f11393, %f11393, %f11409;
	}
	// end inline asm
	// begin inline asm
	{	
fma.rn.f32 %f11413, %f11397, %f11397, %f11413;
	}
	// end inline asm
	// begin inline asm
	{	
fma.rn.f32 %f11417, %f11401, %f11401, %f11417;
	}
	// end inline asm
	// begin inline asm
	{	
fma.rn.f32 %f11421, %f11405, %f11405, %f11421;
	}
	// end inline asm
	// begin inline asm
	{	
fma.rn.f32 %f11393, %f11409, %f11409, %f11393;
	}
	// end inline asm
	// begin inline asm
	{	
fma.rn.f32 %f11397, %f11413, %f11413, %f11397;
	}
	// end inline asm
	// begin inline asm
	{	
fma.rn.f32 %f11401, %f11417, %f11417, %f11401;
	}
	// end inline asm
	// begin inline asm
	{	
fma.rn.f32 %f11405, %f11421, %f11421, %f11405;
	}
	// end inline asm
	// begin inline asm
	{	
fma.rn.f32 %f11409, %f11393, %f11393, %f11409;
	}
	// end inline asm
	// begin inline asm
	{	
fma.rn.f32 %f11413, %f11397, %f11397, %f11413;
	}
	// end inline asm
	// begin inline asm
	{	
fma.rn.f32 %f11417, %f11401, %f11401, %f11417;
	}
	// end inline asm
	// begin inline asm
	{	
fma.rn.f32 %f11421, %f11405, %f11405, %f11421;
	}
	// end inline asm
	// begin inline asm
	{	
fma.rn.f32 %f11393, %f11409, %f11409, %f11393;
	}
	// end inline asm
	// begin inline asm
	{	
fma.rn.f32 %f11397, %f11413, %f11413, %f11397;
	}
	// end inline asm
	// begin inline asm
	{	
fma.rn.f32 %f11401, %f11417, %f11417, %f11401;
	}
	// end inline asm
	// begin inline asm
	{	
fma.rn.f32 %f11405, %f11421, %f11421, %f11405;
	}
	// end inline asm
	// begin inline asm
	{	
fma.rn.f32 %f11409, %f11393, %f11393, %f11409;
	}
	// end inline asm
	// begin inline asm
	{	
fma.rn.f32 %f11413, %f11397, %f11397, %f11413;
	}
	// end inline asm
	// begin inline asm
	{	
fma.rn.f32 %f11417, %f11401, %f11401, %f11417;
	}
	// end inline asm
	// begin inline asm
	{	
fma.rn.f32 %f11421, %f11405, %f11405, %f11421;
	}
	// end inline asm
	// begin inline asm
	{	
fma.rn.f32 %f11393, %f11409, %f11409, %f11393;
	}
	// end inline asm
	// begin inline asm
	{	
fma.rn.f32 %f11397, %f11413, %f11413, %f11397;
	}
	// end inline asm
	// begin inline asm
	{	
fma.rn.f32 %f11401, %f11417, %f11417, %f11401;
	}
	// end inline asm
	// begin inline asm
	{	
fma.rn.f32 %f11405, %f11421, %f11421, %f11405;
	}
	// end inline asm
	// begin inline asm
	{	
fma.rn.f32 %f11409, %f11393, %f11393, %f11409;
	}
	// end inline asm
	// begin inline asm
	{	
fma.rn.f32 %f11413, %f11397, %f11397, %f11413;
	}
	// end inline asm
	// begin inline asm
	{	
fma.rn.f32 %f11417, %f11401, %f11401, %f11417;
	}
	// end inline asm
	// begin inline asm
	{	
fma.rn.f32 %f11421, %f11405, %f11405, %f11421;
	}
	// end inline asm
	// begin inline asm
	{	
fma.rn.f32 %f11393, %f11409, %f11409, %f11393;
	}
	// end inline asm
	// begin inline asm
	{	
fma.rn.f32 %f11397, %f11413, %f11413, %f11397;
	}
	// end inline asm
	// begin inline asm
	{	
fma.rn.f32 %f11401, %f11417, %f11417, %f11401;
	}
	// end inline asm
	// begin inline asm
	{	
fma.rn.f32 %f11405, %f11421, %f11421, %f11405;
	}
	// end inline asm
	// begin inline asm
	{	
fma.rn.f32 %f11409, %f11393, %f11393, %f11409;
	}
	// end inline asm
	// begin inline asm
	{	
fma.rn.f32 %f11413, %f11397, %f11397, %f11413;
	}
	// end inline asm
	// begin inline asm
	{	
fma.rn.f32 %f11417, %f11401, %f11401, %f11417;
	}
	// end inline asm
	// begin inline asm
	{	
fma.rn.f32 %f11421, %f11405, %f11405, %f11421;
	}
	// end inline asm
	// begin inline asm
	{	
fma.rn.f32 %f11393, %f11409, %f11409, %f11393;
	}
	// end inline asm
	// begin inline asm
	{	
fma.rn.f32 %f11397, %f11413, %f11413, %f11397;
	}
	// end inline asm
	// begin inline asm
	{	
fma.rn.f32 %f11401, %f11417, %f11417, %f11401;
	}
	// end inline asm
	// begin inline asm
	{	
fma.rn.f32 %f11405, %f11421, %f11421, %f11405;
	}
	// end inline asm
	// begin inline asm
	{	
fma.rn.f32 %f11409, %f11393, %f11393, %f11409;
	}
	// end inline asm
	// begin inline asm
	{	
fma.rn.f32 %f11413, %f11397, %f11397, %f11413;
	}
	// end inline asm
	// begin inline asm
	{	
fma.rn.f32 %f11417, %f11401, %f11401, %f11417;
	}
	// end inline asm
	// begin inline asm
	{	
fma.rn.f32 %f11421, %f11405, %f11405, %f11421;
	}
	// end inline asm
	// begin inline asm
	{	
fma.rn.f32 %f11393, %f11409, %f11409, %f11393;
	}
	// end inline asm
	// begin inline asm
	{	
fma.rn.f32 %f11397, %f11413, %f11413, %f11397;
	}
	// end inline asm
	// begin inline asm
	{	
fma.rn.f32 %f11401, %f11417, %f11417, %f11401;
	}
	// end inline asm
	// begin inline asm
	{	
fma.rn.f32 %f11405, %f11421, %f11421, %f11405;
	}
	// end inline asm
	// begin inline asm
	{	
fma.rn.f32 %f11409, %f11393, %f11393, %f11409;
	}
	// end inline asm
	// begin inline asm
	{	
fma.rn.f32 %f11413, %f11397, %f11397, %f11413;
	}
	// end inline asm
	// begin inline asm
	{	
fma.rn.f32 %f11417, %f11401, %f11401, %f11417;
	}
	// end inline asm
	// begin inline asm
	{	
fma.rn.f32 %f11421, %f11405, %f11405, %f11421;
	}
	// end inline asm
	// begin inline asm
	{	
fma.rn.f32 %f11393, %f11409, %f11409, %f11393;
	}
	// end inline asm
	// begin inline asm
	{	
fma.rn.f32 %f11397, %f11413, %f11413, %f11397;
	}
	// end inline asm
	// begin inline asm
	{	
fma.rn.f32 %f11401, %f11417, %f11417, %f11401;
	}
	// end inline asm
	// begin inline asm
	{	
fma.rn.f32 %f11405, %f11421, %f11421, %f11405;
	}
	// end inline asm
	// begin inline asm
	{	
fma.rn.f32 %f11409, %f11393, %f11393, %f11409;
	}
	// end inline asm
	// begin inline asm
	{	
fma.rn.f32 %f11413, %f11397, %f11397, %f11413;
	}
	// end inline asm
	// begin inline asm
	{	
fma.rn.f32 %f11417, %f11401, %f11401, %f11417;
	}
	// end inline asm
	// begin inline asm
	{	
fma.rn.f32 %f11421, %f11405, %f11405, %f11421;
	}
	// end inline asm
	// begin inline asm
	{	
fma.rn.f32 %f11393, %f11409, %f11409, %f11393;
	}
	// end inline asm
	// begin inline asm
	{	
fma.rn.f32 %f11397, %f11413, %f11413, %f11397;
	}
	// end inline asm
	// begin inline asm
	{	
fma.rn.f32 %f11401, %f11417, %f11417, %f11401;
	}
	// end inline asm
	// begin inline asm
	{	
fma.rn.f32 %f11405, %f11421, %f11421, %f11405;
	}
	// end inline asm
	// begin inline asm
	{	
fma.rn.f32 %f11409, %f11393, %f11393, %f11409;
	}
	// end inline asm
	// begin inline asm
	{	
fma.rn.f32 %f11413, %f11397, %f11397, %f11413;
	}
	// end inline asm
	// begin inline asm
	{	
fma.rn.f32 %f11417, %f11401, %f11401, %f11417;
	}
	// end inline asm
	// begin inline asm
	{	
fma.rn.f32 %f11421, %f11405, %f11405, %f11421;
	}
	// end inline asm
	// begin inline asm
	{	
fma.rn.f32 %f11393, %f11409, %f11409, %f11393;
	}
	// end inline asm
	// begin inline asm
	{	
fma.rn.f32 %f11397, %f11413, %f11413, %f11397;
	}
	// end inline asm
	// begin inline asm
	{	
fma.rn.f32 %f11401, %f11417, %f11417, %f11401;
	}
	// end inline asm
	// begin inline asm
	{	
fma.rn.f32 %f11405, %f11421, %f11421, %f11405;
	}
	// end inline asm
	// begin inline asm
	{	
fma.rn.f32 %f11409, %f11393, %f11393, %f11409;
	}
	// end inline asm
	// begin inline asm
	{	
fma.rn.f32 %f11413, %f11397, %f11397, %f11413;
	}
	// end inline asm
	// begin inline asm
	{	
fma.rn.f32 %f11417, %f11401, %f11401, %f11417;
	}
	// end inline asm
	// begin inline asm
	{	
fma.rn.f32 %f11421, %f11405, %f11405, %f11421;
	}
	// end inline asm
	// begin inline asm
	{	
fma.rn.f32 %f11393, %f11409, %f11409, %f11393;
	}
	// end inline asm
	// begin inline asm
	{	
fma.rn.f32 %f11397, %f11413, %f11413, %f11397;
	}
	// end inline asm
	// begin inline asm
	{	
fma.rn.f32 %f11401, %f11417, %f11417, %f11401;
	}
	// end inline asm
	// begin inline asm
	{	
fma.rn.f32 %f11405, %f11421, %f11421, %f11405;
	}
	// end inline asm
	// begin inline asm
	{	
fma.rn.f32 %f11409, %f11393, %f11393, %f11409;
	}
	// end inline asm
	// begin inline asm
	{	
fma.rn.f32 %f11413, %f11397, %f11397, %f11413;
	}
	// end inline asm
	// begin inline asm
	{	
fma.rn.f32 %f11417, %f11401, %f11401, %f11417;
	}
	// end inline asm
	// begin inline asm
	{	
fma.rn.f32 %f11421, %f11405, %f11405, %f11421;
	}
	// end inline asm
	// begin inline asm
	{	
fma.rn.f32 %f11393, %f11409, %f11409, %f11393;
	}
	// end inline asm
	// begin inline asm
	{	
fma.rn.f32 %f11397, %f11413, %f11413, %f11397;
	}
	// end inline asm
	// begin inline asm
	{	
fma.rn.f32 %f11401, %f11417, %f11417, %f11401;
	}
	// end inline asm
	// begin inline asm
	{	
fma.rn.f32 %f11405, %f11421, %f11421, %f11405;
	}
	// end inline asm
	// begin inline asm
	{	
fma.rn.f32 %f11409, %f11393, %f11393, %f11409;
	}
	// end inline asm
	// begin inline asm
	{	
fma.rn.f32 %f11413, %f11397, %f11397, %f11413;
	}
	// end inline asm
	// begin inline asm
	{	
fma.rn.f32 %f11417, %f11401, %f11401, %f11417;
	}
	// end inline asm
	// begin inline asm
	{	
fma.rn.f32 %f11421, %f11405, %f11405, %f11421;
	}
	// end inline asm
	// begin inline asm
	{	
fma.rn.f32 %f11393, %f11409, %f11409, %f11393;
	}
	// end inline asm
	// begin inline asm
	{	
fma.rn.f32 %f11397, %f11413, %f11413, %f11397;
	}
	// end inline asm
	// begin inline asm
	{	
fma.rn.f32 %f11401, %f11417, %f11417, %f11401;
	}
	// end inline asm
	// begin inline asm
	{	
fma.rn.f32 %f11405, %f11421, %f11421, %f11405;
	}
	// end inline asm
	// begin inline asm
	{	
fma.rn.f32 %f11409, %f11393, %f11393, %f11409;
	}
	// end inline asm
	// begin inline asm
	{	
fma.rn.f32 %f11413, %f11397, %f11397, %f11413;
	}
	// end inline asm
	// begin inline asm
	{	
fma.rn.f32 %f11417, %f11401, %f11401, %f11417;
	}
	// end inline asm
	// begin inline asm
	{	
fma.rn.f32 %f11421, %f11405, %f11405, %f11421;
	}
	// end inline asm
	// begin inline asm
	{	
fma.rn.f32 %f11393, %f11409, %f11409, %f11393;
	}
	// end inline asm
	// begin inline asm
	{	
fma.rn.f32 %f11397, %f11413, %f11413, %f11397;
	}
	// end inline asm
	// begin inline asm
	{	
fma.rn.f32 %f11401, %f11417, %f11417, %f11401;
	}
	// end inline asm
	// begin inline asm
	{	
fma.rn.f32 %f11405, %f11421, %f11421, %f11405;
	}
	// end inline asm
	// begin inline asm
	{	
fma.rn.f32 %f11409, %f11393, %f11393, %f11409;
	}
	// end inline asm
	// begin inline asm
	{	
fma.rn.f32 %f11413, %f11397, %f11397, %f11413;
	}
	// end inline asm
	// begin inline asm
	{	
fma.rn.f32 %f11417, %f11401, %f11401, %f11417;
	}
	// end inline asm
	// begin inline asm
	{	
fma.rn.f32 %f11421, %f11405, %f11405, %f11421;
	}
	// end inline asm
	// begin inline asm
	{	
fma.rn.f32 %f11393, %f11409, %f11409, %f11393;
	}
	// end inline asm
	// begin inline asm
	{	
fma.rn.f32 %f11397, %f11413, %f11413, %f11397;
	}
	// end inline asm
	// begin inline asm
	{	
fma.rn.f32 %f11401, %f11417, %f11417, %f11401;
	}
	// end inline asm
	// begin inline asm
	{	
fma.rn.f32 %f11405, %f11421, %f11421, %f11405;
	}
	// end inline asm
	// begin inline asm
	{	
fma.rn.f32 %f11409, %f11393, %f11393, %f11409;
	}
	// end inline asm
	// begin inline asm
	{	
fma.rn.f32 %f11413, %f11397, %f11397, %f11413;
	}
	// end inline asm
	// begin inline asm
	{	
fma.rn.f32 %f11417, %f11401, %f11401, %f11417;
	}
	// end inline asm
	// begin inline asm
	{	
fma.rn.f32 %f11421, %f11405, %f11405, %f11421;
	}
	// end inline asm
	// begin inline asm
	{	
fma.rn.f32 %f11393, %f11409, %f11409, %f11393;
	}
	// end inline asm
	// begin inline asm
	{	
fma.rn.f32 %f11397, %f11413, %f11413, %f11397;
	}
	// end inline asm
	// begin inline asm
	{	
fma.rn.f32 %f11401, %f11417, %f11417, %f11401;
	}
	// end inline asm
	// begin inline asm
	{	
fma.rn.f32 %f11405, %f11421, %f11421, %f11405;
	}
	// end inline asm
	// begin inline asm
	{	
fma.rn.f32 %f11409, %f11393, %f11393, %f11409;
	}
	// end inline asm
	// begin inline asm
	{	
fma.rn.f32 %f11413, %f11397, %f11397, %f11413;
	}
	// end inline asm
	// begin inline asm
	{	
fma.rn.f32 %f11417, %f11401, %f11401, %f11417;
	}
	// end inline asm
	// begin inline asm
	{	
fma.rn.f32 %f11421, %f11405, %f11405, %f11421;
	}
	// end inline asm
	// begin inline asm
	{	
fma.rn.f32 %f11393, %f11409, %f11409, %f11393;
	}
	// end inline asm
	// begin inline asm
	{	
fma.rn.f32 %f11397, %f11413, %f11413, %f11397;
	}
	// end inline asm
	// begin inline asm
	{	
fma.rn.f32 %f11401, %f11417, %f11417, %f11401;
	}
	// end inline asm
	// begin inline asm
	{	
fma.rn.f32 %f11405, %f11421, %f11421, %f11405;
	}
	// end inline asm
	// begin inline asm
	{	
fma.rn.f32 %f11409, %f11393, %f11393, %f11409;
	}
	// end inline asm
	// begin inline asm
	{	
fma.rn.f32 %f11413, %f11397, %f11397, %f11413;
	}
	// end inline asm
	// begin inline asm
	{	
fma.rn.f32 %f11417, %f11401, %f11401, %f11417;
	}
	// end inline asm
	// begin inline asm
	{	
fma.rn.f32 %f11421, %f11405, %f11405, %f11421;
	}
	// end inline asm
	// begin inline asm
	{	
fma.rn.f32 %f11393, %f11409, %f11409, %f11393;
	}
	// end inline asm
	// begin inline asm
	{	
fma.rn.f32 %f11397, %f11413, %f11413, %f11397;
	}
	// end inline asm
	// begin inline asm
	{	
fma.rn.f32 %f11401, %f11417, %f11417, %f11401;
	}
	// end inline asm
	// begin inline asm
	{	
fma.rn.f32 %f11405, %f11421, %f11421, %f11405;
	}
	// end inline asm
	// begin inline asm
	{	
fma.rn.f32 %f11409, %f11393, %f11393, %f11409;
	}
	// end inline asm
	// begin inline asm
	{	
fma.rn.f32 %f11413, %f11397, %f11397, %f11413;
	}
	// end inline asm
	// begin inline asm
	{	
fma.rn.f32 %f11417, %f11401, %f11401, %f11417;
	}
	// end inline asm
	// begin inline asm
	{	
fma.rn.f32 %f11421, %f11405, %f11405, %f11421;
	}
	// end inline asm
	// begin inline asm
	{	
fma.rn.f32 %f11393, %f11409, %f11409, %f11393;
	}
	// end inline asm
	// begin inline asm
	{	
fma.rn.f32 %f11397, %f11413, %f11413, %f11397;
	}
	// end inline asm
	// begin inline asm
	{	
fma.rn.f32 %f11401, %f11417, %f11417, %f11401;
	}
	// end inline asm
	// begin inline asm
	{	
fma.rn.f32 %f11405, %f11421, %f11421, %f11405;
	}
	// end inline asm
	// begin inline asm
	{	
fma.rn.f32 %f11409, %f11393, %f11393, %f11409;
	}
	// end inline asm
	// begin inline asm
	{	
fma.rn.f32 %f11413, %f11397, %f11397, %f11413;
	}
	// end inline asm
	// begin inline asm
	{	
fma.rn.f32 %f11417, %f11401, %f11401, %f11417;
	}
	// end inline asm
	// begin inline asm
	{	
fma.rn.f32 %f11421, %f11405, %f11405, %f11421;
	}
	// end inline asm
	// begin inline asm
	{	
fma.rn.f32 %f11393, %f11409, %f11409, %f11393;
	}
	// end inline asm
	// begin inline asm
	{	
fma.rn.f32 %f11397, %f11413, %f11413, %f11397;
	}
	// end inline asm
	// begin inline asm
	{	
fma.rn.f32 %f11401, %f11417, %f11417, %f11401;
	}
	// end inline asm
	// begin inline asm
	{	
fma.rn.f32 %f11405, %f11421, %f11421, %f11405;
	}
	// end inline asm
	// begin inline asm
	{	
fma.rn.f32 %f11409, %f11393, %f11393, %f11409;
	}
	// end inline asm
	// begin inline asm
	{	
fma.rn.f32 %f11413, %f11397, %f11397, %f11413;
	}
	// end inline asm
	// begin inline asm
	{	
fma.rn.f32 %f11417, %f11401, %f11401, %f11417;
	}
	// end inline asm
	// begin inline asm
	{	
fma.rn.f32 %f11421, %f11405, %f11405, %f11421;
	}
	// end inline asm
	// begin inline asm
	{	
fma.rn.f32 %f11393, %f11409, %f11409, %f11393;
	}
	// end inline asm
	// begin inline asm
	{	
fma.rn.f32 %f11397, %f11413, %f11413, %f11397;
	}
	// end inline asm
	// begin inline asm
	{	
fma.rn.f32 %f11401, %f11417, %f11417, %f11401;
	}
	// end inline asm
	// begin inline asm
	{	
fma.rn.f32 %f11405, %f11421, %f11421, %f11405;
	}
	// end inline asm
	// begin inline asm
	{	
fma.rn.f32 %f11409, %f11393, %f11393, %f11409;
	}
	// end inline asm
	// begin inline asm
	{	
fma.rn.f32 %f11413, %f11397, %f11397, %f11413;
	}
	// end inline asm
	// begin inline asm
	{	
fma.rn.f32 %f11417, %f11401, %f11401, %f11417;
	}
	// end inline asm
	// begin inline asm
	{	
fma.rn.f32 %f11421, %f11405, %f11405, %f11421;
	}
	// end inline asm
	// begin inline asm
	{	
fma.rn.f32 %f11393, %f11409, %f11409, %f11393;
	}
	// end inline asm
	// begin inline asm
	{	
fma.rn.f32 %f11397, %f11413, %f11413, %f11397;
	}
	// end inline asm
	// begin inline asm
	{	
fma.rn.f32 %f11401, %f11417, %f11417, %f11401;
	}
	// end inline asm
	// begin inline asm
	{	
fma.rn.f32 %f11405, %f11421, %f11421, %f11405;
	}
	// end inline asm
	// begin inline asm
	{	
fma.rn.f32 %f11409, %f11393, %f11393, %f11409;
	}
	// end inline asm
	// begin inline asm
	{	
fma.rn.f32 %f11413, %f11397, %f11397, %f11413;
	}
	// end inline asm
	// begin inline asm
	{	
fma.rn.f32 %f11417, %f11401, %f11401, %f11417;
	}
	// end inline asm
	// begin inline asm
	{	
fma.rn.f32 %f11421, %f11405, %f11405, %f11421;
	}
	// end inline asm
	// begin inline asm
	{	
fma.rn.f32 %f11393, %f11409, %f11409, %f11393;
	}
	// end inline asm
	// begin inline asm
	{	
fma.rn.f32 %f11397, %f11413, %f11413, %f11397;
	}
	// end inline asm
	// begin inline asm
	{	
fma.rn.f32 %f11401, %f11417, %f11417, %f11401;
	}
	// end inline asm
	// begin inline asm
	{	
fma.rn.f32 %f11405, %f11421, %f11421, %f11405;
	}
	// end inline asm
	// begin inline asm
	{	
fma.rn.f32 %f11409, %f11393, %f11393, %f11409;
	}
	// end inline asm
	// begin inline asm
	{	
fma.rn.f32 %f11413, %f11397, %f11397, %f11413;
	}
	// end inline asm
	// begin inline asm
	{	
fma.rn.f32 %f11417, %f11401, %f11401, %f11417;
	}
	// end inline asm
	// begin inline asm
	{	
fma.rn.f32 %f11421, %f11405, %f11405, %f11421;
	}
	// end inline asm
	// begin inline asm
	{	
fma.rn.f32 %f11393, %f11409, %f11409, %f11393;
	}
	// end inline asm
	// begin inline asm
	{	
fma.rn.f32 %f11397, %f11413, %f11413, %f11397;
	}
	// end inline asm
	// begin inline asm
	{	
fma.rn.f32 %f11401, %f11417, %f11417, %f11401;
	}
	// end inline asm
	// begin inline asm
	{	
fma.rn.f32 %f11405, %f11421, %f11421, %f11405;
	}
	// end inline asm
	// begin inline asm
	{	
fma.rn.f32 %f11409, %f11393, %f11393, %f11409;
	}
	// end inline asm
	// begin inline asm
	{	
fma.rn.f32 %f11413, %f11397, %f11397, %f11413;
	}
	// end inline asm
	// begin inline asm
	{	
fma.rn.f32 %f11417, %f11401, %f11401, %f11417;
	}
	// end inline asm
	// begin inline asm
	{	
fma.rn.f32 %f11421, %f11405, %f11405, %f11421;
	}
	// end inline asm
	// begin inline asm
	{	
fma.rn.f32 %f11393, %f11409, %f11409, %f11393;
	}
	// end inline asm
	// begin inline asm
	{	
fma.rn.f32 %f11397, %f11413, %f11413, %f11397;
	}
	// end inline asm
	// begin inline asm
	{	
fma.rn.f32 %f11401, %f11417, %f11417, %f11401;
	}
	// end inline asm
	// begin inline asm
	{	
fma.rn.f32 %f11405, %f11421, %f11421, %f11405;
	}
	// end inline asm
	// begin inline asm
	{	
fma.rn.f32 %f11409, %f11393, %f11393, %f11409;
	}
	// end inline asm
	// begin inline asm
	{	
fma.rn.f32 %f11413, %f11397, %f11397, %f11413;
	}
	// end inline asm
	// begin inline asm
	{	
fma.rn.f32 %f11417, %f11401, %f11401, %f11417;
	}
	// end inline asm
	// begin inline asm
	{	
fma.rn.f32 %f11421, %f11405, %f11405, %f11421;
	}
	// end inline asm
	// begin inline asm
	{	
fma.rn.f32 %f11393, %f11409, %f11409, %f11393;
	}
	// end inline asm
	// begin inline asm
	{	
fma.rn.f32 %f11397, %f11413, %f11413, %f11397;
	}
	// end inline asm
	// begin inline asm
	{	
fma.rn.f32 %f11401, %f11417, %f11417, %f11401;
	}
	// end inline asm
	// begin inline asm
	{	
fma.rn.f32 %f11405, %f11421, %f11421, %f11405;
	}
	// end inline asm
	// begin inline asm
	{	
fma.rn.f32 %f11409, %f11393, %f11393, %f11409;
	}
	// end inline asm
	// begin inline asm
	{	
fma.rn.f32 %f11413, %f11397, %f11397, %f11413;
	}
	// end inline asm
	// begin inline asm
	{	
fma.rn.f32 %f11417, %f11401, %f11401, %f11417;
	}
	// end inline asm
	// begin inline asm
	{	
fma.rn.f32 %f11421, %f11405, %f11405, %f11421;
	}
	// end inline asm
	// begin inline asm
	{	
fma.rn.f32 %f11393, %f11409, %f11409, %f11393;
	}
	// end inline asm
	// begin inline asm
	{	
fma.rn.f32 %f11397, %f11413, %f11413, %f11397;
	}
	// end inline asm
	// begin inline asm
	{	
fma.rn.f32 %f11401, %f11417, %f11417, %f11401;
	}
	// end inline asm
	// begin inline asm
	{	
fma.rn.f32 %f11405, %f11421, %f11421, %f11405;
	}
	// end inline asm
	// begin inline asm
	{	
fma.rn.f32 %f11409, %f11393, %f11393, %f11409;
	}
	// end inline asm
	// begin inline asm
	{	
fma.rn.f32 %f11413, %f11397, %f11397, %f11413;
	}
	// end inline asm
	// begin inline asm
	{	
fma.rn.f32 %f11417, %f11401, %f11401, %f11417;
	}
	// end inline asm
	// begin inline asm
	{	
fma.rn.f32 %f11421, %f11405, %f11405, %f11421;
	}
	// end inline asm
	// begin inline asm
	{	
fma.rn.f32 %f11393, %f11409, %f11409, %f11393;
	}
	// end inline asm
	// begin inline asm
	{	
fma.rn.f32 %f11397, %f11413, %f11413, %f11397;
	}
	// end inline asm
	// begin inline asm
	{	
fma.rn.f32 %f11401, %f11417, %f11417, %f11401;
	}
	// end inline asm
	// begin inline asm
	{	
fma.rn.f32 %f11405, %f11421, %f11421, %f11405;
	}
	// end inline asm
	// begin inline asm
	{	
fma.rn.f32 %f11409, %f11393, %f11393, %f11409;
	}
	// end inline asm
	// begin inline asm
	{	
fma.rn.f32 %f11413, %f11397, %f11397, %f11413;
	}
	// end inline asm
	// begin inline asm
	{	
fma.rn.f32 %f11417, %f11401, %f11401, %f11417;
	}
	// end inline asm
	// begin inline asm
	{	
fma.rn.f32 %f11421, %f11405, %f11405, %f11421;
	}
	// end inline asm
	// begin inline asm
	{	
fma.rn.f32 %f11393, %f11409, %f11409, %f11393;
	}
	// end inline asm
	// begin inline asm
	{	
fma.rn.f32 %f11397, %f11413, %f11413, %f11397;
	}
	// end inline asm
	// begin inline asm
	{	
fma.rn.f32 %f11401, %f11417, %f11417, %f11401;
	}
	// end inline asm
	// begin inline asm
	{	
fma.rn.f32 %f11405, %f11421, %f11421, %f11405;
	}
	// end inline asm
	// begin inline asm
	{	
fma.rn.f32 %f11409, %f11393, %f11393, %f11409;
	}
	// end inline asm
	// begin inline asm
	{	
fma.rn.f32 %f11413, %f11397, %f11397, %f11413;
	}
	// end inline asm
	// begin inline asm
	{	
fma.rn.f32 %f11417, %f11401, %f11401, %f11417;
	}
	// end inline asm
	// begin inline asm
	{	
fma.rn.f32 %f11421, %f11405, %f11405, %f11421;
	}
	// end inline asm
	// begin inline asm
	{	
fma.rn.f32 %f11393, %f11409, %f11409, %f11393;
	}
	// end inline asm
	// begin inline asm
	{	
fma.rn.f32 %f11397, %f11413, %f11413, %f11397;
	}
	// end inline asm
	// begin inline asm
	{	
fma.rn.f32 %f11401, %f11417, %f11417, %f11401;
	}
	// end inline asm
	// begin inline asm
	{	
fma.rn.f32 %f11405, %f11421, %f11421, %f11405;
	}
	// end inline asm
	// begin inline asm
	{	
fma.rn.f32 %f11409, %f11393, %f11393, %f11409;
	}
	// end inline asm
	// begin inline asm
	{	
fma.rn.f32 %f11413, %f11397, %f11397, %f11413;
	}
	// end inline asm
	// begin inline asm
	{	
fma.rn.f32 %f11417, %f11401, %f11401, %f11417;
	}
	// end inline asm
	// begin inline asm
	{	
fma.rn.f32 %f11421, %f11405, %f11405, %f11421;
	}
	// end inline asm
	// begin inline asm
	{	
fma.rn.f32 %f11393, %f11409, %f11409, %f11393;
	}
	// end inline asm
	// begin inline asm
	{	
fma.rn.f32 %f11397, %f11413, %f11413, %f11397;
	}
	// end inline asm
	// begin inline asm
	{	
fma.rn.f32 %f11401, %f11417, %f11417, %f11401;
	}
	// end inline asm
	// begin inline asm
	{	
fma.rn.f32 %f11405, %f11421, %f11421, %f11405;
	}
	// end inline asm
	// begin inline asm
	{	
fma.rn.f32 %f11409, %f11393, %f11393, %f11409;
	}
	// end inline asm
	// begin inline asm
	{	
fma.rn.f32 %f11413, %f11397, %f11397, %f11413;
	}
	// end inline asm
	// begin inline asm
	{	
fma.rn.f32 %f11417, %f11401, %f11401, %f11417;
	}
	// end inline asm
	// begin inline asm
	{	
fma.rn.f32 %f11421, %f11405, %f11405, %f11421;
	}
	// end inline asm
	// begin inline asm
	{	
fma.rn.f32 %f11393, %f11409, %f11409, %f11393;
	}
	// end inline asm
	// begin inline asm
	{	
fma.rn.f32 %f11397, %f11413, %f11413, %f11397;
	}
	// end inline asm
	// begin inline asm
	{	
fma.rn.f32 %f11401, %f11417, %f11417, %f11401;
	}
	// end inline asm
	// begin inline asm
	{	
fma.rn.f32 %f11405, %f11421, %f11421, %f11405;
	}
	// end inline asm
	// begin inline asm
	{	
fma.rn.f32 %f11409, %f11393, %f11393, %f11409;
	}
	// end inline asm
	// begin inline asm
	{	
fma.rn.f32 %f11413, %f11397, %f11397, %f11413;
	}
	// end inline asm
	// begin inline asm
	{	
fma.rn.f32 %f11417, %f11401, %f11401, %f11417;
	}
	// end inline asm
	// begin inline asm
	{	
fma.rn.f32 %f11421, %f11405, %f11405, %f11421;
	}
	// end inline asm
	// begin inline asm
	{	
fma.rn.f32 %f11393, %f11409, %f11409, %f11393;
	}
	// end inline asm
	// begin inline asm
	{	
fma.rn.f32 %f11397, %f11413, %f11413, %f11397;
	}
	// end inline asm
	// begin inline asm
	{	
fma.rn.f32 %f11401, %f11417, %f11417, %f11401;
	}
	// end inline asm
	// begin inline asm
	{	
fma.rn.f32 %f11405, %f11421, %f11421, %f11405;
	}
	// end inline asm
	// begin inline asm
	{	
fma.rn.f32 %f11409, %f11393, %f11393, %f11409;
	}
	// end inline asm
	// begin inline asm
	{	
fma.rn.f32 %f11413, %f11397, %f11397, %f11413;
	}
	// end inline asm
	// begin inline asm
	{	
fma.rn.f32 %f11417, %f11401, %f11401, %f11417;
	}
	// end inline asm
	// begin inline asm
	{	
fma.rn.f32 %f11421, %f11405, %f11405, %f11421;
	}
	// end inline asm
	// begin inline asm
	{	
fma.rn.f32 %f11393, %f11409, %f11409, %f11393;
	}
	// end inline asm
	// begin inline asm
	{	
fma.rn.f32 %f11397, %f11413, %f11413, %f11397;
	}
	// end inline asm
	// begin inline asm
	{	
fma.rn.f32 %f11401, %f11417, %f11417, %f11401;
	}
	// end inline asm
	// begin inline asm
	{	
fma.rn.f32 %f11405, %f11421, %f11421, %f11405;
	}
	// end inline asm
	// begin inline asm
	{	
fma.rn.f32 %f11409, %f11393, %f11393, %f11409;
	}
	// end inline asm
	// begin inline asm
	{	
fma.rn.f32 %f11413, %f11397, %f11397, %f11413;
	}
	// end inline asm
	// begin inline asm
	{	
fma.rn.f32 %f11417, %f11401, %f11401, %f11417;
	}
	// end inline asm
	// begin inline asm
	{	
fma.rn.f32 %f11421, %f11405, %f11405, %f11421;
	}
	// end inline asm
	// begin inline asm
	{	
fma.rn.f32 %f11393, %f11409, %f11409, %f11393;
	}
	// end inline asm
	// begin inline asm
	{	
fma.rn.f32 %f11397, %f11413, %f11413, %f11397;
	}
	// end inline asm
	// begin inline asm
	{	
fma.rn.f32 %f11401, %f11417, %f11417, %f11401;
	}
	// end inline asm
	// begin inline asm
	{	
fma.rn.f32 %f11405, %f11421, %f11421, %f11405;
	}
	// end inline asm
	// begin inline asm
	{	
fma.rn.f32 %f11409, %f11393, %f11393, %f11409;
	}
	// end inline asm
	// begin inline asm
	{	
fma.rn.f32 %f11413, %f11397, %f11397, %f11413;
	}
	// end inline asm
	// begin inline asm
	{	
fma.rn.f32 %f11417, %f11401, %f11401, %f11417;
	}
	// end inline asm
	// begin inline asm
	{	
fma.rn.f32 %f11421, %f11405, %f11405, %f11421;
	}
	// end inline asm
	// begin inline asm
	{	
fma.rn.f32 %f11393, %f11409, %f11409, %f11393;
	}
	// end inline asm
	// begin inline asm
	{	
fma.rn.f32 %f11397, %f11413, %f11413, %f11397;
	}
	// end inline asm
	// begin inline asm
	{	
fma.rn.f32 %f11401, %f11417, %f11417, %f11401;
	}
	// end inline asm
	// begin inline asm
	{	
fma.rn.f32 %f11405, %f11421, %f11421, %f11405;
	}
	// end inline asm
	// begin inline asm
	{	
fma.rn.f32 %f11409, %f11393, %f11393, %f11409;
	}
	// end inline asm
	// begin inline asm
	{	
fma.rn.f32 %f11413, %f11397, %f11397, %f11413;
	}
	// end inline asm
	// begin inline asm
	{	
fma.rn.f32 %f11417, %f11401, %f11401, %f11417;
	}
	// end inline asm
	// begin inline asm
	{	
fma.rn.f32 %f11421, %f11405, %f11405, %f11421;
	}
	// end inline asm
	// begin inline asm
	{	
fma.rn.f32 %f11393, %f11409, %f11409, %f11393;
	}
	// end inline asm
	// begin inline asm
	{	
fma.rn.f32 %f11397, %f11413, %f11413, %f11397;
	}
	// end inline asm
	// begin inline asm
	{	
fma.rn.f32 %f11401, %f11417, %f11417, %f11401;
	}
	// end inline asm
	// begin inline asm
	{	
fma.rn.f32 %f11405, %f11421, %f11421, %f11405;
	}
	// end inline asm
	// begin inline asm
	{	
fma.rn.f32 %f11409, %f11393, %f11393, %f11409;
	}
	// end inline asm
	// begin inline asm
	{	
fma.rn.f32 %f11413, %f11397, %f11397, %f11413;
	}
	// end inline asm
	// begin inline asm
	{	
fma.rn.f32 %f11417, %f11401, %f11401, %f11417;
	}
	// end inline asm
	// begin inline asm
	{	
fma.rn.f32 %f11421, %f11405, %f11405, %f11421;
	}
	// end inline asm
	// begin inline asm
	{	
fma.rn.f32 %f11393, %f11409, %f11409, %f11393;
	}
	// end inline asm
	// begin inline asm
	{	
fma.rn.f32 %f11397, %f11413, %f11413, %f11397;
	}
	// end inline asm
	// begin inline asm
	{	
fma.rn.f32 %f11401, %f11417, %f11417, %f11401;
	}
	// end inline asm
	// begin inline asm
	{	
fma.rn.f32 %f11405, %f11421, %f11421, %f11405;
	}
	// end inline asm
	// begin inline asm
	{	
fma.rn.f32 %f11409, %f11393, %f11393, %f11409;
	}
	// end inline asm
	// begin inline asm
	{	
fma.rn.f32 %f11413, %f11397, %f11397, %f11413;
	}
	// end inline asm
	// begin inline asm
	{	
fma.rn.f32 %f11417, %f11401, %f11401, %f11417;
	}
	// end inline asm
	// begin inline asm
	{	
fma.rn.f32 %f11421, %f11405, %f11405, %f11421;
	}
	// end inline asm
	// begin inline asm
	{	
fma.rn.f32 %f11393, %f11409, %f11409, %f11393;
	}
	// end inline asm
	// begin inline asm
	{	
fma.rn.f32 %f11397, %f11413, %f11413, %f11397;
	}
	// end inline asm
	// begin inline asm
	{	
fma.rn.f32 %f11401, %f11417, %f11417, %f11401;
	}
	// end inline asm
	// begin inline asm
	{	
fma.rn.f32 %f11405, %f11421, %f11421, %f11405;
	}
	// end inline asm
	// begin inline asm
	{	
fma.rn.f32 %f11409, %f11393, %f11393, %f11409;
	}
	// end inline asm
	// begin inline asm
	{	
fma.rn.f32 %f11413, %f11397, %f11397, %f11413;
	}
	// end inline asm
	// begin inline asm
	{	
fma.rn.f32 %f11417, %f11401, %f11401, %f11417;
	}
	// end inline asm
	// begin inline asm
	{	
fma.rn.f32 %f11421, %f11405, %f11405, %f11421;
	}
	// end inline asm
	// begin inline asm
	{	
fma.rn.f32 %f11393, %f11409, %f11409, %f11393;
	}
	// end inline asm
	// begin inline asm
	{	
fma.rn.f32 %f11397, %f11413, %f11413, %f11397;
	}
	// end inline asm
	// begin inline asm
	{	
fma.rn.f32 %f11401, %f11417, %f11417, %f11401;
	}
	// end inline asm
	// begin inline asm
	{	
fma.rn.f32 %f11405, %f11421, %f11421, %f11405;
	}
	// end inline asm
	// begin inline asm
	{	
fma.rn.f32 %f11409, %f11393, %f11393, %f11409;
	}
	// end inline asm
	// begin inline asm
	{	
fma.rn.f32 %f11413, %f11397, %f11397, %f11413;
	}
	// end inline asm
	// begin inline asm
	{	
fma.rn.f32 %f11417, %f11401, %f11401, %f11417;
	}
	// end inline asm
	// begin inline asm
	{	
fma.rn.f32 %f11421, %f11405, %f11405, %f11421;
	}
	// end inline asm
	// begin inline asm
	{	
fma.rn.f32 %f11393, %f11409, %f11409, %f11393;
	}
	// end inline asm
	// begin inline asm
	{	
fma.rn.f32 %f11397, %f11413, %f11413, %f11397;
	}
	// end inline asm
	// begin inline asm
	{	
fma.rn.f32 %f11401, %f11417, %f11417, %f11401;
	}
	// end inline asm
	// begin inline asm
	{	
fma.rn.f32 %f11405, %f11421, %f11421, %f11405;
	}
	// end inline asm
	// begin inline asm
	{	
fma.rn.f32 %f11409, %f11393, %f11393, %f11409;
	}
	// end inline asm
	// begin inline asm
	{	
fma.rn.f32 %f11413, %f11397, %f11397, %f11413;
	}
	// end inline asm
	// begin inline asm
	{	
fma.rn.f32 %f11417, %f11401, %f11401, %f11417;
	}
	// end inline asm
	// begin inline asm
	{	
fma.rn.f32 %f11421, %f11405, %f11405, %f11421;
	}
	// end inline asm
	// begin inline asm
	{	
fma.rn.f32 %f11393, %f11409, %f11409, %f11393;
	}
	// end inline asm
	// begin inline asm
	{	
fma.rn.f32 %f11397, %f11413, %f11413, %f11397;
	}
	// end inline asm
	// begin inline asm
	{	
fma.rn.f32 %f11401, %f11417, %f11417, %f11401;
	}
	// end inline asm
	// begin inline asm
	{	
fma.rn.f32 %f11405, %f11421, %f11421, %f11405;
	}
	// end inline asm
	// begin inline asm
	{	
fma.rn.f32 %f11409, %f11393, %f11393, %f11409;
	}
	// end inline asm
	// begin inline asm
	{	
fma.rn.f32 %f11413, %f11397, %f11397, %f11413;
	}
	// end inline asm
	// begin inline asm
	{	
fma.rn.f32 %f11417, %f11401, %f11401, %f11417;
	}
	// end inline asm
	// begin inline asm
	{	
fma.rn.f32 %f11421, %f11405, %f11405, %f11421;
	}
	// end inline asm
	// begin inline asm
	{	
fma.rn.f32 %f11393, %f11409, %f11409, %f11393;
	}
	// end inline asm
	// begin inline asm
	{	
fma.rn.f32 %f11397, %f11413, %f11413, %f11397;
	}
	// end inline asm
	// begin inline asm
	{	
fma.rn.f32 %f11401, %f11417, %f11417, %f11401;
	}
	// end inline asm
	// begin inline asm
	{	
fma.rn.f32 %f11405, %f11421, %f11421, %f11405;
	}
	// end inline asm
	// begin inline asm
	{	
fma.rn.f32 %f11409, %f11393, %f11393, %f11409;
	}
	// end inline asm
	// begin inline asm
	{	
fma.rn.f32 %f11413, %f11397, %f11397, %f11413;
	}
	// end inline asm
	// begin inline asm
	{	
fma.rn.f32 %f11417, %f11401, %f11401, %f11417;
	}
	// end inline asm
	// begin inline asm
	{	
fma.rn.f32 %f11421, %f11405, %f11405, %f11421;
	}
	// end inline asm
	// begin inline asm
	{	
fma.rn.f32 %f11393, %f11409, %f11409, %f11393;
	}
	// end inline asm
	// begin inline asm
	{	
fma.rn.f32 %f11397, %f11413, %f11413, %f11397;
	}
	// end inline asm
	// begin inline asm
	{	
fma.rn.f32 %f11401, %f11417, %f11417, %f11401;
	}
	// end inline asm
	// begin inline asm
	{	
fma.rn.f32 %f11405, %f11421, %f11421, %f11405;
	}
	// end inline asm
	// begin inline asm
	{	
fma.rn.f32 %f11409, %f11393, %f11393, %f11409;
	}
	// end inline asm
	// begin inline asm
	{	
fma.rn.f32 %f11413, %f11397, %f11397, %f11413;
	}
	// end inline asm
	// begin inline asm
	{	
fma.rn.f32 %f11417, %f11401, %f11401, %f11417;
	}
	// end inline asm
	// begin inline asm
	{	
fma.rn.f32 %f11421, %f11405, %f11405, %f11421;
	}
	// end inline asm
	// begin inline asm
	{	
fma.rn.f32 %f11393, %f11409, %f11409, %f11393;
	}
	// end inline asm
	// begin inline asm
	{	
fma.rn.f32 %f11397, %f11413, %f11413, %f11397;
	}
	// end inline asm
	// begin inline asm
	{	
fma.rn.f32 %f11401, %f11417, %f11417, %f11401;
	}
	// end inline asm
	// begin inline asm
	{	
fma.rn.f32 %f11405, %f11421, %f11421, %f11405;
	}
	// end inline asm
	// begin inline asm
	{	
fma.rn.f32 %f11409, %f11393, %f11393, %f11409;
	}
	// end inline asm
	// begin inline asm
	{	
fma.rn.f32 %f11413, %f11397, %f11397, %f11413;
	}
	// end inline asm
	// begin inline asm
	{	
fma.rn.f32 %f11417, %f11401, %f11401, %f11417;
	}
	// end inline asm
	// begin inline asm
	{	
fma.rn.f32 %f11421, %f11405, %f11405, %f11421;
	}
	// end inline asm
	// begin inline asm
	{	
fma.rn.f32 %f11393, %f11409, %f11409, %f11393;
	}
	// end inline asm
	// begin inline asm
	{	
fma.rn.f32 %f11397, %f11413, %f11413, %f11397;
	}
	// end inline asm
	// begin inline asm
	{	
fma.rn.f32 %f11401, %f11417, %f11417, %f11401;
	}
	// end inline asm
	// begin inline asm
	{	
fma.rn.f32 %f11405, %f11421, %f11421, %f11405;
	}
	// end inline asm
	// begin inline asm
	{	
fma.rn.f32 %f11409, %f11393, %f11393, %f11409;
	}
	// end inline asm
	// begin inline asm
	{	
fma.rn.f32 %f11413, %f11397, %f11397, %f11413;
	}
	// end inline asm
	// begin inline asm
	{	
fma.rn.f32 %f11417, %f11401, %f11401, %f11417;
	}
	// end inline asm
	// begin inline asm
	{	
fma.rn.f32 %f11421, %f11405, %f11405, %f11421;
	}
	// end inline asm
	// begin inline asm
	{	
fma.rn.f32 %f11393, %f11409, %f11409, %f11393;
	}
	// end inline asm
	// begin inline asm
	{	
fma.rn.f32 %f11397, %f11413, %f11413, %f11397;
	}
	// end inline asm
	// begin inline asm
	{	
fma.rn.f32 %f11401, %f11417, %f11417, %f11401;
	}
	// end inline asm
	// begin inline asm
	{	
fma.rn.f32 %f11405, %f11421, %f11421, %f11405;
	}
	// end inline asm
	// begin inline asm
	{	
fma.rn.f32 %f11409, %f11393, %f11393, %f11409;
	}
	// end inline asm
	// begin inline asm
	{	
fma.rn.f32 %f11413, %f11397, %f11397, %f11413;
	}
	// end inline asm
	// begin inline asm
	{	
fma.rn.f32 %f11417, %f11401, %f11401, %f11417;
	}
	// end inline asm
	// begin inline asm
	{	
fma.rn.f32 %f11421, %f11405, %f11405, %f11421;
	}
	// end inline asm
	// begin inline asm
	{	
fma.rn.f32 %f11393, %f11409, %f11409, %f11393;
	}
	// end inline asm
	// begin inline asm
	{	
fma.rn.f32 %f11397, %f11413, %f11413, %f11397;
	}
	// end inline asm
	// begin inline asm
	{	
fma.rn.f32 %f11401, %f11417, %f11417, %f11401;
	}
	// end inline asm
	// begin inline asm
	{	
fma.rn.f32 %f11405, %f11421, %f11421, %f11405;
	}
	// end inline asm
	// begin inline asm
	{	
fma.rn.f32 %f11409, %f11393, %f11393, %f11409;
	}
	// end inline asm
	// begin inline asm
	{	
fma.rn.f32 %f11413, %f11397, %f11397, %f11413;
	}
	// end inline asm
	// begin inline asm
	{	
fma.rn.f32 %f11417, %f11401, %f11401, %f11417;
	}
	// end inline asm
	// begin inline asm
	{	
fma.rn.f32 %f11421, %f11405, %f11405, %f11421;
	}
	// end inline asm
	// begin inline asm
	{	
fma.rn.f32 %f11393, %f11409, %f11409, %f11393;
	}
	// end inline asm
	// begin inline asm
	{	
fma.rn.f32 %f11397, %f11413, %f11413, %f11397;
	}
	// end inline asm
	// begin inline asm
	{	
fma.rn.f32 %f11401, %f11417, %f11417, %f11401;
	}
	// end inline asm
	// begin inline asm
	{	
fma.rn.f32 %f11405, %f11421, %f11421, %f11405;
	}
	// end inline asm
	// begin inline asm
	{	
fma.rn.f32 %f11409, %f11393, %f11393, %f11409;
	}
	// end inline asm
	// begin inline asm
	{	
fma.rn.f32 %f11413, %f11397, %f11397, %f11413;
	}
	// end inline asm
	// begin inline asm
	{	
fma.rn.f32 %f11417, %f11401, %f11401, %f11417;
	}
	// end inline asm
	// begin inline asm
	{	
fma.rn.f32 %f11421, %f11405, %f11405, %f11421;
	}
	// end inline asm
	// begin inline asm
	{	
fma.rn.f32 %f11393, %f11409, %f11409, %f11393;
	}
	// end inline asm
	// begin inline asm
	{	
fma.rn.f32 %f11397, %f11413, %f11413, %f11397;
	}
	// end inline asm
	// begin inline asm
	{	
fma.rn.f32 %f11401, %f11417, %f11417, %f11401;
	}
	// end inline asm
	// begin inline asm
	{	
fma.rn.f32 %f11405, %f11421, %f11421, %f11405;
	}
	// end inline asm
	// begin inline asm
	{	
fma.rn.f32 %f11409, %f11393, %f11393, %f11409;
	}
	// end inline asm
	// begin inline asm
	{	
fma.rn.f32 %f11413, %f11397, %f11397, %f11413;
	}
	// end inline asm
	// begin inline asm
	{	
fma.rn.f32 %f11417, %f11401, %f11401, %f11417;
	}
	// end inline asm
	// begin inline asm
	{	
fma.rn.f32 %f11421, %f11405, %f11405, %f11421;
	}
	// end inline asm
	// begin inline asm
	{	
fma.rn.f32 %f11393, %f11409, %f11409, %f11393;
	}
	// end inline asm
	// begin inline asm
	{	
fma.rn.f32 %f11397, %f11413, %f11413, %f11397;
	}
	// end inline asm
	// begin inline asm
	{	
fma.rn.f32 %f11401, %f11417, %f11417, %f11401;
	}
	// end inline asm
	// begin inline asm
	{	
fma.rn.f32 %f11405, %f11421, %f11421, %f11405;
	}
	// end inline asm
	// begin inline asm
	{	
fma.rn.f32 %f11409, %f11393, %f11393, %f11409;
	}
	// end inline asm
	// begin inline asm
	{	
fma.rn.f32 %f11413, %f11397, %f11397, %f11413;
	}
	// end inline asm
	// begin inline asm
	{	
fma.rn.f32 %f11417, %f11401, %f11401, %f11417;
	}
	// end inline asm
	// begin inline asm
	{	
fma.rn.f32 %f11421, %f11405, %f11405, %f11421;
	}
	// end inline asm
	// begin inline asm
	{	
fma.rn.f32 %f11393, %f11409, %f11409, %f11393;
	}
	// end inline asm
	// begin inline asm
	{	
fma.rn.f32 %f11397, %f11413, %f11413, %f11397;
	}
	// end inline asm
	// begin inline asm
	{	
fma.rn.f32 %f11401, %f11417, %f11417, %f11401;
	}
	// end inline asm
	// begin inline asm
	{	
fma.rn.f32 %f11405, %f11421, %f11421, %f11405;
	}
	// end inline asm
	// begin inline asm
	{	
fma.rn.f32 %f11409, %f11393, %f11393, %f11409;
	}
	// end inline asm
	// begin inline asm
	{	
fma.rn.f32 %f11413, %f11397, %f11397, %f11413;
	}
	// end inline asm
	// begin inline asm
	{	
fma.rn.f32 %f11417, %f11401, %f11401, %f11417;
	}
	// end inline asm
	// begin inline asm
	{	
fma.rn.f32 %f11421, %f11405, %f11405, %f11421;
	}
	// end inline asm
	// begin inline asm
	{	
fma.rn.f32 %f11393, %f11409, %f11409, %f11393;
	}
	// end inline asm
	// begin inline asm
	{	
fma.rn.f32 %f11397, %f11413, %f11413, %f11397;
	}
	// end inline asm
	// begin inline asm
	{	
fma.rn.f32 %f11401, %f11417, %f11417, %f11401;
	}
	// end inline asm
	// begin inline asm
	{	
fma.rn.f32 %f11405, %f11421, %f11421, %f11405;
	}
	// end inline asm
	// begin inline asm
	{	
fma.rn.f32 %f11409, %f11393, %f11393, %f11409;
	}
	// end inline asm
	// begin inline asm
	{	
fma.rn.f32 %f11413, %f11397, %f11397, %f11413;
	}
	// end inline asm
	// begin inline asm
	{	
fma.rn.f32 %f11417, %f11401, %f11401, %f11417;
	}
	// end inline asm
	// begin inline asm
	{	
fma.rn.f32 %f11421, %f11405, %f11405, %f11421;
	}
	// end inline asm
	// begin inline asm
	{	
fma.rn.f32 %f11393, %f11409, %f11409, %f11393;
	}
	// end inline asm
	// begin inline asm
	{	
fma.rn.f32 %f11397, %f11413, %f11413, %f11397;
	}
	// end inline asm
	// begin inline asm
	{	
fma.rn.f32 %f11401, %f11417, %f11417, %f11401;
	}
	// end inline asm
	// begin inline asm
	{	
fma.rn.f32 %f11405, %f11421, %f11421, %f11405;
	}
	// end inline asm
	// begin inline asm
	{	
fma.rn.f32 %f11409, %f11393, %f11393, %f11409;
	}
	// end inline asm
	// begin inline asm
	{	
fma.rn.f32 %f11413, %f11397, %f11397, %f11413;
	}
	// end inline asm
	// begin inline asm
	{	
fma.rn.f32 %f11417, %f11401, %f11401, %f11417;
	}
	// end inline asm
	// begin inline asm
	{	
fma.rn.f32 %f11421, %f11405, %f11405, %f11421;
	}
	// end inline asm
	// begin inline asm
	{	
fma.rn.f32 %f11393, %f11409, %f11409, %f11393;
	}
	// end inline asm
	// begin inline asm
	{	
fma.rn.f32 %f11397, %f11413, %f11413, %f11397;
	}
	// end inline asm
	// begin inline asm
	{	
fma.rn.f32 %f11401, %f11417, %f11417, %f11401;
	}
	// end inline asm
	// begin inline asm
	{	
fma.rn.f32 %f11405, %f11421, %f11421, %f11405;
	}
	// end inline asm
	// begin inline asm
	{	
fma.rn.f32 %f11409, %f11393, %f11393, %f11409;
	}
	// end inline asm
	// begin inline asm
	{	
fma.rn.f32 %f11413, %f11397, %f11397, %f11413;
	}
	// end inline asm
	// begin inline asm
	{	
fma.rn.f32 %f11417, %f11401, %f11401, %f11417;
	}
	// end inline asm
	// begin inline asm
	{	
fma.rn.f32 %f11421, %f11405, %f11405, %f11421;
	}
	// end inline asm
	// begin inline asm
	{	
fma.rn.f32 %f11393, %f11409, %f11409, %f11393;
	}
	// end inline asm
	// begin inline asm
	{	
fma.rn.f32 %f11397, %f11413, %f11413, %f11397;
	}
	// end inline asm
	// begin inline asm
	{	
fma.rn.f32 %f11401, %f11417, %f11417, %f11401;
	}
	// end inline asm
	// begin inline asm
	{	
fma.rn.f32 %f11405, %f11421, %f11421, %f11405;
	}
	// end inline asm
	// begin inline asm
	{	
fma.rn.f32 %f11409, %f11393, %f11393, %f11409;
	}
	// end inline asm
	// begin inline asm
	{	
fma.rn.f32 %f11413, %f11397, %f11397, %f11413;
	}
	// end inline asm
	// begin inline asm
	{	
fma.rn.f32 %f11417, %f11401, %f11401, %f11417;
	}
	// end inline asm
	// begin inline asm
	{	
fma.rn.f32 %f11421, %f11405, %f11405, %f11421;
	}
	// end inline asm
	// begin inline asm
	{	
fma.rn.f32 %f11393, %f11409, %f11409, %f11393;
	}
	// end inline asm
	// begin inline asm
	{	
fma.rn.f32 %f11397, %f11413, %f11413, %f11397;
	}
	// end inline asm
	// begin inline asm
	{	
fma.rn.f32 %f11401, %f11417, %f11417, %f11401;
	}
	// end inline asm
	// begin inline asm
	{	
fma.rn.f32 %f11405, %f11421, %f11421, %f11405;
	}
	// end inline asm
	// begin inline asm
	{	
fma.rn.f32 %f11409, %f11393, %f11393, %f11409;
	}
	// end inline asm
	// begin inline asm
	{	
fma.rn.f32 %f11413, %f11397, %f11397, %f11413;
	}
	// end inline asm
	// begin inline asm
	{	
fma.rn.f32 %f11417, %f11401, %f11401, %f11417;
	}
	// end inline asm
	// begin inline asm
	{	
fma.rn.f32 %f11421, %f11405, %f11405, %f11421;
	}
	// end inline asm
	// begin inline asm
	{	
fma.rn.f32 %f11393, %f11409, %f11409, %f11393;
	}
	// end inline asm
	// begin inline asm
	{	
fma.rn.f32 %f11397, %f11413, %f11413, %f11397;
	}
	// end inline asm
	// begin inline asm
	{	
fma.rn.f32 %f11401, %f11417, %f11417, %f11401;
	}
	// end inline asm
	// begin inline asm
	{	
fma.rn.f32 %f11405, %f11421, %f11421, %f11405;
	}
	// end inline asm
	// begin inline asm
	{	
fma.rn.f32 %f11409, %f11393, %f11393, %f11409;
	}
	// end inline asm
	// begin inline asm
	{	
fma.rn.f32 %f11413, %f11397, %f11397, %f11413;
	}
	// end inline asm
	// begin inline asm
	{	
fma.rn.f32 %f11417, %f11401, %f11401, %f11417;
	}
	// end inline asm
	// begin inline asm
	{	
fma.rn.f32 %f11421, %f11405, %f11405, %f11421;
	}
	// end inline asm
	// begin inline asm
	{	
fma.rn.f32 %f11393, %f11409, %f11409, %f11393;
	}
	// end inline asm
	// begin inline asm
	{	
fma.rn.f32 %f11397, %f11413, %f11413, %f11397;
	}
	// end inline asm
	// begin inline asm
	{	
fma.rn.f32 %f11401, %f11417, %f11417, %f11401;
	}
	// end inline asm
	// begin inline asm
	{	
fma.rn.f32 %f11405, %f11421, %f11421, %f11405;
	}
	// end inline asm
	// begin inline asm
	{	
fma.rn.f32 %f11409, %f11393, %f11393, %f11409;
	}
	// end inline asm
	// begin inline asm
	{	
fma.rn.f32 %f11413, %f11397, %f11397, %f11413;
	}
	// end inline asm
	// begin inline asm
	{	
fma.rn.f32 %f11417, %f11401, %f11401, %f11417;
	}
	// end inline asm
	// begin inline asm
	{	
fma.rn.f32 %f11421, %f11405, %f11405, %f11421;
	}
	// end inline asm
	// begin inline asm
	{	
fma.rn.f32 %f11393, %f11409, %f11409, %f11393;
	}
	// end inline asm
	// begin inline asm
	{	
fma.rn.f32 %f11397, %f11413, %f11413, %f11397;
	}
	// end inline asm
	// begin inline asm
	{	
fma.rn.f32 %f11401, %f11417, %f11417, %f11401;
	}
	// end inline asm
	// begin inline asm
	{	
fma.rn.f32 %f11405, %f11421, %f11421, %f11405;
	}
	// end inline asm
	// begin inline asm
	{	
fma.rn.f32 %f11409, %f11393, %f11393, %f11409;
	}
	// end inline asm
	// begin inline asm
	{	
fma.rn.f32 %f11413, %f11397, %f11397, %f11413;
	}
	// end inline asm
	// begin inline asm
	{	
fma.rn.f32 %f11417, %f11401, %f11401, %f11417;
	}
	// end inline asm
	// begin inline asm
	{	
fma.rn.f32 %f11421, %f11405, %f11405, %f11421;
	}
	// end inline asm
	// begin inline asm
	{	
fma.rn.f32 %f11393, %f11409, %f11409, %f11393;
	}
	// end inline asm
	// begin inline asm
	{	
fma.rn.f32 %f11397, %f11413, %f11413, %f11397;
	}
	// end inline asm
	// begin inline asm
	{	
fma.rn.f32 %f11401, %f11417, %f11417, %f11401;
	}
	// end inline asm
	// begin inline asm
	{	
fma.rn.f32 %f11405, %f11421, %f11421, %f11405;
	}
	// end inline asm
	// begin inline asm
	{	
fma.rn.f32 %f11409, %f11393, %f11393, %f11409;
	}
	// end inline asm
	// begin inline asm
	{	
fma.rn.f32 %f11413, %f11397, %f11397, %f11413;
	}
	// end inline asm
	// begin inline asm
	{	
fma.rn.f32 %f11417, %f11401, %f11401, %f11417;
	}
	// end inline asm
	// begin inline asm
	{	
fma.rn.f32 %f11421, %f11405, %f11405, %f11421;
	}
	// end inline asm
	// begin inline asm
	{	
fma.rn.f32 %f11393, %f11409, %f11409, %f11393;
	}
	// end inline asm
	// begin inline asm
	{	
fma.rn.f32 %f11397, %f11413, %f11413, %f11397;
	}
	// end inline asm
	// begin inline asm
	{	
fma.rn.f32 %f11401, %f11417, %f11417, %f11401;
	}
	// end inline asm
	// begin inline asm
	{	
fma.rn.f32 %f11405, %f11421, %f11421, %f11405;
	}
	// end inline asm
	// begin inline asm
	{	
fma.rn.f32 %f11409, %f11393, %f11393, %f11409;
	}
	// end inline asm
	// begin inline asm
	{	
fma.rn.f32 %f11413, %f11397, %f11397, %f11413;
	}
	// end inline asm
	// begin inline asm
	{	
fma.rn.f32 %f11417, %f11401, %f11401, %f11417;
	}
	// end inline asm
	// begin inline asm
	{	
fma.rn.f32 %f11421, %f11405, %f11405, %f11421;
	}
	// end inline asm
	// begin inline asm
	{	
fma.rn.f32 %f11393, %f11409, %f11409, %f11393;
	}
	// end inline asm
	// begin inline asm
	{	
fma.rn.f32 %f11397, %f11413, %f11413, %f11397;
	}
	// end inline asm
	// begin inline asm
	{	
fma.rn.f32 %f11401, %f11417, %f11417, %f11401;
	}
	// end inline asm
	// begin inline asm
	{	
fma.rn.f32 %f11405, %f11421, %f11421, %f11405;
	}
	// end inline asm
	// begin inline asm
	{	
fma.rn.f32 %f11409, %f11393, %f11393, %f11409;
	}
	// end inline asm
	// begin inline asm
	{	
fma.rn.f32 %f11413, %f11397, %f11397, %f11413;
	}
	// end inline asm
	// begin inline asm
	{	
fma.rn.f32 %f11417, %f11401, %f11401, %f11417;
	}
	// end inline asm
	// begin inline asm
	{	
fma.rn.f32 %f11421, %f11405, %f11405, %f11421;
	}
	// end inline asm
	// begin inline asm
	{	
fma.rn.f32 %f11393, %f11409, %f11409, %f11393;
	}
	// end inline asm
	// begin inline asm
	{	
fma.rn.f32 %f11397, %f11413, %f11413, %f11397;
	}
	// end inline asm
	// begin inline asm
	{	
fma.rn.f32 %f11401, %f11417, %f11417, %f11401;
	}
	// end inline asm
	// begin inline asm
	{	
fma.rn.f32 %f11405, %f11421, %f11421, %f11405;
	}
	// end inline asm
	// begin inline asm
	{	
fma.rn.f32 %f11409, %f11393, %f11393, %f11409;
	}
	// end inline asm
	// begin inline asm
	{	
fma.rn.f32 %f11413, %f11397, %f11397, %f11413;
	}
	// end inline asm
	// begin inline asm
	{	
fma.rn.f32 %f11417, %f11401, %f11401, %f11417;
	}
	// end inline asm
	// begin inline asm
	{	
fma.rn.f32 %f11421, %f11405, %f11405, %f11421;
	}
	// end inline asm
	// begin inline asm
	{	
fma.rn.f32 %f11393, %f11409, %f11409, %f11393;
	}
	// end inline asm
	// begin inline asm
	{	
fma.rn.f32 %f11397, %f11413, %f11413, %f11397;
	}
	// end inline asm
	// begin inline asm
	{	
fma.rn.f32 %f11401, %f11417, %f11417, %f11401;
	}
	// end inline asm
	// begin inline asm
	{	
fma.rn.f32 %f11405, %f11421, %f11421, %f11405;
	}
	// end inline asm
	// begin inline asm
	{	
fma.rn.f32 %f11409, %f11393, %f11393, %f11409;
	}
	// end inline asm
	// begin inline asm
	{	
fma.rn.f32 %f11413, %f11397, %f11397, %f11413;
	}
	// end inline asm
	// begin inline asm
	{	
fma.rn.f32 %f11417, %f11401, %f11401, %f11417;
	}
	// end inline asm
	// begin inline asm
	{	
fma.rn.f32 %f11421, %f11405, %f11405, %f11421;
	}
	// end inline asm
	// begin inline asm
	{	
fma.rn.f32 %f11393, %f11409, %f11409, %f11393;
	}
	// end inline asm
	// begin inline asm
	{	
fma.rn.f32 %f11397, %f11413, %f11413, %f11397;
	}
	// end inline asm
	// begin inline asm
	{	
fma.rn.f32 %f11401, %f11417, %f11417, %f11401;
	}
	// end inline asm
	// begin inline asm
	{	
fma.rn.f32 %f11405, %f11421, %f11421, %f11405;
	}
	// end inline asm
	// begin inline asm
	{	
fma.rn.f32 %f11409, %f11393, %f11393, %f11409;
	}
	// end inline asm
	// begin inline asm
	{	
fma.rn.f32 %f11413, %f11397, %f11397, %f11413;
	}
	// end inline asm
	// begin inline asm
	{	
fma.rn.f32 %f11417, %f11401, %f11401, %f11417;
	}
	// end inline asm
	// begin inline asm
	{	
fma.rn.f32 %f11421, %f11405, %f11405, %f11421;
	}
	// end inline asm
	// begin inline asm
	{	
fma.rn.f32 %f11393, %f11409, %f11409, %f11393;
	}
	// end inline asm
	// begin inline asm
	{	
fma.rn.f32 %f11397, %f11413, %f11413, %f11397;
	}
	// end inline asm
	// begin inline asm
	{	
fma.rn.f32 %f11401, %f11417, %f11417, %f11401;
	}
	// end inline asm
	// begin inline asm
	{	
fma.rn.f32 %f11405, %f11421, %f11421, %f11405;
	}
	// end inline asm
	// begin inline asm
	{	
fma.rn.f32 %f11409, %f11393, %f11393, %f11409;
	}
	// end inline asm
	// begin inline asm
	{	
fma.rn.f32 %f11413, %f11397, %f11397, %f11413;
	}
	// end inline asm
	// begin inline asm
	{	
fma.rn.f32 %f11417, %f11401, %f11401, %f11417;
	}
	// end inline asm
	// begin inline asm
	{	
fma.rn.f32 %f11421, %f11405, %f11405, %f11421;
	}
	// end inline asm
	// begin inline asm
	{	
fma.rn.f32 %f11393, %f11409, %f11409, %f11393;
	}
	// end inline asm
	// begin inline asm
	{	
fma.rn.f32 %f11397, %f11413, %f11413, %f11397;
	}
	// end inline asm
	// begin inline asm
	{	
fma.rn.f32 %f11401, %f11417, %f11417, %f11401;
	}
	// end inline asm
	// begin inline asm
	{	
fma.rn.f32 %f11405, %f11421, %f11421, %f11405;
	}
	// end inline asm
	// begin inline asm
	{	
fma.rn.f32 %f11409, %f11393, %f11393, %f11409;
	}
	// end inline asm
	// begin inline asm
	{	
fma.rn.f32 %f11413, %f11397, %f11397, %f11413;
	}
	// end inline asm
	// begin inline asm
	{	
fma.rn.f32 %f11417, %f11401, %f11401, %f11417;
	}
	// end inline asm
	// begin inline asm
	{	
fma.rn.f32 %f11421, %f11405, %f11405, %f11421;
	}
	// end inline asm
	// begin inline asm
	{	
fma.rn.f32 %f11393, %f11409, %f11409, %f11393;
	}
	// end inline asm
	// begin inline asm
	{	
fma.rn.f32 %f11397, %f11413, %f11413, %f11397;
	}
	// end inline asm
	// begin inline asm
	{	
fma.rn.f32 %f11401, %f11417, %f11417, %f11401;
	}
	// end inline asm
	// begin inline asm
	{	
fma.rn.f32 %f11405, %f11421, %f11421, %f11405;
	}
	// end inline asm
	// begin inline asm
	{	
fma.rn.f32 %f11409, %f11393, %f11393, %f11409;
	}
	// end inline asm
	// begin inline asm
	{	
fma.rn.f32 %f11413, %f11397, %f11397, %f11413;
	}
	// end inline asm
	// begin inline asm
	{	
fma.rn.f32 %f11417, %f11401, %f11401, %f11417;
	}
	// end inline asm
	// begin inline asm
	{	
fma.rn.f32 %f11421, %f11405, %f11405, %f11421;
	}
	// end inline asm
	// begin inline asm
	{	
fma.rn.f32 %f11393, %f11409, %f11409, %f11393;
	}
	// end inline asm
	// begin inline asm
	{	
fma.rn.f32 %f11397, %f11413, %f11413, %f11397;
	}
	// end inline asm
	// begin inline asm
	{	
fma.rn.f32 %f11401, %f11417, %f11417, %f11401;
	}
	// end inline asm
	// begin inline asm
	{	
fma.rn.f32 %f11405, %f11421, %f11421, %f11405;
	}
	// end inline asm
	// begin inline asm
	{	
fma.rn.f32 %f11409, %f11393, %f11393, %f11409;
	}
	// end inline asm
	// begin inline asm
	{	
fma.rn.f32 %f11413, %f11397, %f11397, %f11413;
	}
	// end inline asm
	// begin inline asm
	{	
fma.rn.f32 %f11417, %f11401, %f11401, %f11417;
	}
	// end inline asm
	// begin inline asm
	{	
fma.rn.f32 %f11421, %f11405, %f11405, %f11421;
	}
	// end inline asm
	// begin inline asm
	{	
fma.rn.f32 %f11393, %f11409, %f11409, %f11393;
	}
	// end inline asm
	// begin inline asm
	{	
fma.rn.f32 %f11397, %f11413, %f11413, %f11397;
	}
	// end inline asm
	// begin inline asm
	{	
fma.rn.f32 %f11401, %f11417, %f11417, %f11401;
	}
	// end inline asm
	// begin inline asm
	{	
fma.rn.f32 %f11405, %f11421, %f11421, %f11405;
	}
	// end inline asm
	// begin inline asm
	{	
fma.rn.f32 %f11409, %f11393, %f11393, %f11409;
	}
	// end inline asm
	// begin inline asm
	{	
fma.rn.f32 %f11413, %f11397, %f11397, %f11413;
	}
	// end inline asm
	// begin inline asm
	{	
fma.rn.f32 %f11417, %f11401, %f11401, %f11417;
	}
	// end inline asm
	// begin inline asm
	{	
fma.rn.f32 %f11421, %f11405, %f11405, %f11421;
	}
	// end inline asm
	// begin inline asm
	{	
fma.rn.f32 %f11393, %f11409, %f11409, %f11393;
	}
	// end inline asm
	// begin inline asm
	{	
fma.rn.f32 %f11397, %f11413, %f11413, %f11397;
	}
	// end inline asm
	// begin inline asm
	{	
fma.rn.f32 %f11401, %f11417, %f11417, %f11401;
	}
	// end inline asm
	// begin inline asm
	{	
fma.rn.f32 %f11405, %f11421, %f11421, %f11405;
	}
	// end inline asm
	// begin inline asm
	{	
fma.rn.f32 %f11409, %f11393, %f11393, %f11409;
	}
	// end inline asm
	// begin inline asm
	{	
fma.rn.f32 %f11413, %f11397, %f11397, %f11413;
	}
	// end inline asm
	// begin inline asm
	{	
fma.rn.f32 %f11417, %f11401, %f11401, %f11417;
	}
	// end inline asm
	// begin inline asm
	{	
fma.rn.f32 %f11421, %f11405, %f11405, %f11421;
	}
	// end inline asm
	// begin inline asm
	{	
fma.rn.f32 %f11393, %f11409, %f11409, %f11393;
	}
	// end inline asm
	// begin inline asm
	{	
fma.rn.f32 %f11397, %f11413, %f11413, %f11397;
	}
	// end inline asm
	// begin inline asm
	{	
fma.rn.f32 %f11401, %f11417, %f11417, %f11401;
	}
	// end inline asm
	// begin inline asm
	{	
fma.rn.f32 %f11405, %f11421, %f11421, %f11405;
	}
	// end inline asm
	// begin inline asm
	{	
fma.rn.f32 %f11409, %f11393, %f11393, %f11409;
	}
	// end inline asm
	// begin inline asm
	{	
fma.rn.f32 %f11413, %f11397, %f11397, %f11413;
	}
	// end inline asm
	// begin inline asm
	{	
fma.rn.f32 %f11417, %f11401, %f11401, %f11417;
	}
	// end inline asm
	// begin inline asm
	{	
fma.rn.f32 %f11421, %f11405, %f11405, %f11421;
	}
	// end inline asm
	// begin inline asm
	{	
fma.rn.f32 %f11393, %f11409, %f11409, %f11393;
	}
	// end inline asm
	// begin inline asm
	{	
fma.rn.f32 %f11397, %f11413, %f11413, %f11397;
	}
	// end inline asm
	// begin inline asm
	{	
fma.rn.f32 %f11401, %f11417, %f11417, %f11401;
	}
	// end inline asm
	// begin inline asm
	{	
fma.rn.f32 %f11405, %f11421, %f11421, %f11405;
	}
	// end inline asm
	// begin inline asm
	{	
fma.rn.f32 %f11409, %f11393, %f11393, %f11409;
	}
	// end inline asm
	// begin inline asm
	{	
fma.rn.f32 %f11413, %f11397, %f11397, %f11413;
	}
	// end inline asm
	// begin inline asm
	{	
fma.rn.f32 %f11417, %f11401, %f11401, %f11417;
	}
	// end inline asm
	// begin inline asm
	{	
fma.rn.f32 %f11421, %f11405, %f11405, %f11421;
	}
	// end inline asm
	// begin inline asm
	{	
fma.rn.f32 %f11393, %f11409, %f11409, %f11393;
	}
	// end inline asm
	// begin inline asm
	{	
fma.rn.f32 %f11397, %f11413, %f11413, %f11397;
	}
	// end inline asm
	// begin inline asm
	{	
fma.rn.f32 %f11401, %f11417, %f11417, %f11401;
	}
	// end inline asm
	// begin inline asm
	{	
fma.rn.f32 %f11405, %f11421, %f11421, %f11405;
	}
	// end inline asm
	// begin inline asm
	{	
fma.rn.f32 %f11409, %f11393, %f11393, %f11409;
	}
	// end inline asm
	// begin inline asm
	{	
fma.rn.f32 %f11413, %f11397, %f11397, %f11413;
	}
	// end inline asm
	// begin inline asm
	{	
fma.rn.f32 %f11417, %f11401, %f11401, %f11417;
	}
	// end inline asm
	// begin inline asm
	{	
fma.rn.f32 %f11421, %f11405, %f11405, %f11421;
	}
	// end inline asm
	// begin inline asm
	{	
fma.rn.f32 %f11393, %f11409, %f11409, %f11393;
	}
	// end inline asm
	// begin inline asm
	{	
fma.rn.f32 %f11397, %f11413, %f11413, %f11397;
	}
	// end inline asm
	// begin inline asm
	{	
fma.rn.f32 %f11401, %f11417, %f11417, %f11401;
	}
	// end inline asm
	// begin inline asm
	{	
fma.rn.f32 %f11405, %f11421, %f11421, %f11405;
	}
	// end inline asm
	// begin inline asm
	{	
fma.rn.f32 %f11409, %f11393, %f11393, %f11409;
	}
	// end inline asm
	// begin inline asm
	{	
fma.rn.f32 %f11413, %f11397, %f11397, %f11413;
	}
	// end inline asm
	// begin inline asm
	{	
fma.rn.f32 %f11417, %f11401, %f11401, %f11417;
	}
	// end inline asm
	// begin inline asm
	{	
fma.rn.f32 %f11421, %f11405, %f11405, %f11421;
	}
	// end inline asm
	// begin inline asm
	{	
fma.rn.f32 %f11393, %f11409, %f11409, %f11393;
	}
	// end inline asm
	// begin inline asm
	{	
fma.rn.f32 %f11397, %f11413, %f11413, %f11397;
	}
	// end inline asm
	// begin inline asm
	{	
fma.rn.f32 %f11401, %f11417, %f11417, %f11401;
	}
	// end inline asm
	// begin inline asm
	{	
fma.rn.f32 %f11405, %f11421, %f11421, %f11405;
	}
	// end inline asm
	// begin inline asm
	{	
fma.rn.f32 %f11409, %f11393, %f11393, %f11409;
	}
	// end inline asm
	// begin inline asm
	{	
fma.rn.f32 %f11413, %f11397, %f11397, %f11413;
	}
	// end inline asm
	// begin inline asm
	{	
fma.rn.f32 %f11417, %f11401, %f11401, %f11417;
	}
	// end inline asm
	// begin inline asm
	{	
fma.rn.f32 %f11421, %f11405, %f11405, %f11421;
	}
	// end inline asm
	// begin inline asm
	{	
fma.rn.f32 %f11393, %f11409, %f11409, %f11393;
	}
	// end inline asm
	// begin inline asm
	{	
fma.rn.f32 %f11397, %f11413, %f11413, %f11397;
	}
	// end inline asm
	// begin inline asm
	{	
fma.rn.f32 %f11401, %f11417, %f11417, %f11401;
	}
	// end inline asm
	// begin inline asm
	{	
fma.rn.f32 %f11405, %f11421, %f11421, %f11405;
	}
	// end inline asm
	// begin inline asm
	{	
fma.rn.f32 %f11409, %f11393, %f11393, %f11409;
	}
	// end inline asm
	// begin inline asm
	{	
fma.rn.f32 %f11413, %f11397, %f11397, %f11413;
	}
	// end inline asm
	// begin inline asm
	{	
fma.rn.f32 %f11417, %f11401, %f11401, %f11417;
	}
	// end inline asm
	// begin inline asm
	{	
fma.rn.f32 %f11421, %f11405, %f11405, %f11421;
	}
	// end inline asm
	// begin inline asm
	{	
fma.rn.f32 %f11393, %f11409, %f11409, %f11393;
	}
	// end inline asm
	// begin inline asm
	{	
fma.rn.f32 %f11397, %f11413, %f11413, %f11397;
	}
	// end inline asm
	// begin inline asm
	{	
fma.rn.f32 %f11401, %f11417, %f11417, %f11401;
	}
	// end inline asm
	// begin inline asm
	{	
fma.rn.f32 %f11405, %f11421, %f11421, %f11405;
	}
	// end inline asm
	// begin inline asm
	{	
fma.rn.f32 %f11409, %f11393, %f11393, %f11409;
	}
	// end inline asm
	// begin inline asm
	{	
fma.rn.f32 %f11413, %f11397, %f11397, %f11413;
	}
	// end inline asm
	// begin inline asm
	{	
fma.rn.f32 %f11417, %f11401, %f11401, %f11417;
	}
	// end inline asm
	// begin inline asm
	{	
fma.rn.f32 %f11421, %f11405, %f11405, %f11421;
	}
	// end inline asm
	// begin inline asm
	{	
fma.rn.f32 %f11393, %f11409, %f11409, %f11393;
	}
	// end inline asm
	// begin inline asm
	{	
fma.rn.f32 %f11397, %f11413, %f11413, %f11397;
	}
	// end inline asm
	// begin inline asm
	{	
fma.rn.f32 %f11401, %f11417, %f11417, %f11401;
	}
	// end inline asm
	// begin inline asm
	{	
fma.rn.f32 %f11405, %f11421, %f11421, %f11405;
	}
	// end inline asm
	// begin inline asm
	{	
fma.rn.f32 %f11409, %f11393, %f11393, %f11409;
	}
	// end inline asm
	// begin inline asm
	{	
fma.rn.f32 %f11413, %f11397, %f11397, %f11413;
	}
	// end inline asm
	// begin inline asm
	{	
fma.rn.f32 %f11417, %f11401, %f11401, %f11417;
	}
	// end inline asm
	// begin inline asm
	{	
fma.rn.f32 %f11421, %f11405, %f11405, %f11421;
	}
	// end inline asm
	// begin inline asm
	{	
fma.rn.f32 %f11393, %f11409, %f11409, %f11393;
	}
	// end inline asm
	// begin inline asm
	{	
fma.rn.f32 %f11397, %f11413, %f11413, %f11397;
	}
	// end inline asm
	// begin inline asm
	{	
fma.rn.f32 %f11401, %f11417, %f11417, %f11401;
	}
	// end inline asm
	// begin inline asm
	{	
fma.rn.f32 %f11405, %f11421, %f11421, %f11405;
	}
	// end inline asm
	// begin inline asm
	{	
fma.rn.f32 %f11409, %f11393, %f11393, %f11409;
	}
	// end inline asm
	// begin inline asm
	{	
fma.rn.f32 %f11413, %f11397, %f11397, %f11413;
	}
	// end inline asm
	// begin inline asm
	{	
fma.rn.f32 %f11417, %f11401, %f11401, %f11417;
	}
	// end inline asm
	// begin inline asm
	{	
fma.rn.f32 %f11421, %f11405, %f11405, %f11421;
	}
	// end inline asm
	// begin inline asm
	{	
fma.rn.f32 %f11393, %f11409, %f11409, %f11393;
	}
	// end inline asm
	// begin inline asm
	{	
fma.rn.f32 %f11397, %f11413, %f11413, %f11397;
	}
	// end inline asm
	// begin inline asm
	{	
fma.rn.f32 %f11401, %f11417, %f11417, %f11401;
	}
	// end inline asm
	// begin inline asm
	{	
fma.rn.f32 %f11405, %f11421, %f11421, %f11405;
	}
	// end inline asm
	// begin inline asm
	{	
fma.rn.f32 %f11409, %f11393, %f11393, %f11409;
	}
	// end inline asm
	// begin inline asm
	{	
fma.rn.f32 %f11413, %f11397, %f11397, %f11413;
	}
	// end inline asm
	// begin inline asm
	{	
fma.rn.f32 %f11417, %f11401, %f11401, %f11417;
	}
	// end inline asm
	// begin inline asm
	{	
fma.rn.f32 %f11421, %f11405, %f11405, %f11421;
	}
	// end inline asm
	// begin inline asm
	{	
fma.rn.f32 %f11393, %f11409, %f11409, %f11393;
	}
	// end inline asm
	// begin inline asm
	{	
fma.rn.f32 %f11397, %f11413, %f11413, %f11397;
	}
	// end inline asm
	// begin inline asm
	{	
fma.rn.f32 %f11401, %f11417, %f11417, %f11401;
	}
	// end inline asm
	// begin inline asm
	{	
fma.rn.f32 %f11405, %f11421, %f11421, %f11405;
	}
	// end inline asm
	// begin inline asm
	{	
fma.rn.f32 %f11409, %f11393, %f11393, %f11409;
	}
	// end inline asm
	// begin inline asm
	{	
fma.rn.f32 %f11413, %f11397, %f11397, %f11413;
	}
	// end inline asm
	// begin inline asm
	{	
fma.rn.f32 %f11417, %f11401, %f11401, %f11417;
	}
	// end inline asm
	// begin inline asm
	{	
fma.rn.f32 %f11421, %f11405, %f11405, %f11421;
	}
	// end inline asm
	// begin inline asm
	{	
fma.rn.f32 %f11393, %f11409, %f11409, %f11393;
	}
	// end inline asm
	// begin inline asm
	{	
fma.rn.f32 %f11397, %f11413, %f11413, %f11397;
	}
	// end inline asm
	// begin inline asm
	{	
fma.rn.f32 %f11401, %f11417, %f11417, %f11401;
	}
	// end inline asm
	// begin inline asm
	{	
fma.rn.f32 %f11405, %f11421, %f11421, %f11405;
	}
	// end inline asm
	// begin inline asm
	{	
fma.rn.f32 %f11409, %f11393, %f11393, %f11409;
	}
	// end inline asm
	// begin inline asm
	{	
fma.rn.f32 %f11413, %f11397, %f11397, %f11413;
	}
	// end inline asm
	// begin inline asm
	{	
fma.rn.f32 %f11417, %f11401, %f11401, %f11417;
	}
	// end inline asm
	// begin inline asm
	{	
fma.rn.f32 %f11421, %f11405, %f11405, %f11421;
	}
	// end inline asm
	// begin inline asm
	{	
fma.rn.f32 %f11393, %f11409, %f11409, %f11393;
	}
	// end inline asm
	// begin inline asm
	{	
fma.rn.f32 %f11397, %f11413, %f11413, %f11397;
	}
	// end inline asm
	// begin inline asm
	{	
fma.rn.f32 %f11401, %f11417, %f11417, %f11401;
	}
	// end inline asm
	// begin inline asm
	{	
fma.rn.f32 %f11405, %f11421, %f11421, %f11405;
	}
	// end inline asm
	// begin inline asm
	{	
fma.rn.f32 %f11409, %f11393, %f11393, %f11409;
	}
	// end inline asm
	// begin inline asm
	{	
fma.rn.f32 %f11413, %f11397, %f11397, %f11413;
	}
	// end inline asm
	// begin inline asm
	{	
fma.rn.f32 %f11417, %f11401, %f11401, %f11417;
	}
	// end inline asm
	// begin inline asm
	{	
fma.rn.f32 %f11421, %f11405, %f11405, %f11421;
	}
	// end inline asm
	// begin inline asm
	{	
fma.rn.f32 %f11393, %f11409, %f11409, %f11393;
	}
	// end inline asm
	// begin inline asm
	{	
fma.rn.f32 %f11397, %f11413, %f11413, %f11397;
	}
	// end inline asm
	// begin inline asm
	{	
fma.rn.f32 %f11401, %f11417, %f11417, %f11401;
	}
	// end inline asm
	// begin inline asm
	{	
fma.rn.f32 %f11405, %f11421, %f11421, %f11405;
	}
	// end inline asm
	// begin inline asm
	{	
fma.rn.f32 %f11409, %f11393, %f11393, %f11409;
	}
	// end inline asm
	// begin inline asm
	{	
fma.rn.f32 %f11413, %f11397, %f11397, %f11413;
	}
	// end inline asm
	// begin inline asm
	{	
fma.rn.f32 %f11417, %f11401, %f11401, %f11417;
	}
	// end inline asm
	// begin inline asm
	{	
fma.rn.f32 %f11421, %f11405, %f11405, %f11421;
	}
	// end inline asm
	// begin inline asm
	{	
fma.rn.f32 %f11393, %f11409, %f11409, %f11393;
	}
	// end inline asm
	// begin inline asm
	{	
fma.rn.f32 %f11397, %f11413, %f11413, %f11397;
	}
	// end inline asm
	// begin inline asm
	{	
fma.rn.f32 %f11401, %f11417, %f11417, %f11401;
	}
	// end inline asm
	// begin inline asm
	{	
fma.rn.f32 %f11405, %f11421, %f11421, %f11405;
	}
	// end inline asm
	// begin inline asm
	{	
fma.rn.f32 %f11409, %f11393, %f11393, %f11409;
	}
	// end inline asm
	// begin inline asm
	{	
fma.rn.f32 %f11413, %f11397, %f11397, %f11413;
	}
	// end inline asm
	// begin inline asm
	{	
fma.rn.f32 %f11417, %f11401, %f11401, %f11417;
	}
	// end inline asm
	// begin inline asm
	{	
fma.rn.f32 %f11421, %f11405, %f11405, %f11421;
	}
	// end inline asm
	// begin inline asm
	{	
fma.rn.f32 %f11393, %f11409, %f11409, %f11393;
	}
	// end inline asm
	// begin inline asm
	{	
fma.rn.f32 %f11397, %f11413, %f11413, %f11397;
	}
	// end inline asm
	// begin inline asm
	{	
fma.rn.f32 %f11401, %f11417, %f11417, %f11401;
	}
	// end inline asm
	// begin inline asm
	{	
fma.rn.f32 %f11405, %f11421, %f11421, %f11405;
	}
	// end inline asm
	// begin inline asm
	{	
fma.rn.f32 %f11409, %f11393, %f11393, %f11409;
	}
	// end inline asm
	// begin inline asm
	{	
fma.rn.f32 %f11413, %f11397, %f11397, %f11413;
	}
	// end inline asm
	// begin inline asm
	{	
fma.rn.f32 %f11417, %f11401, %f11401, %f11417;
	}
	// end inline asm
	// begin inline asm
	{	
fma.rn.f32 %f11421, %f11405, %f11405, %f11421;
	}
	// end inline asm
	// begin inline asm
	{	
fma.rn.f32 %f11393, %f11409, %f11409, %f11393;
	}
	// end inline asm
	// begin inline asm
	{	
fma.rn.f32 %f11397, %f11413, %f11413, %f11397;
	}
	// end inline asm
	// begin inline asm
	{	
fma.rn.f32 %f11401, %f11417, %f11417, %f11401;
	}
	// end inline asm
	// begin inline asm
	{	
fma.rn.f32 %f11405, %f11421, %f11421, %f11405;
	}
	// end inline asm
	// begin inline asm
	{	
fma.rn.f32 %f11409, %f11393, %f11393, %f11409;
	}
	// end inline asm
	// begin inline asm
	{	
fma.rn.f32 %f11413, %f11397, %f11397, %f11413;
	}
	// end inline asm
	// begin inline asm
	{	
fma.rn.f32 %f11417, %f11401, %f11401, %f11417;
	}
	// end inline asm
	// begin inline asm
	{	
fma.rn.f32 %f11421, %f11405, %f11405, %f11421;
	}
	// end inline asm
	// begin inline asm
	{	
fma.rn.f32 %f11393, %f11409, %f11409, %f11393;
	}
	// end inline asm
	// begin inline asm
	{	
fma.rn.f32 %f11397, %f11413, %f11413, %f11397;
	}
	// end inline asm
	// begin inline asm
	{	
fma.rn.f32 %f11401, %f11417, %f11417, %f11401;
	}
	// end inline asm
	// begin inline asm
	{	
fma.rn.f32 %f11405, %f11421, %f11421, %f11405;
	}
	// end inline asm
	// begin inline asm
	{	
fma.rn.f32 %f11409, %f11393, %f11393, %f11409;
	}
	// end inline asm
	// begin inline asm
	{	
fma.rn.f32 %f11413, %f11397, %f11397, %f11413;
	}
	// end inline asm
	// begin inline asm
	{	
fma.rn.f32 %f11417, %f11401, %f11401, %f11417;
	}
	// end inline asm
	// begin inline asm
	{	
fma.rn.f32 %f11421, %f11405, %f11405, %f11421;
	}
	// end inline asm
	// begin inline asm
	{	
fma.rn.f32 %f11393, %f11409, %f11409, %f11393;
	}
	// end inline asm
	// begin inline asm
	{	
fma.rn.f32 %f11397, %f11413, %f11413, %f11397;
	}
	// end inline asm
	// begin inline asm
	{	
fma.rn.f32 %f11401, %f11417, %f11417, %f11401;
	}
	// end inline asm
	// begin inline asm
	{	
fma.rn.f32 %f11405, %f11421, %f11421, %f11405;
	}
	// end inline asm
	// begin inline asm
	{	
fma.rn.f32 %f11409, %f11393, %f11393, %f11409;
	}
	// end inline asm
	// begin inline asm
	{	
fma.rn.f32 %f11413, %f11397, %f11397, %f11413;
	}
	// end inline asm
	// begin inline asm
	{	
fma.rn.f32 %f11417, %f11401, %f11401, %f11417;
	}
	// end inline asm
	// begin inline asm
	{	
fma.rn.f32 %f11421, %f11405, %f11405, %f11421;
	}
	// end inline asm
	// begin inline asm
	{	
fma.rn.f32 %f11393, %f11409, %f11409, %f11393;
	}
	// end inline asm
	// begin inline asm
	{	
fma.rn.f32 %f11397, %f11413, %f11413, %f11397;
	}
	// end inline asm
	// begin inline asm
	{	
fma.rn.f32 %f11401, %f11417, %f11417, %f11401;
	}
	// end inline asm
	// begin inline asm
	{	
fma.rn.f32 %f11405, %f11421, %f11421, %f11405;
	}
	// end inline asm
	// begin inline asm
	{	
fma.rn.f32 %f11409, %f11393, %f11393, %f11409;
	}
	// end inline asm
	// begin inline asm
	{	
fma.rn.f32 %f11413, %f11397, %f11397, %f11413;
	}
	// end inline asm
	// begin inline asm
	{	
fma.rn.f32 %f11417, %f11401, %f11401, %f11417;
	}
	// end inline asm
	// begin inline asm
	{	
fma.rn.f32 %f11421, %f11405, %f11405, %f11421;
	}
	// end inline asm
	// begin inline asm
	{	
fma.rn.f32 %f11393, %f11409, %f11409, %f11393;
	}
	// end inline asm
	// begin inline asm
	{	
fma.rn.f32 %f11397, %f11413, %f11413, %f11397;
	}
	// end inline asm
	// begin inline asm
	{	
fma.rn.f32 %f11401, %f11417, %f11417, %f11401;
	}
	// end inline asm
	// begin inline asm
	{	
fma.rn.f32 %f11405, %f11421, %f11421, %f11405;
	}
	// end inline asm
	// begin inline asm
	{	
fma.rn.f32 %f11409, %f11393, %f11393, %f11409;
	}
	// end inline asm
	// begin inline asm
	{	
fma.rn.f32 %f11413, %f11397, %f11397, %f11413;
	}
	// end inline asm
	// begin inline asm
	{	
fma.rn.f32 %f11417, %f11401, %f11401, %f11417;
	}
	// end inline asm
	// begin inline asm
	{	
fma.rn.f32 %f11421, %f11405, %f11405, %f11421;
	}
	// end inline asm
	// begin inline asm
	{	
fma.rn.f32 %f11393, %f11409, %f11409, %f11393;
	}
	// end inline asm
	// begin inline asm
	{	
fma.rn.f32 %f11397, %f11413, %f11413, %f11397;
	}
	// end inline asm
	// begin inline asm
	{	
fma.rn.f32 %f11401, %f11417, %f11417, %f11401;
	}
	// end inline asm
	// begin inline asm
	{	
fma.rn.f32 %f11405, %f11421, %f11421, %f11405;
	}
	// end inline asm
	// begin inline asm
	{	
fma.rn.f32 %f11409, %f11393, %f11393, %f11409;
	}
	// end inline asm
	// begin inline asm
	{	
fma.rn.f32 %f11413, %f11397, %f11397, %f11413;
	}
	// end inline asm
	// begin inline asm
	{	
fma.rn.f32 %f11417, %f11401, %f11401, %f11417;
	}
	// end inline asm
	// begin inline asm
	{	
fma.rn.f32 %f11421, %f11405, %f11405, %f11421;
	}
	// end inline asm
	// begin inline asm
	{	
fma.rn.f32 %f11393, %f11409, %f11409, %f11393;
	}
	// end inline asm
	// begin inline asm
	{	
fma.rn.f32 %f11397, %f11413, %f11413, %f11397;
	}
	// end inline asm
	// begin inline asm
	{	
fma.rn.f32 %f11401, %f11417, %f11417, %f11401;
	}
	// end inline asm
	// begin inline asm
	{	
fma.rn.f32 %f11405, %f11421, %f11421, %f11405;
	}
	// end inline asm
	// begin inline asm
	{	
fma.rn.f32 %f11409, %f11393, %f11393, %f11409;
	}
	// end inline asm
	// begin inline asm
	{	
fma.rn.f32 %f11413, %f11397, %f11397, %f11413;
	}
	// end inline asm
	// begin inline asm
	{	
fma.rn.f32 %f11417, %f11401, %f11401, %f11417;
	}
	// end inline asm
	// begin inline asm
	{	
fma.rn.f32 %f11421, %f11405, %f11405, %f11421;
	}
	// end inline asm
	// begin inline asm
	{	
fma.rn.f32 %f11393, %f11409, %f11409, %f11393;
	}
	// end inline asm
	// begin inline asm
	{	
fma.rn.f32 %f11397, %f11413, %f11413, %f11397;
	}
	// end inline asm
	// begin inline asm
	{	
fma.rn.f32 %f11401, %f11417, %f11417, %f11401;
	}
	// end inline asm
	// begin inline asm
	{	
fma.rn.f32 %f11405, %f11421, %f11421, %f11405;
	}
	// end inline asm
	// begin inline asm
	{	
fma.rn.f32 %f11409, %f11393, %f11393, %f11409;
	}
	// end inline asm
	// begin inline asm
	{	
fma.rn.f32 %f11413, %f11397, %f11397, %f11413;
	}
	// end inline asm
	// begin inline asm
	{	
fma.rn.f32 %f11417, %f11401, %f11401, %f11417;
	}
	// end inline asm
	// begin inline asm
	{	
fma.rn.f32 %f11421, %f11405, %f11405, %f11421;
	}
	// end inline asm
	// begin inline asm
	{	
fma.rn.f32 %f11393, %f11409, %f11409, %f11393;
	}
	// end inline asm
	// begin inline asm
	{	
fma.rn.f32 %f11397, %f11413, %f11413, %f11397;
	}
	// end inline asm
	// begin inline asm
	{	
fma.rn.f32 %f11401, %f11417, %f11417, %f11401;
	}
	// end inline asm
	// begin inline asm
	{	
fma.rn.f32 %f11405, %f11421, %f11421, %f11405;
	}
	// end inline asm
	// begin inline asm
	{	
fma.rn.f32 %f11409, %f11393, %f11393, %f11409;
	}
	// end inline asm
	// begin inline asm
	{	
fma.rn.f32 %f11413, %f11397, %f11397, %f11413;
	}
	// end inline asm
	// begin inline asm
	{	
fma.rn.f32 %f11417, %f11401, %f11401, %f11417;
	}
	// end inline asm
	// begin inline asm
	{	
fma.rn.f32 %f11421, %f11405, %f11405, %f11421;
	}
	// end inline asm
	// begin inline asm
	{	
fma.rn.f32 %f11393, %f11409, %f11409, %f11393;
	}
	// end inline asm
	// begin inline asm
	{	
fma.rn.f32 %f11397, %f11413, %f11413, %f11397;
	}
	// end inline asm
	// begin inline asm
	{	
fma.rn.f32 %f11401, %f11417, %f11417, %f11401;
	}
	// end inline asm
	// begin inline asm
	{	
fma.rn.f32 %f11405, %f11421, %f11421, %f11405;
	}
	// end inline asm
	// begin inline asm
	{	
fma.rn.f32 %f11409, %f11393, %f11393, %f11409;
	}
	// end inline asm
	// begin inline asm
	{	
fma.rn.f32 %f11413, %f11397, %f11397, %f11413;
	}
	// end inline asm
	// begin inline asm
	{	
fma.rn.f32 %f11417, %f11401, %f11401, %f11417;
	}
	// end inline asm
	// begin inline asm
	{	
fma.rn.f32 %f11421, %f11405, %f11405, %f11421;
	}
	// end inline asm
	// begin inline asm
	{	
fma.rn.f32 %f11393, %f11409, %f11409, %f11393;
	}
	// end inline asm
	// begin inline asm
	{	
fma.rn.f32 %f11397, %f11413, %f11413, %f11397;
	}
	// end inline asm
	// begin inline asm
	{	
fma.rn.f32 %f11401, %f11417, %f11417, %f11401;
	}
	// end inline asm
	// begin inline asm
	{	
fma.rn.f32 %f11405, %f11421, %f11421, %f11405;
	}
	// end inline asm
	// begin inline asm
	{	
fma.rn.f32 %f11409, %f11393, %f11393, %f11409;
	}
	// end inline asm
	// begin inline asm
	{	
fma.rn.f32 %f11413, %f11397, %f11397, %f11413;
	}
	// end inline asm
	// begin inline asm
	{	
fma.rn.f32 %f11417, %f11401, %f11401, %f11417;
	}
	// end inline asm
	// begin inline asm
	{	
fma.rn.f32 %f11421, %f11405, %f11405, %f11421;
	}
	// end inline asm
	// begin inline asm
	{	
fma.rn.f32 %f11393, %f11409, %f11409, %f11393;
	}
	// end inline asm
	// begin inline asm
	{	
fma.rn.f32 %f11397, %f11413, %f11413, %f11397;
	}
	// end inline asm
	// begin inline asm
	{	
fma.rn.f32 %f11401, %f11417, %f11417, %f11401;
	}
	// end inline asm
	// begin inline asm
	{	
fma.rn.f32 %f11405, %f11421, %f11421, %f11405;
	}
	// end inline asm
	// begin inline asm
	{	
fma.rn.f32 %f11409, %f11393, %f11393, %f11409;
	}
	// end inline asm
	// begin inline asm
	{	
fma.rn.f32 %f11413, %f11397, %f11397, %f11413;
	}
	// end inline asm
	// begin inline asm
	{	
fma.rn.f32 %f11417, %f11401, %f11401, %f11417;
	}
	// end inline asm
	// begin inline asm
	{	
fma.rn.f32 %f11421, %f11405, %f11405, %f11421;
	}
	// end inline asm
	// begin inline asm
	{	
fma.rn.f32 %f11393, %f11409, %f11409, %f11393;
	}
	// end inline asm
	// begin inline asm
	{	
fma.rn.f32 %f11397, %f11413, %f11413, %f11397;
	}
	// end inline asm
	// begin inline asm
	{	
fma.rn.f32 %f11401, %f11417, %f11417, %f11401;
	}
	// end inline asm
	// begin inline asm
	{	
fma.rn.f32 %f11405, %f11421, %f11421, %f11405;
	}
	// end inline asm
	// begin inline asm
	{	
fma.rn.f32 %f11409, %f11393, %f11393, %f11409;
	}
	// end inline asm
	// begin inline asm
	{	
fma.rn.f32 %f11413, %f11397, %f11397, %f11413;
	}
	// end inline asm
	// begin inline asm
	{	
fma.rn.f32 %f11417, %f11401, %f11401, %f11417;
	}
	// end inline asm
	// begin inline asm
	{	
fma.rn.f32 %f11421, %f11405, %f11405, %f11421;
	}
	// end inline asm
	// begin inline asm
	{	
fma.rn.f32 %f11393, %f11409, %f11409, %f11393;
	}
	// end inline asm
	// begin inline asm
	{	
fma.rn.f32 %f11397, %f11413, %f11413, %f11397;
	}
	// end inline asm
	// begin inline asm
	{	
fma.rn.f32 %f11401, %f11417, %f11417, %f11401;
	}
	// end inline asm
	// begin inline asm
	{	
fma.rn.f32 %f11405, %f11421, %f11421, %f11405;
	}
	// end inline asm
	// begin inline asm
	{	
fma.rn.f32 %f11409, %f11393, %f11393, %f11409;
	}
	// end inline asm
	// begin inline asm
	{	
fma.rn.f32 %f11413, %f11397, %f11397, %f11413;
	}
	// end inline asm
	// begin inline asm
	{	
fma.rn.f32 %f11417, %f11401, %f11401, %f11417;
	}
	// end inline asm
	// begin inline asm
	{	
fma.rn.f32 %f11421, %f11405, %f11405, %f11421;
	}
	// end inline asm
	// begin inline asm
	{	
fma.rn.f32 %f11393, %f11409, %f11409, %f11393;
	}
	// end inline asm
	// begin inline asm
	{	
fma.rn.f32 %f11397, %f11413, %f11413, %f11397;
	}
	// end inline asm
	// begin inline asm
	{	
fma.rn.f32 %f11401, %f11417, %f11417, %f11401;
	}
	// end inline asm
	// begin inline asm
	{	
fma.rn.f32 %f11405, %f11421, %f11421, %f11405;
	}
	// end inline asm
	// begin inline asm
	{	
fma.rn.f32 %f11409, %f11393, %f11393, %f11409;
	}
	// end inline asm
	// begin inline asm
	{	
fma.rn.f32 %f11413, %f11397, %f11397, %f11413;
	}
	// end inline asm
	// begin inline asm
	{	
fma.rn.f32 %f11417, %f11401, %f11401, %f11417;
	}
	// end inline asm
	// begin inline asm
	{	
fma.rn.f32 %f11421, %f11405, %f11405, %f11421;
	}
	// end inline asm
	// begin inline asm
	{	
fma.rn.f32 %f11393, %f11409, %f11409, %f11393;
	}
	// end inline asm
	// begin inline asm
	{	
fma.rn.f32 %f11397, %f11413, %f11413, %f11397;
	}
	// end inline asm
	// begin inline asm
	{	
fma.rn.f32 %f11401, %f11417, %f11417, %f11401;
	}
	// end inline asm
	// begin inline asm
	{	
fma.rn.f32 %f11405, %f11421, %f11421, %f11405;
	}
	// end inline asm
	// begin inline asm
	{	
fma.rn.f32 %f11409, %f11393, %f11393, %f11409;
	}
	// end inline asm
	// begin inline asm
	{	
fma.rn.f32 %f11413, %f11397, %f11397, %f11413;
	}
	// end inline asm
	// begin inline asm
	{	
fma.rn.f32 %f11417, %f11401, %f11401, %f11417;
	}
	// end inline asm
	// begin inline asm
	{	
fma.rn.f32 %f11421, %f11405, %f11405, %f11421;
	}
	// end inline asm
	// begin inline asm
	{	
fma.rn.f32 %f11393, %f11409, %f11409, %f11393;
	}
	// end inline asm
	// begin inline asm
	{	
fma.rn.f32 %f11397, %f11413, %f11413, %f11397;
	}
	// end inline asm
	// begin inline asm
	{	
fma.rn.f32 %f11401, %f11417, %f11417, %f11401;
	}
	// end inline asm
	// begin inline asm
	{	
fma.rn.f32 %f11405, %f11421, %f11421, %f11405;
	}
	// end inline asm
	// begin inline asm
	{	
fma.rn.f32 %f11409, %f11393, %f11393, %f11409;
	}
	// end inline asm
	// begin inline asm
	{	
fma.rn.f32 %f11413, %f11397, %f11397, %f11413;
	}
	// end inline asm
	// begin inline asm
	{	
fma.rn.f32 %f11417, %f11401, %f11401, %f11417;
	}
	// end inline asm
	// begin inline asm
	{	
fma.rn.f32 %f11421, %f11405, %f11405, %f11421;
	}
	// end inline asm
	// begin inline asm
	{	
fma.rn.f32 %f11393, %f11409, %f11409, %f11393;
	}
	// end inline asm
	// begin inline asm
	{	
fma.rn.f32 %f11397, %f11413, %f11413, %f11397;
	}
	// end inline asm
	// begin inline asm
	{	
fma.rn.f32 %f11401, %f11417, %f11417, %f11401;
	}
	// end inline asm
	// begin inline asm
	{	
fma.rn.f32 %f11405, %f11421, %f11421, %f11405;
	}
	// end inline asm
	// begin inline asm
	{	
fma.rn.f32 %f11409, %f11393, %f11393, %f11409;
	}
	// end inline asm
	// begin inline asm
	{	
fma.rn.f32 %f11413, %f11397, %f11397, %f11413;
	}
	// end inline asm
	// begin inline asm
	{	
fma.rn.f32 %f11417, %f11401, %f11401, %f11417;
	}
	// end inline asm
	// begin inline asm
	{	
fma.rn.f32 %f11421, %f11405, %f11405, %f11421;
	}
	// end inline asm
	// begin inline asm
	{	
fma.rn.f32 %f11393, %f11409, %f11409, %f11393;
	}
	// end inline asm
	// begin inline asm
	{	
fma.rn.f32 %f11397, %f11413, %f11413, %f11397;
	}
	// end inline asm
	// begin inline asm
	{	
fma.rn.f32 %f11401, %f11417, %f11417, %f11401;
	}
	// end inline asm
	// begin inline asm
	{	
fma.rn.f32 %f11405, %f11421, %f11421, %f11405;
	}
	// end inline asm
	// begin inline asm
	{	
fma.rn.f32 %f11409, %f11393, %f11393, %f11409;
	}
	// end inline asm
	// begin inline asm
	{	
fma.rn.f32 %f11413, %f11397, %f11397, %f11413;
	}
	// end inline asm
	// begin inline asm
	{	
fma.rn.f32 %f11417, %f11401, %f11401, %f11417;
	}
	// end inline asm
	// begin inline asm
	{	
fma.rn.f32 %f11421, %f11405, %f11405, %f11421;
	}
	// end inline asm
	// begin inline asm
	{	
fma.rn.f32 %f11393, %f11409, %f11409, %f11393;
	}
	// end inline asm
	// begin inline asm
	{	
fma.rn.f32 %f11397, %f11413, %f11413, %f11397;
	}
	// end inline asm
	// begin inline asm
	{	
fma.rn.f32 %f11401, %f11417, %f11417, %f11401;
	}
	// end inline asm
	// begin inline asm
	{	
fma.rn.f32 %f11405, %f11421, %f11421, %f11405;
	}
	// end inline asm
	// begin inline asm
	{	
fma.rn.f32 %f11409, %f11393, %f11393, %f11409;
	}
	// end inline asm
	// begin inline asm
	{	
fma.rn.f32 %f11413, %f11397, %f11397, %f11413;
	}
	// end inline asm
	// begin inline asm
	{	
fma.rn.f32 %f11417, %f11401, %f11401, %f11417;
	}
	// end inline asm
	// begin inline asm
	{	
fma.rn.f32 %f11421, %f11405, %f11405, %f11421;
	}
	// end inline asm
	// begin inline asm
	{	
fma.rn.f32 %f11393, %f11409, %f11409, %f11393;
	}
	// end inline asm
	// begin inline asm
	{	
fma.rn.f32 %f11397, %f11413, %f11413, %f11397;
	}
	// end inline asm
	// begin inline asm
	{	
fma.rn.f32 %f11401, %f11417, %f11417, %f11401;
	}
	// end inline asm
	// begin inline asm
	{	
fma.rn.f32 %f11405, %f11421, %f11421, %f11405;
	}
	// end inline asm
	// begin inline asm
	{	
fma.rn.f32 %f11409, %f11393, %f11393, %f11409;
	}
	// end inline asm
	// begin inline asm
	{	
fma.rn.f32 %f11413, %f11397, %f11397, %f11413;
	}
	// end inline asm
	// begin inline asm
	{	
fma.rn.f32 %f11417, %f11401, %f11401, %f11417;
	}
	// end inline asm
	// begin inline asm
	{	
fma.rn.f32 %f11421, %f11405, %f11405, %f11421;
	}
	// end inline asm
	// begin inline asm
	{	
fma.rn.f32 %f11393, %f11409, %f11409, %f11393;
	}
	// end inline asm
	// begin inline asm
	{	
fma.rn.f32 %f11397, %f11413, %f11413, %f11397;
	}
	// end inline asm
	// begin inline asm
	{	
fma.rn.f32 %f11401, %f11417, %f11417, %f11401;
	}
	// end inline asm
	// begin inline asm
	{	
fma.rn.f32 %f11405, %f11421, %f11421, %f11405;
	}
	// end inline asm
	// begin inline asm
	{	
fma.rn.f32 %f11409, %f11393, %f11393, %f11409;
	}
	// end inline asm
	// begin inline asm
	{	
fma.rn.f32 %f11413, %f11397, %f11397, %f11413;
	}
	// end inline asm
	// begin inline asm
	{	
fma.rn.f32 %f11417, %f11401, %f11401, %f11417;
	}
	// end inline asm
	// begin inline asm
	{	
fma.rn.f32 %f11421, %f11405, %f11405, %f11421;
	}
	// end inline asm
	// begin inline asm
	{	
fma.rn.f32 %f11393, %f11409, %f11409, %f11393;
	}
	// end inline asm
	// begin inline asm
	{	
fma.rn.f32 %f11397, %f11413, %f11413, %f11397;
	}
	// end inline asm
	// begin inline asm
	{	
fma.rn.f32 %f11401, %f11417, %f11417, %f11401;
	}
	// end inline asm
	// begin inline asm
	{	
fma.rn.f32 %f11405, %f11421, %f11421, %f11405;
	}
	// end inline asm
	// begin inline asm
	{	
fma.rn.f32 %f11409, %f11393, %f11393, %f11409;
	}
	// end inline asm
	// begin inline asm
	{	
fma.rn.f32 %f11413, %f11397, %f11397, %f11413;
	}
	// end inline asm
	// begin inline asm
	{	
fma.rn.f32 %f11417, %f11401, %f11401, %f11417;
	}
	// end inline asm
	// begin inline asm
	{	
fma.rn.f32 %f11421, %f11405, %f11405, %f11421;
	}
	// end inline asm
	// begin inline asm
	{	
fma.rn.f32 %f11393, %f11409, %f11409, %f11393;
	}
	// end inline asm
	// begin inline asm
	{	
fma.rn.f32 %f11397, %f11413, %f11413, %f11397;
	}
	// end inline asm
	// begin inline asm
	{	
fma.rn.f32 %f11401, %f11417, %f11417, %f11401;
	}
	// end inline asm
	// begin inline asm
	{	
fma.rn.f32 %f11405, %f11421, %f11421, %f11405;
	}
	// end inline asm
	// begin inline asm
	{	
fma.rn.f32 %f11409, %f11393, %f11393, %f11409;
	}
	// end inline asm
	// begin inline asm
	{	
fma.rn.f32 %f11413, %f11397, %f11397, %f11413;
	}
	// end inline asm
	// begin inline asm
	{	
fma.rn.f32 %f11417, %f11401, %f11401, %f11417;
	}
	// end inline asm
	// begin inline asm
	{	
fma.rn.f32 %f11421, %f11405, %f11405, %f11421;
	}
	// end inline asm
	// begin inline asm
	{	
fma.rn.f32 %f11393, %f11409, %f11409, %f11393;
	}
	// end inline asm
	// begin inline asm
	{	
fma.rn.f32 %f11397, %f11413, %f11413, %f11397;
	}
	// end inline asm
	// begin inline asm
	{	
fma.rn.f32 %f11401, %f11417, %f11417, %f11401;
	}
	// end inline asm
	// begin inline asm
	{	
fma.rn.f32 %f11405, %f11421, %f11421, %f11405;
	}
	// end inline asm
	// begin inline asm
	{	
fma.rn.f32 %f11409, %f11393, %f11393, %f11409;
	}
	// end inline asm
	// begin inline asm
	{	
fma.rn.f32 %f11413, %f11397, %f11397, %f11413;
	}
	// end inline asm
	// begin inline asm
	{	
fma.rn.f32 %f11417, %f11401, %f11401, %f11417;
	}
	// end inline asm
	// begin inline asm
	{	
fma.rn.f32 %f11421, %f11405, %f11405, %f11421;
	}
	// end inline asm
	// begin inline asm
	{	
fma.rn.f32 %f11393, %f11409, %f11409, %f11393;
	}
	// end inline asm
	// begin inline asm
	{	
fma.rn.f32 %f11397, %f11413, %f11413, %f11397;
	}
	// end inline asm
	// begin inline asm
	{	
fma.rn.f32 %f11401, %f11417, %f11417, %f11401;
	}
	// end inline asm
	// begin inline asm
	{	
fma.rn.f32 %f11405, %f11421, %f11421, %f11405;
	}
	// end inline asm
	// begin inline asm
	{	
fma.rn.f32 %f11409, %f11393, %f11393, %f11409;
	}
	// end inline asm
	// begin inline asm
	{	
fma.rn.f32 %f11413, %f11397, %f11397, %f11413;
	}
	// end inline asm
	// begin inline asm
	{	
fma.rn.f32 %f11417, %f11401, %f11401, %f11417;
	}
	// end inline asm
	// begin inline asm
	{	
fma.rn.f32 %f11421, %f11405, %f11405, %f11421;
	}
	// end inline asm
	// begin inline asm
	{	
fma.rn.f32 %f11393, %f11409, %f11409, %f11393;
	}
	// end inline asm
	// begin inline asm
	{	
fma.rn.f32 %f11397, %f11413, %f11413, %f11397;
	}
	// end inline asm
	// begin inline asm
	{	
fma.rn.f32 %f11401, %f11417, %f11417, %f11401;
	}
	// end inline asm
	// begin inline asm
	{	
fma.rn.f32 %f11405, %f11421, %f11421, %f11405;
	}
	// end inline asm
	// begin inline asm
	{	
fma.rn.f32 %f11409, %f11393, %f11393, %f11409;
	}
	// end inline asm
	// begin inline asm
	{	
fma.rn.f32 %f11413, %f11397, %f11397, %f11413;
	}
	// end inline asm
	// begin inline asm
	{	
fma.rn.f32 %f11417, %f11401, %f11401, %f11417;
	}
	// end inline asm
	// begin inline asm
	{	
fma.rn.f32 %f11421, %f11405, %f11405, %f11421;
	}
	// end inline asm
	// begin inline asm
	{	
fma.rn.f32 %f11393, %f11409, %f11409, %f11393;
	}
	// end inline asm
	// begin inline asm
	{	
fma.rn.f32 %f11397, %f11413, %f11413, %f11397;
	}
	// end inline asm
	// begin inline asm
	{	
fma.rn.f32 %f11401, %f11417, %f11417, %f11401;
	}
	// end inline asm
	// begin inline asm
	{	
fma.rn.f32 %f11405, %f11421, %f11421, %f11405;
	}
	// end inline asm
	// begin inline asm
	{	
fma.rn.f32 %f11409, %f11393, %f11393, %f11409;
	}
	// end inline asm
	// begin inline asm
	{	
fma.rn.f32 %f11413, %f11397, %f11397, %f11413;
	}
	// end inline asm
	// begin inline asm
	{	
fma.rn.f32 %f11417, %f11401, %f11401, %f11417;
	}
	// end inline asm
	// begin inline asm
	{	
fma.rn.f32 %f11421, %f11405, %f11405, %f11421;
	}
	// end inline asm
	// begin inline asm
	{	
fma.rn.f32 %f11393, %f11409, %f11409, %f11393;
	}
	// end inline asm
	// begin inline asm
	{	
fma.rn.f32 %f11397, %f11413, %f11413, %f11397;
	}
	// end inline asm
	// begin inline asm
	{	
fma.rn.f32 %f11401, %f11417, %f11417, %f11401;
	}
	// end inline asm
	// begin inline asm
	{	
fma.rn.f32 %f11405, %f11421, %f11421, %f11405;
	}
	// end inline asm
	// begin inline asm
	{	
fma.rn.f32 %f11409, %f11393, %f11393, %f11409;
	}
	// end inline asm
	// begin inline asm
	{	
fma.rn.f32 %f11413, %f11397, %f11397, %f11413;
	}
	// end inline asm
	// begin inline asm
	{	
fma.rn.f32 %f11417, %f11401, %f11401, %f11417;
	}
	// end inline asm
	// begin inline asm
	{	
fma.rn.f32 %f11421, %f11405, %f11405, %f11421;
	}
	// end inline asm
	// begin inline asm
	{	
fma.rn.f32 %f11393, %f11409, %f11409, %f11393;
	}
	// end inline asm
	// begin inline asm
	{	
fma.rn.f32 %f11397, %f11413, %f11413, %f11397;
	}
	// end inline asm
	// begin inline asm
	{	
fma.rn.f32 %f11401, %f11417, %f11417, %f11401;
	}
	// end inline asm
	// begin inline asm
	{	
fma.rn.f32 %f11405, %f11421, %f11421, %f11405;
	}
	// end inline asm
	// begin inline asm
	{	
fma.rn.f32 %f11409, %f11393, %f11393, %f11409;
	}
	// end inline asm
	// begin inline asm
	{	
fma.rn.f32 %f11413, %f11397, %f11397, %f11413;
	}
	// end inline asm
	// begin inline asm
	{	
fma.rn.f32 %f11417, %f11401, %f11401, %f11417;
	}
	// end inline asm
	// begin inline asm
	{	
fma.rn.f32 %f11421, %f11405, %f11405, %f11421;
	}
	// end inline asm
	// begin inline asm
	{	
fma.rn.f32 %f11393, %f11409, %f11409, %f11393;
	}
	// end inline asm
	// begin inline asm
	{	
fma.rn.f32 %f11397, %f11413, %f11413, %f11397;
	}
	// end inline asm
	// begin inline asm
	{	
fma.rn.f32 %f11401, %f11417, %f11417, %f11401;
	}
	// end inline asm
	// begin inline asm
	{	
fma.rn.f32 %f11405, %f11421, %f11421, %f11405;
	}
	// end inline asm
	// begin inline asm
	{	
fma.rn.f32 %f11409, %f11393, %f11393, %f11409;
	}
	// end inline asm
	// begin inline asm
	{	
fma.rn.f32 %f11413, %f11397, %f11397, %f11413;
	}
	// end inline asm
	// begin inline asm
	{	
fma.rn.f32 %f11417, %f11401, %f11401, %f11417;
	}
	// end inline asm
	// begin inline asm
	{	
fma.rn.f32 %f11421, %f11405, %f11405, %f11421;
	}
	// end inline asm
	// begin inline asm
	{	
fma.rn.f32 %f11393, %f11409, %f11409, %f11393;
	}
	// end inline asm
	// begin inline asm
	{	
fma.rn.f32 %f11397, %f11413, %f11413, %f11397;
	}
	// end inline asm
	// begin inline asm
	{	
fma.rn.f32 %f11401, %f11417, %f11417, %f11401;
	}
	// end inline asm
	// begin inline asm
	{	
fma.rn.f32 %f11405, %f11421, %f11421, %f11405;
	}
	// end inline asm
	// begin inline asm
	{	
fma.rn.f32 %f11409, %f11393, %f11393, %f11409;
	}
	// end inline asm
	// begin inline asm
	{	
fma.rn.f32 %f11413, %f11397, %f11397, %f11413;
	}
	// end inline asm
	// begin inline asm
	{	
fma.rn.f32 %f11417, %f11401, %f11401, %f11417;
	}
	// end inline asm
	// begin inline asm
	{	
fma.rn.f32 %f11421, %f11405, %f11405, %f11421;
	}
	// end inline asm
	// begin inline asm
	{	
fma.rn.f32 %f11393, %f11409, %f11409, %f11393;
	}
	// end inline asm
	// begin inline asm
	{	
fma.rn.f32 %f11397, %f11413, %f11413, %f11397;
	}
	// end inline asm
	// begin inline asm
	{	
fma.rn.f32 %f11401, %f11417, %f11417, %f11401;
	}
	// end inline asm
	// begin inline asm
	{	
fma.rn.f32 %f11405, %f11421, %f11421, %f11405;
	}
	// end inline asm
	// begin inline asm
	{	
fma.rn.f32 %f11409, %f11393, %f11393, %f11409;
	}
	// end inline asm
	// begin inline asm
	{	
fma.rn.f32 %f11413, %f11397, %f11397, %f11413;
	}
	// end inline asm
	// begin inline asm
	{	
fma.rn.f32 %f11417, %f11401, %f11401, %f11417;
	}
	// end inline asm
	// begin inline asm
	{	
fma.rn.f32 %f11421, %f11405, %f11405, %f11421;
	}
	// end inline asm
	// begin inline asm
	{	
fma.rn.f32 %f11393, %f11409, %f11409, %f11393;
	}
	// end inline asm
	// begin inline asm
	{	
fma.rn.f32 %f11397, %f11413, %f11413, %f11397;
	}
	// end inline asm
	// begin inline asm
	{	
fma.rn.f32 %f11401, %f11417, %f11417, %f11401;
	}
	// end inline asm
	// begin inline asm
	{	
fma.rn.f32 %f11405, %f11421, %f11421, %f11405;
	}
	// end inline asm
	// begin inline asm
	{	
fma.rn.f32 %f11409, %f11393, %f11393, %f11409;
	}
	// end inline asm
	// begin inline asm
	{	
fma.rn.f32 %f11413, %f11397, %f11397, %f11413;
	}
	// end inline asm
	// begin inline asm
	{	
fma.rn.f32 %f11417, %f11401, %f11401, %f11417;
	}
	// end inline asm
	// begin inline asm
	{	
fma.rn.f32 %f11421, %f11405, %f11405, %f11421;
	}
	// end inline asm
	// begin inline asm
	{	
fma.rn.f32 %f11393, %f11409, %f11409, %f11393;
	}
	// end inline asm
	// begin inline asm
	{	
fma.rn.f32 %f11397, %f11413, %f11413, %f11397;
	}
	// end inline asm
	// begin inline asm
	{	
fma.rn.f32 %f11401, %f11417, %f11417, %f11401;
	}
	// end inline asm
	// begin inline asm
	{	
fma.rn.f32 %f11405, %f11421, %f11421, %f11405;
	}
	// end inline asm
	// begin inline asm
	{	
fma.rn.f32 %f11409, %f11393, %f11393, %f11409;
	}
	// end inline asm
	// begin inline asm
	{	
fma.rn.f32 %f11413, %f11397, %f11397, %f11413;
	}
	// end inline asm
	// begin inline asm
	{	
fma.rn.f32 %f11417, %f11401, %f11401, %f11417;
	}
	// end inline asm
	// begin inline asm
	{	
fma.rn.f32 %f11421, %f11405, %f11405, %f11421;
	}
	// end inline asm
	// begin inline asm
	{	
fma.rn.f32 %f11393, %f11409, %f11409, %f11393;
	}
	// end inline asm
	// begin inline asm
	{	
fma.rn.f32 %f11397, %f11413, %f11413, %f11397;
	}
	// end inline asm
	// begin inline asm
	{	
fma.rn.f32 %f11401, %f11417, %f11417, %f11401;
	}
	// end inline asm
	// begin inline asm
	{	
fma.rn.f32 %f11405, %f11421, %f11421, %f11405;
	}
	// end inline asm
	// begin inline asm
	{	
fma.rn.f32 %f11409, %f11393, %f11393, %f11409;
	}
	// end inline asm
	// begin inline asm
	{	
fma.rn.f32 %f11413, %f11397, %f11397, %f11413;
	}
	// end inline asm
	// begin inline asm
	{	
fma.rn.f32 %f11417, %f11401, %f11401, %f11417;
	}
	// end inline asm
	// begin inline asm
	{	
fma.rn.f32 %f11421, %f11405, %f11405, %f11421;
	}
	// end inline asm
	// begin inline asm
	{	
fma.rn.f32 %f11393, %f11409, %f11409, %f11393;
	}
	// end inline asm
	// begin inline asm
	{	
fma.rn.f32 %f11397, %f11413, %f11413, %f11397;
	}
	// end inline asm
	// begin inline asm
	{	
fma.rn.f32 %f11401, %f11417, %f11417, %f11401;
	}
	// end inline asm
	// begin inline asm
	{	
fma.rn.f32 %f11405, %f11421, %f11421, %f11405;
	}
	// end inline asm
	// begin inline asm
	{	
fma.rn.f32 %f11409, %f11393, %f11393, %f11409;
	}
	// end inline asm
	// begin inline asm
	{	
fma.rn.f32 %f11413, %f11397, %f11397, %f11413;
	}
	// end inline asm
	// begin inline asm
	{	
fma.rn.f32 %f11417, %f11401, %f11401, %f11417;
	}
	// end inline asm
	// begin inline asm
	{	
fma.rn.f32 %f11421, %f11405, %f11405, %f11421;
	}
	// end inline asm
	// begin inline asm
	{	
fma.rn.f32 %f11393, %f11409, %f11409, %f11393;
	}
	// end inline asm
	// begin inline asm
	{	
fma.rn.f32 %f11397, %f11413, %f11413, %f11397;
	}
	// end inline asm
	// begin inline asm
	{	
fma.rn.f32 %f11401, %f11417, %f11417, %f11401;
	}
	// end inline asm
	// begin inline asm
	{	
fma.rn.f32 %f11405, %f11421, %f11421, %f11405;
	}
	// end inline asm
	// begin inline asm
	{	
fma.rn.f32 %f11409, %f11393, %f11393, %f11409;
	}
	// end inline asm
	// begin inline asm
	{	
fma.rn.f32 %f11413, %f11397, %f11397, %f11413;
	}
	// end inline asm
	// begin inline asm
	{	
fma.rn.f32 %f11417, %f11401, %f11401, %f11417;
	}
	// end inline asm
	// begin inline asm
	{	
fma.rn.f32 %f11421, %f11405, %f11405, %f11421;
	}
	// end inline asm
	// begin inline asm
	{	
fma.rn.f32 %f11393, %f11409, %f11409, %f11393;
	}
	// end inline asm
	// begin inline asm
	{	
fma.rn.f32 %f11397, %f11413, %f11413, %f11397;
	}
	// end inline asm
	// begin inline asm
	{	
fma.rn.f32 %f11401, %f11417, %f11417, %f11401;
	}
	// end inline asm
	// begin inline asm
	{	
fma.rn.f32 %f11405, %f11421, %f11421, %f11405;
	}
	// end inline asm
	// begin inline asm
	{	
fma.rn.f32 %f11409, %f11393, %f11393, %f11409;
	}
	// end inline asm
	// begin inline asm
	{	
fma.rn.f32 %f11413, %f11397, %f11397, %f11413;
	}
	// end inline asm
	// begin inline asm
	{	
fma.rn.f32 %f11417, %f11401, %f11401, %f11417;
	}
	// end inline asm
	// begin inline asm
	{	
fma.rn.f32 %f11421, %f11405, %f11405, %f11421;
	}
	// end inline asm
	// begin inline asm
	{	
fma.rn.f32 %f11393, %f11409, %f11409, %f11393;
	}
	// end inline asm
	// begin inline asm
	{	
fma.rn.f32 %f11397, %f11413, %f11413, %f11397;
	}
	// end inline asm
	// begin inline asm
	{	
fma.rn.f32 %f11401, %f11417, %f11417, %f11401;
	}
	// end inline asm
	// begin inline asm
	{	
fma.rn.f32 %f11405, %f11421, %f11421, %f11405;
	}
	// end inline asm
	// begin inline asm
	{	
fma.rn.f32 %f11409, %f11393, %f11393, %f11409;
	}
	// end inline asm
	// begin inline asm
	{	
fma.rn.f32 %f11413, %f11397, %f11397, %f11413;
	}
	// end inline asm
	// begin inline asm
	{	
fma.rn.f32 %f11417, %f11401, %f11401, %f11417;
	}
	// end inline asm
	// begin inline asm
	{	
fma.rn.f32 %f11421, %f11405, %f11405, %f11421;
	}
	// end inline asm
	// begin inline asm
	{	
fma.rn.f32 %f11393, %f11409, %f11409, %f11393;
	}
	// end inline asm
	// begin inline asm
	{	
fma.rn.f32 %f11397, %f11413, %f11413, %f11397;
	}
	// end inline asm
	// begin inline asm
	{	
fma.rn.f32 %f11401, %f11417, %f11417, %f11401;
	}
	// end inline asm
	// begin inline asm
	{	
fma.rn.f32 %f11405, %f11421, %f11421, %f11405;
	}
	// end inline asm
	// begin inline asm
	{	
fma.rn.f32 %f11409, %f11393, %f11393, %f11409;
	}
	// end inline asm
	// begin inline asm
	{	
fma.rn.f32 %f11413, %f11397, %f11397, %f11413;
	}
	// end inline asm
	// begin inline asm
	{	
fma.rn.f32 %f11417, %f11401, %f11401, %f11417;
	}
	// end inline asm
	// begin inline asm
	{	
fma.rn.f32 %f11421, %f11405, %f11405, %f11421;
	}
	// end inline asm
	// begin inline asm
	{	
fma.rn.f32 %f11393, %f11409, %f11409, %f11393;
	}
	// end inline asm
	// begin inline asm
	{	
fma.rn.f32 %f11397, %f11413, %f11413, %f11397;
	}
	// end inline asm
	// begin inline asm
	{	
fma.rn.f32 %f11401, %f11417, %f11417, %f11401;
	}
	// end inline asm
	// begin inline asm
	{	
fma.rn.f32 %f11405, %f11421, %f11421, %f11405;
	}
	// end inline asm
	// begin inline asm
	{	
fma.rn.f32 %f11409, %f11393, %f11393, %f11409;
	}
	// end inline asm
	// begin inline asm
	{	
fma.rn.f32 %f11413, %f11397, %f11397, %f11413;
	}
	// end inline asm
	// begin inline asm
	{	
fma.rn.f32 %f11417, %f11401, %f11401, %f11417;
	}
	// end inline asm
	// begin inline asm
	{	
fma.rn.f32 %f11421, %f11405, %f11405, %f11421;
	}
	// end inline asm
	// begin inline asm
	{	
fma.rn.f32 %f11393, %f11409, %f11409, %f11393;
	}
	// end inline asm
	// begin inline asm
	{	
fma.rn.f32 %f11397, %f11413, %f11413, %f11397;
	}
	// end inline asm
	// begin inline asm
	{	
fma.rn.f32 %f11401, %f11417, %f11417, %f11401;
	}
	// end inline asm
	// begin inline asm
	{	
fma.rn.f32 %f11405, %f11421, %f11421, %f11405;
	}
	// end inline asm
	// begin inline asm
	{	
fma.rn.f32 %f11409, %f11393, %f11393, %f11409;
	}
	// end inline asm
	// begin inline asm
	{	
fma.rn.f32 %f11413, %f11397, %f11397, %f11413;
	}
	// end inline asm
	// begin inline asm
	{	
fma.rn.f32 %f11417, %f11401, %f11401, %f11417;
	}
	// end inline asm
	// begin inline asm
	{	
fma.rn.f32 %f11421, %f11405, %f11405, %f11421;
	}
	// end inline asm
	// begin inline asm
	{	
fma.rn.f32 %f11393, %f11409, %f11409, %f11393;
	}
	// end inline asm
	// begin inline asm
	{	
fma.rn.f32 %f11397, %f11413, %f11413, %f11397;
	}
	// end inline asm
	// begin inline asm
	{	
fma.rn.f32 %f11401, %f11417, %f11417, %f11401;
	}
	// end inline asm
	// begin inline asm
	{	
fma.rn.f32 %f11405, %f11421, %f11421, %f11405;
	}
	// end inline asm
	// begin inline asm
	{	
fma.rn.f32 %f11409, %f11393, %f11393, %f11409;
	}
	// end inline asm
	// begin inline asm
	{	
fma.rn.f32 %f11413, %f11397, %f11397, %f11413;
	}
	// end inline asm
	// begin inline asm
	{	
fma.rn.f32 %f11417, %f11401, %f11401, %f11417;
	}
	// end inline asm
	// begin inline asm
	{	
fma.rn.f32 %f11421, %f11405, %f11405, %f11421;
	}
	// end inline asm
	// begin inline asm
	{	
fma.rn.f32 %f11393, %f11409, %f11409, %f11393;
	}
	// end inline asm
	// begin inline asm
	{	
fma.rn.f32 %f11397, %f11413, %f11413, %f11397;
	}
	// end inline asm
	// begin inline asm
	{	
fma.rn.f32 %f11401, %f11417, %f11417, %f11401;
	}
	// end inline asm
	// begin inline asm
	{	
fma.rn.f32 %f11405, %f11421, %f11421, %f11405;
	}
	// end inline asm
	// begin inline asm
	{	
fma.rn.f32 %f11409, %f11393, %f11393, %f11409;
	}
	// end inline asm
	// begin inline asm
	{	
fma.rn.f32 %f11413, %f11397, %f11397, %f11413;
	}
	// end inline asm
	// begin inline asm
	{	
fma.rn.f32 %f11417, %f11401, %f11401, %f11417;
	}
	// end inline asm
	// begin inline asm
	{	
fma.rn.f32 %f11421, %f11405, %f11405, %f11421;
	}
	// end inline asm
	// begin inline asm
	{	
fma.rn.f32 %f11393, %f11409, %f11409, %f11393;
	}
	// end inline asm
	// begin inline asm
	{	
fma.rn.f32 %f11397, %f11413, %f11413, %f11397;
	}
	// end inline asm
	// begin inline asm
	{	
fma.rn.f32 %f11401, %f11417, %f11417, %f11401;
	}
	// end inline asm
	// begin inline asm
	{	
fma.rn.f32 %f11405, %f11421, %f11421, %f11405;
	}
	// end inline asm
	// begin inline asm
	{	
fma.rn.f32 %f11409, %f11393, %f11393, %f11409;
	}
	// end inline asm
	// begin inline asm
	{	
fma.rn.f32 %f11413, %f11397, %f11397, %f11413;
	}
	// end inline asm
	// begin inline asm
	{	
fma.rn.f32 %f11417, %f11401, %f11401, %f11417;
	}
	// end inline asm
	// begin inline asm
	{	
fma.rn.f32 %f11421, %f11405, %f11405, %f11421;
	}
	// end inline asm
	// begin inline asm
	{	
fma.rn.f32 %f11393, %f11409, %f11409, %f11393;
	}
	// end inline asm
	// begin inline asm
	{	
fma.rn.f32 %f11397, %f11413, %f11413, %f11397;
	}
	// end inline asm
	// begin inline asm
	{	
fma.rn.f32 %f11401, %f11417, %f11417, %f11401;
	}
	// end inline asm
	// begin inline asm
	{	
fma.rn.f32 %f11405, %f11421, %f11421, %f11405;
	}
	// end inline asm
	// begin inline asm
	{	
fma.rn.f32 %f11409, %f11393, %f11393, %f11409;
	}
	// end inline asm
	// begin inline asm
	{	
fma.rn.f32 %f11413, %f11397, %f11397, %f11413;
	}
	// end inline asm
	// begin inline asm
	{	
fma.rn.f32 %f11417, %f11401, %f11401, %f11417;
	}
	// end inline asm
	// begin inline asm
	{	
fma.rn.f32 %f11421, %f11405, %f11405, %f11421;
	}
	// end inline asm
	// begin inline asm
	{	
fma.rn.f32 %f11393, %f11409, %f11409, %f11393;
	}
	// end inline asm
	// begin inline asm
	{	
fma.rn.f32 %f11397, %f11413, %f11413, %f11397;
	}
	// end inline asm
	// begin inline asm
	{	
fma.rn.f32 %f11401, %f11417, %f11417, %f11401;
	}
	// end inline asm
	// begin inline asm
	{	
fma.rn.f32 %f11405, %f11421, %f11421, %f11405;
	}
	// end inline asm
	// begin inline asm
	{	
fma.rn.f32 %f11409, %f11393, %f11393, %f11409;
	}
	// end inline asm
	// begin inline asm
	{	
fma.rn.f32 %f11413, %f11397, %f11397, %f11413;
	}
	// end inline asm
	// begin inline asm
	{	
fma.rn.f32 %f11417, %f11401, %f11401, %f11417;
	}
	// end inline asm
	// begin inline asm
	{	
fma.rn.f32 %f11421, %f11405, %f11405, %f11421;
	}
	// end inline asm
	// begin inline asm
	{	
fma.rn.f32 %f11393, %f11409, %f11409, %f11393;
	}
	// end inline asm
	// begin inline asm
	{	
fma.rn.f32 %f11397, %f11413, %f11413, %f11397;
	}
	// end inline asm
	// begin inline asm
	{	
fma.rn.f32 %f11401, %f11417, %f11417, %f11401;
	}
	// end inline asm
	// begin inline asm
	{	
fma.rn.f32 %f11405, %f11421, %f11421, %f11405;
	}
	// end inline asm
	// begin inline asm
	{	
fma.rn.f32 %f11409, %f11393, %f11393, %f11409;
	}
	// end inline asm
	// begin inline asm
	{	
fma.rn.f32 %f11413, %f11397, %f11397, %f11413;
	}
	// end inline asm
	// begin inline asm
	{	
fma.rn.f32 %f11417, %f11401, %f11401, %f11417;
	}
	// end inline asm
	// begin inline asm
	{	
fma.rn.f32 %f11421, %f11405, %f11405, %f11421;
	}
	// end inline asm
	// begin inline asm
	{	
fma.rn.f32 %f11393, %f11409, %f11409, %f11393;
	}
	// end inline asm
	// begin inline asm
	{	
fma.rn.f32 %f11397, %f11413, %f11413, %f11397;
	}
	// end inline asm
	// begin inline asm
	{	
fma.rn.f32 %f11401, %f11417, %f11417, %f11401;
	}
	// end inline asm
	// begin inline asm
	{	
fma.rn.f32 %f11405, %f11421, %f11421, %f11405;
	}
	// end inline asm
	// begin inline asm
	{	
fma.rn.f32 %f11409, %f11393, %f11393, %f11409;
	}
	// end inline asm
	// begin inline asm
	{	
fma.rn.f32 %f11413, %f11397, %f11397, %f11413;
	}
	// end inline asm
	// begin inline asm
	{	
fma.rn.f32 %f11417, %f11401, %f11401, %f11417;
	}
	// end inline asm
	// begin inline asm
	{	
fma.rn.f32 %f11421, %f11405, %f11405, %f11421;
	}
	// end inline asm
	// begin inline asm
	{	
fma.rn.f32 %f11393, %f11409, %f11409, %f11393;
	}
	// end inline asm
	// begin inline asm
	{	
fma.rn.f32 %f11397, %f11413, %f11413, %f11397;
	}
	// end inline asm
	// begin inline asm
	{	
fma.rn.f32 %f11401, %f11417, %f11417, %f11401;
	}
	// end inline asm
	// begin inline asm
	{	
fma.rn.f32 %f11405, %f11421, %f11421, %f11405;
	}
	// end inline asm
	// begin inline asm
	{	
fma.rn.f32 %f11409, %f11393, %f11393, %f11409;
	}
	// end inline asm
	// begin inline asm
	{	
fma.rn.f32 %f11413, %f11397, %f11397, %f11413;
	}
	// end inline asm
	// begin inline asm
	{	
fma.rn.f32 %f11417, %f11401, %f11401, %f11417;
	}
	// end inline asm
	// begin inline asm
	{	
fma.rn.f32 %f11421, %f11405, %f11405, %f11421;
	}
	// end inline asm
	// begin inline asm
	{	
fma.rn.f32 %f11393, %f11409, %f11409, %f11393;
	}
	// end inline asm
	// begin inline asm
	{	
fma.rn.f32 %f11397, %f11413, %f11413, %f11397;
	}
	// end inline asm
	// begin inline asm
	{	
fma.rn.f32 %f11401, %f11417, %f11417, %f11401;
	}
	// end inline asm
	// begin inline asm
	{	
fma.rn.f32 %f11405, %f11421, %f11421, %f11405;
	}
	// end inline asm
	// begin inline asm
	{	
fma.rn.f32 %f11409, %f11393, %f11393, %f11409;
	}
	// end inline asm
	// begin inline asm
	{	
fma.rn.f32 %f11413, %f11397, %f11397, %f11413;
	}
	// end inline asm
	// begin inline asm
	{	
fma.rn.f32 %f11417, %f11401, %f11401, %f11417;
	}
	// end inline asm
	// begin inline asm
	{	
fma.rn.f32 %f11421, %f11405, %f11405, %f11421;
	}
	// end inline asm
	// begin inline asm
	{	
fma.rn.f32 %f11393, %f11409, %f11409, %f11393;
	}
	// end inline asm
	// begin inline asm
	{	
fma.rn.f32 %f11397, %f11413, %f11413, %f11397;
	}
	// end inline asm
	// begin inline asm
	{	
fma.rn.f32 %f11401, %f11417, %f11417, %f11401;
	}
	// end inline asm
	// begin inline asm
	{	
fma.rn.f32 %f11405, %f11421, %f11421, %f11405;
	}
	// end inline asm
	// begin inline asm
	{	
fma.rn.f32 %f11409, %f11393, %f11393, %f11409;
	}
	// end inline asm
	// begin inline asm
	{	
fma.rn.f32 %f11413, %f11397, %f11397, %f11413;
	}
	// end inline asm
	// begin inline asm
	{	
fma.rn.f32 %f11417, %f11401, %f11401, %f11417;
	}
	// end inline asm
	// begin inline asm
	{	
fma.rn.f32 %f11421, %f11405, %f11405, %f11421;
	}
	// end inline asm
	// begin inline asm
	{	
fma.rn.f32 %f11393, %f11409, %f11409, %f11393;
	}
	// end inline asm
	// begin inline asm
	{	
fma.rn.f32 %f11397, %f11413, %f11413, %f11397;
	}
	// end inline asm
	// begin inline asm
	{	
fma.rn.f32 %f11401, %f11417, %f11417, %f11401;
	}
	// end inline asm
	// begin inline asm
	{	
fma.rn.f32 %f11405, %f11421, %f11421, %f11405;
	}
	// end inline asm
	// begin inline asm
	{	
fma.rn.f32 %f11409, %f11393, %f11393, %f11409;
	}
	// end inline asm
	// begin inline asm
	{	
fma.rn.f32 %f11413, %f11397, %f11397, %f11413;
	}
	// end inline asm
	// begin inline asm
	{	
fma.rn.f32 %f11417, %f11401, %f11401, %f11417;
	}
	// end inline asm
	// begin inline asm
	{	
fma.rn.f32 %f11421, %f11405, %f11405, %f11421;
	}
	// end inline asm
	// begin inline asm
	{	
fma.rn.f32 %f11393, %f11409, %f11409, %f11393;
	}
	// end inline asm
	// begin inline asm
	{	
fma.rn.f32 %f11397, %f11413, %f11413, %f11397;
	}
	// end inline asm
	// begin inline asm
	{	
fma.rn.f32 %f11401, %f11417, %f11417, %f11401;
	}
	// end inline asm
	// begin inline asm
	{	
fma.rn.f32 %f11405, %f11421, %f11421, %f11405;
	}
	// end inline asm
	// begin inline asm
	{	
fma.rn.f32 %f11409, %f11393, %f11393, %f11409;
	}
	// end inline asm
	// begin inline asm
	{	
fma.rn.f32 %f11413, %f11397, %f11397, %f11413;
	}
	// end inline asm
	// begin inline asm
	{	
fma.rn.f32 %f11417, %f11401, %f11401, %f11417;
	}
	// end inline asm
	// begin inline asm
	{	
fma.rn.f32 %f11421, %f11405, %f11405, %f11421;
	}
	// end inline asm
	// begin inline asm
	{	
fma.rn.f32 %f11393, %f11409, %f11409, %f11393;
	}
	// end inline asm
	// begin inline asm
	{	
fma.rn.f32 %f11397, %f11413, %f11413, %f11397;
	}
	// end inline asm
	// begin inline asm
	{	
fma.rn.f32 %f11401, %f11417, %f11417, %f11401;
	}
	// end inline asm
	// begin inline asm
	{	
fma.rn.f32 %f11405, %f11421, %f11421, %f11405;
	}
	// end inline asm
	// begin inline asm
	{	
fma.rn.f32 %f11409, %f11393, %f11393, %f11409;
	}
	// end inline asm
	// begin inline asm
	{	
fma.rn.f32 %f11413, %f11397, %f11397, %f11413;
	}
	// end inline asm
	// begin inline asm
	{	
fma.rn.f32 %f11417, %f11401, %f11401, %f11417;
	}
	// end inline asm
	// begin inline asm
	{	
fma.rn.f32 %f11421, %f11405, %f11405, %f11421;
	}
	// end inline asm
	// begin inline asm
	{	
fma.rn.f32 %f11393, %f11409, %f11409, %f11393;
	}
	// end inline asm
	// begin inline asm
	{	
fma.rn.f32 %f11397, %f11413, %f11413, %f11397;
	}
	// end inline asm
	// begin inline asm
	{	
fma.rn.f32 %f11401, %f11417, %f11417, %f11401;
	}
	// end inline asm
	// begin inline asm
	{	
fma.rn.f32 %f11405, %f11421, %f11421, %f11405;
	}
	// end inline asm
	// begin inline asm
	{	
fma.rn.f32 %f11409, %f11393, %f11393, %f11409;
	}
	// end inline asm
	// begin inline asm
	{	
fma.rn.f32 %f11413, %f11397, %f11397, %f11413;
	}
	// end inline asm
	// begin inline asm
	{	
fma.rn.f32 %f11417, %f11401, %f11401, %f11417;
	}
	// end inline asm
	// begin inline asm
	{	
fma.rn.f32 %f11421, %f11405, %f11405, %f11421;
	}
	// end inline asm
	// begin inline asm
	{	
fma.rn.f32 %f11393, %f11409, %f11409, %f11393;
	}
	// end inline asm
	// begin inline asm
	{	
fma.rn.f32 %f11397, %f11413, %f11413, %f11397;
	}
	// end inline asm
	// begin inline asm
	{	
fma.rn.f32 %f11401, %f11417, %f11417, %f11401;
	}
	// end inline asm
	// begin inline asm
	{	
fma.rn.f32 %f11405, %f11421, %f11421, %f11405;
	}
	// end inline asm
	// begin inline asm
	{	
fma.rn.f32 %f11409, %f11393, %f11393, %f11409;
	}
	// end inline asm
	// begin inline asm
	{	
fma.rn.f32 %f11413, %f11397, %f11397, %f11413;
	}
	// end inline asm
	// begin inline asm
	{	
fma.rn.f32 %f11417, %f11401, %f11401, %f11417;
	}
	// end inline asm
	// begin inline asm
	{	
fma.rn.f32 %f11421, %f11405, %f11405, %f11421;
	}
	// end inline asm
	// begin inline asm
	{	
fma.rn.f32 %f11393, %f11409, %f11409, %f11393;
	}
	// end inline asm
	// begin inline asm
	{	
fma.rn.f32 %f11397, %f11413, %f11413, %f11397;
	}
	// end inline asm
	// begin inline asm
	{	
fma.rn.f32 %f11401, %f11417, %f11417, %f11401;
	}
	// end inline asm
	// begin inline asm
	{	
fma.rn.f32 %f11405, %f11421, %f11421, %f11405;
	}
	// end inline asm
	// begin inline asm
	{	
fma.rn.f32 %f11409, %f11393, %f11393, %f11409;
	}
	// end inline asm
	// begin inline asm
	{	
fma.rn.f32 %f11413, %f11397, %f11397, %f11413;
	}
	// end inline asm
	// begin inline asm
	{	
fma.rn.f32 %f11417, %f11401, %f11401, %f11417;
	}
	// end inline asm
	// begin inline asm
	{	
fma.rn.f32 %f11421, %f11405, %f11405, %f11421;
	}
	// end inline asm
	// begin inline asm
	{	
fma.rn.f32 %f11393, %f11409, %f11409, %f11393;
	}
	// end inline asm
	// begin inline asm
	{	
fma.rn.f32 %f11397, %f11413, %f11413, %f11397;
	}
	// end inline asm
	// begin inline asm
	{	
fma.rn.f32 %f11401, %f11417, %f11417, %f11401;
	}
	// end inline asm
	// begin inline asm
	{	
fma.rn.f32 %f11405, %f11421, %f11421, %f11405;
	}
	// end inline asm
	// begin inline asm
	{	
fma.rn.f32 %f11409, %f11393, %f11393, %f11409;
	}
	// end inline asm
	// begin inline asm
	{	
fma.rn.f32 %f11413, %f11397, %f11397, %f11413;
	}
	// end inline asm
	// begin inline asm
	{	
fma.rn.f32 %f11417, %f11401, %f11401, %f11417;
	}
	// end inline asm
	// begin inline asm
	{	
fma.rn.f32 %f11421, %f11405, %f11405, %f11421;
	}
	// end inline asm
	// begin inline asm
	{	
fma.rn.f32 %f11393, %f11409, %f11409, %f11393;
	}
	// end inline asm
	// begin inline asm
	{	
fma.rn.f32 %f11397, %f11413, %f11413, %f11397;
	}
	// end inline asm
	// begin inline asm
	{	
fma.rn.f32 %f11401, %f11417, %f11417, %f11401;
	}
	// end inline asm
	// begin inline asm
	{	
fma.rn.f32 %f11405, %f11421, %f11421, %f11405;
	}
	// end inline asm
	// begin inline asm
	{	
fma.rn.f32 %f11409, %f11393, %f11393, %f11409;
	}
	// end inline asm
	// begin inline asm
	{	
fma.rn.f32 %f11413, %f11397, %f11397, %f11413;
	}
	// end inline asm
	// begin inline asm
	{	
fma.rn.f32 %f11417, %f11401, %f11401, %f11417;
	}
	// end inline asm
	// begin inline asm
	{	
fma.rn.f32 %f11421, %f11405, %f11405, %f11421;
	}
	// end inline asm
	// begin inline asm
	{	
fma.rn.f32 %f11393, %f11409, %f11409, %f11393;
	}
	// end inline asm
	// begin inline asm
	{	
fma.rn.f32 %f11397, %f11413, %f11413, %f11397;
	}
	// end inline asm
	// begin inline asm
	{	
fma.rn.f32 %f11401, %f11417, %f11417, %f11401;
	}
	// end inline asm
	// begin inline asm
	{	
fma.rn.f32 %f11405, %f11421, %f11421, %f11405;
	}
	// end inline asm
	// begin inline asm
	{	
fma.rn.f32 %f11409, %f11393, %f11393, %f11409;
	}
	// end inline asm
	// begin inline asm
	{	
fma.rn.f32 %f11413, %f11397, %f11397, %f11413;
	}
	// end inline asm
	// begin inline asm
	{	
fma.rn.f32 %f11417, %f11401, %f11401, %f11417;
	}
	// end inline asm
	// begin inline asm
	{	
fma.rn.f32 %f11421, %f11405, %f11405, %f11421;
	}
	// end inline asm
	// begin inline asm
	{	
fma.rn.f32 %f11393, %f11409, %f11409, %f11393;
	}
	// end inline asm
	// begin inline asm
	{	
fma.rn.f32 %f11397, %f11413, %f11413, %f11397;
	}
	// end inline asm
	// begin inline asm
	{	
fma.rn.f32 %f11401, %f11417, %f11417, %f11401;
	}
	// end inline asm
	// begin inline asm
	{	
fma.rn.f32 %f11405, %f11421, %f11421, %f11405;
	}
	// end inline asm
	// begin inline asm
	{	
fma.rn.f32 %f11409, %f11393, %f11393, %f11409;
	}
	// end inline asm
	// begin inline asm
	{	
fma.rn.f32 %f11413, %f11397, %f11397, %f11413;
	}
	// end inline asm
	// begin inline asm
	{	
fma.rn.f32 %f11417, %f11401, %f11401, %f11417;
	}
	// end inline asm
	// begin inline asm
	{	
fma.rn.f32 %f11421, %f11405, %f11405, %f11421;
	}
	// end inline asm
	// begin inline asm
	{	
fma.rn.f32 %f11393, %f11409, %f11409, %f11393;
	}
	// end inline asm
	// begin inline asm
	{	
fma.rn.f32 %f11397, %f11413, %f11413, %f11397;
	}
	// end inline asm
	// begin inline asm
	{	
fma.rn.f32 %f11401, %f11417, %f11417, %f11401;
	}
	// end inline asm
	// begin inline asm
	{	
fma.rn.f32 %f11405, %f11421, %f11421, %f11405;
	}
	// end inline asm
	// begin inline asm
	{	
fma.rn.f32 %f11409, %f11393, %f11393, %f11409;
	}
	// end inline asm
	// begin inline asm
	{	
fma.rn.f32 %f11413, %f11397, %f11397, %f11413;
	}
	// end inline asm
	// begin inline asm
	{	
fma.rn.f32 %f11417, %f11401, %f11401, %f11417;
	}
	// end inline asm
	// begin inline asm
	{	
fma.rn.f32 %f11421, %f11405, %f11405, %f11421;
	}
	// end inline asm
	// begin inline asm
	{	
fma.rn.f32 %f11393, %f11409, %f11409, %f11393;
	}
	// end inline asm
	// begin inline asm
	{	
fma.rn.f32 %f11397, %f11413, %f11413, %f11397;
	}
	// end inline asm
	// begin inline asm
	{	
fma.rn.f32 %f11401, %f11417, %f11417, %f11401;
	}
	// end inline asm
	// begin inline asm
	{	
fma.rn.f32 %f11405, %f11421, %f11421, %f11405;
	}
	// end inline asm
	// begin inline asm
	{	
fma.rn.f32 %f11409, %f11393, %f11393, %f11409;
	}
	// end inline asm
	// begin inline asm
	{	
fma.rn.f32 %f11413, %f11397, %f11397, %f11413;
	}
	// end inline asm
	// begin inline asm
	{	
fma.rn.f32 %f11417, %f11401, %f11401, %f11417;
	}
	// end inline asm
	// begin inline asm
	{	
fma.rn.f32 %f11421, %f11405, %f11405, %f11421;
	}
	// end inline asm
	// begin inline asm
	{	
fma.rn.f32 %f11393, %f11409, %f11409, %f11393;
	}
	// end inline asm
	// begin inline asm
	{	
fma.rn.f32 %f11397, %f11413, %f11413, %f11397;
	}
	// end inline asm
	// begin inline asm
	{	
fma.rn.f32 %f11401, %f11417, %f11417, %f11401;
	}
	// end inline asm
	// begin inline asm
	{	
fma.rn.f32 %f11405, %f11421, %f11421, %f11405;
	}
	// end inline asm
	// begin inline asm
	{	
fma.rn.f32 %f11409, %f11393, %f11393, %f11409;
	}
	// end inline asm
	// begin inline asm
	{	
fma.rn.f32 %f11413, %f11397, %f11397, %f11413;
	}
	// end inline asm
	// begin inline asm
	{	
fma.rn.f32 %f11417, %f11401, %f11401, %f11417;
	}
	// end inline asm
	// begin inline asm
	{	
fma.rn.f32 %f11421, %f11405, %f11405, %f11421;
	}
	// end inline asm
	// begin inline asm
	{	
fma.rn.f32 %f11393, %f11409, %f11409, %f11393;
	}
	// end inline asm
	// begin inline asm
	{	
fma.rn.f32 %f11397, %f11413, %f11413, %f11397;
	}
	// end inline asm
	// begin inline asm
	{	
fma.rn.f32 %f11401, %f11417, %f11417, %f11401;
	}
	// end inline asm
	// begin inline asm
	{	
fma.rn.f32 %f11405, %f11421, %f11421, %f11405;
	}
	// end inline asm
	// begin inline asm
	{	
fma.rn.f32 %f11409, %f11393, %f11393, %f11409;
	}
	// end inline asm
	// begin inline asm
	{	
fma.rn.f32 %f11413, %f11397, %f11397, %f11413;
	}
	// end inline asm
	// begin inline asm
	{	
fma.rn.f32 %f11417, %f11401, %f11401, %f11417;
	}
	// end inline asm
	// begin inline asm
	{	
fma.rn.f32 %f11421, %f11405, %f11405, %f11421;
	}
	// end inline asm
	// begin inline asm
	{	
fma.rn.f32 %f11393, %f11409, %f11409, %f11393;
	}
	// end inline asm
	// begin inline asm
	{	
fma.rn.f32 %f11397, %f11413, %f11413, %f11397;
	}
	// end inline asm
	// begin inline asm
	{	
fma.rn.f32 %f11401, %f11417, %f11417, %f11401;
	}
	// end inline asm
	// begin inline asm
	{	
fma.rn.f32 %f11405, %f11421, %f11421, %f11405;
	}
	// end inline asm
	// begin inline asm
	{	
fma.rn.f32 %f11409, %f11393, %f11393, %f11409;
	}
	// end inline asm
	// begin inline asm
	{	
fma.rn.f32 %f11413, %f11397, %f11397, %f11413;
	}
	// end inline asm
	// begin inline asm
	{	
fma.rn.f32 %f11417, %f11401, %f11401, %f11417;
	}
	// end inline asm
	// begin inline asm
	{	
fma.rn.f32 %f11421, %f11405, %f11405, %f11421;
	}
	// end inline asm
	// begin inline asm
	{	
fma.rn.f32 %f11393, %f11409, %f11409, %f11393;
	}
	// end inline asm
	// begin inline asm
	{	
fma.rn.f32 %f11397, %f11413, %f11413, %f11397;
	}
	// end inline asm
	// begin inline asm
	{	
fma.rn.f32 %f11401, %f11417, %f11417, %f11401;
	}
	// end inline asm
	// begin inline asm
	{	
fma.rn.f32 %f11405, %f11421, %f11421, %f11405;
	}
	// end inline asm
	// begin inline asm
	{	
fma.rn.f32 %f11409, %f11393, %f11393, %f11409;
	}
	// end inline asm
	// begin inline asm
	{	
fma.rn.f32 %f11413, %f11397, %f11397, %f11413;
	}
	// end inline asm
	// begin inline asm
	{	
fma.rn.f32 %f11417, %f11401, %f11401, %f11417;
	}
	// end inline asm
	// begin inline asm
	{	
fma.rn.f32 %f11421, %f11405, %f11405, %f11421;
	}
	// end inline asm
	// begin inline asm
	{	
fma.rn.f32 %f11393, %f11409, %f11409, %f11393;
	}
	// end inline asm
	// begin inline asm
	{	
fma.rn.f32 %f11397, %f11413, %f11413, %f11397;
	}
	// end inline asm
	// begin inline asm
	{	
fma.rn.f32 %f11401, %f11417, %f11417, %f11401;
	}
	// end inline asm
	// begin inline asm
	{	
fma.rn.f32 %f11405, %f11421, %f11421, %f11405;
	}
	// end inline asm
	// begin inline asm
	{	
fma.rn.f32 %f11409, %f11393, %f11393, %f11409;
	}
	// end inline asm
	// begin inline asm
	{	
fma.rn.f32 %f11413, %f11397, %f11397, %f11413;
	}
	// end inline asm
	// begin inline asm
	{	
fma.rn.f32 %f11417, %f11401, %f11401, %f11417;
	}
	// end inline asm
	// begin inline asm
	{	
fma.rn.f32 %f11421, %f11405, %f11405, %f11421;
	}
	// end inline asm
	// begin inline asm
	{	
fma.rn.f32 %f11393, %f11409, %f11409, %f11393;
	}
	// end inline asm
	// begin inline asm
	{	
fma.rn.f32 %f11397, %f11413, %f11413, %f11397;
	}
	// end inline asm
	// begin inline asm
	{	
fma.rn.f32 %f11401, %f11417, %f11417, %f11401;
	}
	// end inline asm
	// begin inline asm
	{	
fma.rn.f32 %f11405, %f11421, %f11421, %f11405;
	}
	// end inline asm
	// begin inline asm
	{	
fma.rn.f32 %f11409, %f11393, %f11393, %f11409;
	}
	// end inline asm
	// begin inline asm
	{	
fma.rn.f32 %f11413, %f11397, %f11397, %f11413;
	}
	// end inline asm
	// begin inline asm
	{	
fma.rn.f32 %f11417, %f11401, %f11401, %f11417;
	}
	// end inline asm
	// begin inline asm
	{	
fma.rn.f32 %f11421, %f11405, %f11405, %f11421;
	}
	// end inline asm
	// begin inline asm
	{	
fma.rn.f32 %f11393, %f11409, %f11409, %f11393;
	}
	// end inline asm
	// begin inline asm
	{	
fma.rn.f32 %f11397, %f11413, %f11413, %f11397;
	}
	// end inline asm
	// begin inline asm
	{	
fma.rn.f32 %f11401, %f11417, %f11417, %f11401;
	}
	// end inline asm
	// begin inline asm
	{	
fma.rn.f32 %f11405, %f11421, %f11421, %f11405;
	}
	// end inline asm
	// begin inline asm
	{	
fma.rn.f32 %f11409, %f11393, %f11393, %f11409;
	}
	// end inline asm
	// begin inline asm
	{	
fma.rn.f32 %f11413, %f11397, %f11397, %f11413;
	}
	// end inline asm
	// begin inline asm
	{	
fma.rn.f32 %f11417, %f11401, %f11401, %f11417;
	}
	// end inline asm
	// begin inline asm
	{	
fma.rn.f32 %f11421, %f11405, %f11405, %f11421;
	}
	// end inline asm
	// begin inline asm
	{	
fma.rn.f32 %f11393, %f11409, %f11409, %f11393;
	}
	// end inline asm
	// begin inline asm
	{	
fma.rn.f32 %f11397, %f11413, %f11413, %f11397;
	}
	// end inline asm
	// begin inline asm
	{	
fma.rn.f32 %f11401, %f11417, %f11417, %f11401;
	}
	// end inline asm
	// begin inline asm
	{	
fma.rn.f32 %f11405, %f11421, %f11421, %f11405;
	}
	// end inline asm
	// begin inline asm
	{	
fma.rn.f32 %f11409, %f11393, %f11393, %f11409;
	}
	// end inline asm
	// begin inline asm
	{	
fma.rn.f32 %f11413, %f11397, %f11397, %f11413;
	}
	// end inline asm
	// begin inline asm
	{	
fma.rn.f32 %f11417, %f11401, %f11401, %f11417;
	}
	// end inline asm
	// begin inline asm
	{	
fma.rn.f32 %f11421, %f11405, %f11405, %f11421;
	}
	// end inline asm
	// begin inline asm
	{	
fma.rn.f32 %f11393, %f11409, %f11409, %f11393;
	}
	// end inline asm
	// begin inline asm
	{	
fma.rn.f32 %f11397, %f11413, %f11413, %f11397;
	}
	// end inline asm
	// begin inline asm
	{	
fma.rn.f32 %f11401, %f11417, %f11417, %f11401;
	}
	// end inline asm
	// begin inline asm
	{	
fma.rn.f32 %f11405, %f11421, %f11421, %f11405;
	}
	// end inline asm
	// begin inline asm
	{	
fma.rn.f32 %f11409, %f11393, %f11393, %f11409;
	}
	// end inline asm
	// begin inline asm
	{	
fma.rn.f32 %f11413, %f11397, %f11397, %f11413;
	}
	// end inline asm
	// begin inline asm
	{	
fma.rn.f32 %f11417, %f11401, %f11401, %f11417;
	}
	// end inline asm
	// begin inline asm
	{	
fma.rn.f32 %f11421, %f11405, %f11405, %f11421;
	}
	// end inline asm
	// begin inline asm
	{	
fma.rn.f32 %f11393, %f11409, %f11409, %f11393;
	}
	// end inline asm
	// begin inline asm
	{	
fma.rn.f32 %f11397, %f11413, %f11413, %f11397;
	}
	// end inline asm
	// begin inline asm
	{	
fma.rn.f32 %f11401, %f11417, %f11417, %f11401;
	}
	// end inline asm
	// begin inline asm
	{	
fma.rn.f32 %f11405, %f11421, %f11421, %f11405;
	}
	// end inline asm
	// begin inline asm
	{	
fma.rn.f32 %f11409, %f11393, %f11393, %f11409;
	}
	// end inline asm
	// begin inline asm
	{	
fma.rn.f32 %f11413, %f11397, %f11397, %f11413;
	}
	// end inline asm
	// begin inline asm
	{	
fma.rn.f32 %f11417, %f11401, %f11401, %f11417;
	}
	// end inline asm
	// begin inline asm
	{	
fma.rn.f32 %f11421, %f11405, %f11405, %f11421;
	}
	// end inline asm
	// begin inline asm
	{	
fma.rn.f32 %f11393, %f11409, %f11409, %f11393;
	}
	// end inline asm
	// begin inline asm
	{	
fma.rn.f32 %f11397, %f11413, %f11413, %f11397;
	}
	// end inline asm
	// begin inline asm
	{	
fma.rn.f32 %f11401, %f11417, %f11417, %f11401;
	}
	// end inline asm
	// begin inline asm
	{	
fma.rn.f32 %f11405, %f11421, %f11421, %f11405;
	}
	// end inline asm
	// begin inline asm
	{	
fma.rn.f32 %f11409, %f11393, %f11393, %f11409;
	}
	// end inline asm
	// begin inline asm
	{	
fma.rn.f32 %f11413, %f11397, %f11397, %f11413;
	}
	// end inline asm
	// begin inline asm
	{	
fma.rn.f32 %f11417, %f11401, %f11401, %f11417;
	}
	// end inline asm
	// begin inline asm
	{	
fma.rn.f32 %f11421, %f11405, %f11405, %f11421;
	}
	// end inline asm
	// begin inline asm
	{	
fma.rn.f32 %f11393, %f11409, %f11409, %f11393;
	}
	// end inline asm
	// begin inline asm
	{	
fma.rn.f32 %f11397, %f11413, %f11413, %f11397;
	}
	// end inline asm
	// begin inline asm
	{	
fma.rn.f32 %f11401, %f11417, %f11417, %f11401;
	}
	// end inline asm
	// begin inline asm
	{	
fma.rn.f32 %f11405, %f11421, %f11421, %f11405;
	}
	// end inline asm
	// begin inline asm
	{	
fma.rn.f32 %f11409, %f11393, %f11393, %f11409;
	}
	// end inline asm
	// begin inline asm
	{	
fma.rn.f32 %f11413, %f11397, %f11397, %f11413;
	}
	// end inline asm
	// begin inline asm
	{	
fma.rn.f32 %f11417, %f11401, %f11401, %f11417;
	}
	// end inline asm
	// begin inline asm
	{	
fma.rn.f32 %f11421, %f11405, %f11405, %f11421;
	}
	// end inline asm
	// begin inline asm
	{	
fma.rn.f32 %f11393, %f11409, %f11409, %f11393;
	}
	// end inline asm
	// begin inline asm
	{	
fma.rn.f32 %f11397, %f11413, %f11413, %f11397;
	}
	// end inline asm
	// begin inline asm
	{	
fma.rn.f32 %f11401, %f11417, %f11417, %f11401;
	}
	// end inline asm
	// begin inline asm
	{	
fma.rn.f32 %f11405, %f11421, %f11421, %f11405;
	}
	// end inline asm
	// begin inline asm
	{	
fma.rn.f32 %f11409, %f11393, %f11393, %f11409;
	}
	// end inline asm
	// begin inline asm
	{	
fma.rn.f32 %f11413, %f11397, %f11397, %f11413;
	}
	// end inline asm
	// begin inline asm
	{	
fma.rn.f32 %f11417, %f11401, %f11401, %f11417;
	}
	// end inline asm
	// begin inline asm
	{	
fma.rn.f32 %f11421, %f11405, %f11405, %f11421;
	}
	// end inline asm
	// begin inline asm
	{	
fma.rn.f32 %f11393, %f11409, %f11409, %f11393;
	}
	// end inline asm
	// begin inline asm
	{	
fma.rn.f32 %f11397, %f11413, %f11413, %f11397;
	}
	// end inline asm
	// begin inline asm
	{	
fma.rn.f32 %f11401, %f11417, %f11417, %f11401;
	}
	// end inline asm
	// begin inline asm
	{	
fma.rn.f32 %f11405, %f11421, %f11421, %f11405;
	}
	// end inline asm
	// begin inline asm
	{	
fma.rn.f32 %f11409, %f11393, %f11393, %f11409;
	}
	// end inline asm
	// begin inline asm
	{	
fma.rn.f32 %f11413, %f11397, %f11397, %f11413;
	}
	// end inline asm
	// begin inline asm
	{	
fma.rn.f32 %f11417, %f11401, %f11401, %f11417;
	}
	// end inline asm
	// begin inline asm
	{	
fma.rn.f32 %f11421, %f11405, %f11405, %f11421;
	}
	// end inline asm
	// begin inline asm
	{	
fma.rn.f32 %f11393, %f11409, %f11409, %f11393;
	}
	// end inline asm
	// begin inline asm
	{	
fma.rn.f32 %f11397, %f11413, %f11413, %f11397;
	}
	// end inline asm
	// begin inline asm
	{	
fma.rn.f32 %f11401, %f11417, %f11417, %f11401;
	}
	// end inline asm
	// begin inline asm
	{	
fma.rn.f32 %f11405, %f11421, %f11421, %f11405;
	}
	// end inline asm
	// begin inline asm
	{	
fma.rn.f32 %f11409, %f11393, %f11393, %f11409;
	}
	// end inline asm
	// begin inline asm
	{	
fma.rn.f32 %f11413, %f11397, %f11397, %f11413;
	}
	// end inline asm
	// begin inline asm
	{	
fma.rn.f32 %f11417, %f11401, %f11401, %f11417;
	}
	// end inline asm
	// begin inline asm
	{	
fma.rn.f32 %f11421, %f11405, %f11405, %f11421;
	}
	// end inline asm
	// begin inline asm
	{	
fma.rn.f32 %f11393, %f11409, %f11409, %f11393;
	}
	// end inline asm
	// begin inline asm
	{	
fma.rn.f32 %f11397, %f11413, %f11413, %f11397;
	}
	// end inline asm
	// begin inline asm
	{	
fma.rn.f32 %f11401, %f11417, %f11417, %f11401;
	}
	// end inline asm
	// begin inline asm
	{	
fma.rn.f32 %f11405, %f11421, %f11421, %f11405;
	}
	// end inline asm
	// begin inline asm
	{	
fma.rn.f32 %f11409, %f11393, %f11393, %f11409;
	}
	// end inline asm
	// begin inline asm
	{	
fma.rn.f32 %f11413, %f11397, %f11397, %f11413;
	}
	// end inline asm
	// begin inline asm
	{	
fma.rn.f32 %f11417, %f11401, %f11401, %f11417;
	}
	// end inline asm
	// begin inline asm
	{	
fma.rn.f32 %f11421, %f11405, %f11405, %f11421;
	}
	// end inline asm
	// begin inline asm
	{	
fma.rn.f32 %f11393, %f11409, %f11409, %f11393;
	}
	// end inline asm
	// begin inline asm
	{	
fma.rn.f32 %f11397, %f11413, %f11413, %f11397;
	}
	// end inline asm
	// begin inline asm
	{	
fma.rn.f32 %f11401, %f11417, %f11417, %f11401;
	}
	// end inline asm
	// begin inline asm
	{	
fma.rn.f32 %f11405, %f11421, %f11421, %f11405;
	}
	// end inline asm
	// begin inline asm
	{	
fma.rn.f32 %f11409, %f11393, %f11393, %f11409;
	}
	// end inline asm
	// begin inline asm
	{	
fma.rn.f32 %f11413, %f11397, %f11397, %f11413;
	}
	// end inline asm
	// begin inline asm
	{	
fma.rn.f32 %f11417, %f11401, %f11401, %f11417;
	}
	// end inline asm
	// begin inline asm
	{	
fma.rn.f32 %f11421, %f11405, %f11405, %f11421;
	}
	// end inline asm
	// begin inline asm
	{	
fma.rn.f32 %f11393, %f11409, %f11409, %f11393;
	}
	// end inline asm
	// begin inline asm
	{	
fma.rn.f32 %f11397, %f11413, %f11413, %f11397;
	}
	// end inline asm
	// begin inline asm
	{	
fma.rn.f32 %f11401, %f11417, %f11417, %f11401;
	}
	// end inline asm
	// begin inline asm
	{	
fma.rn.f32 %f11405, %f11421, %f11421, %f11405;
	}
	// end inline asm
	// begin inline asm
	{	
fma.rn.f32 %f11409, %f11393, %f11393, %f11409;
	}
	// end inline asm
	// begin inline asm
	{	
fma.rn.f32 %f11413, %f11397, %f11397, %f11413;
	}
	// end inline asm
	// begin inline asm
	{	
fma.rn.f32 %f11417, %f11401, %f11401, %f11417;
	}
	// end inline asm
	// begin inline asm
	{	
fma.rn.f32 %f11421, %f11405, %f11405, %f11421;
	}
	// end inline asm
	// begin inline asm
	{	
fma.rn.f32 %f11393, %f11409, %f11409, %f11393;
	}
	// end inline asm
	// begin inline asm
	{	
fma.rn.f32 %f11397, %f11413, %f11413, %f11397;
	}
	// end inline asm
	// begin inline asm
	{	
fma.rn.f32 %f11401, %f11417, %f11417, %f11401;
	}
	// end inline asm
	// begin inline asm
	{	
fma.rn.f32 %f11405, %f11421, %f11421, %f11405;
	}
	// end inline asm
	// begin inline asm
	{	
fma.rn.f32 %f11409, %f11393, %f11393, %f11409;
	}
	// end inline asm
	// begin inline asm
	{	
fma.rn.f32 %f11413, %f11397, %f11397, %f11413;
	}
	// end inline asm
	// begin inline asm
	{	
fma.rn.f32 %f11417, %f11401, %f11401, %f11417;
	}
	// end inline asm
	// begin inline asm
	{	
fma.rn.f32 %f11421, %f11405, %f11405, %f11421;
	}
	// end inline asm
	// begin inline asm
	{	
fma.rn.f32 %f11393, %f11409, %f11409, %f11393;
	}
	// end inline asm
	// begin inline asm
	{	
fma.rn.f32 %f11397, %f11413, %f11413, %f11397;
	}
	// end inline asm
	// begin inline asm
	{	
fma.rn.f32 %f11401, %f11417, %f11417, %f11401;
	}
	// end inline asm
	// begin inline asm
	{	
fma.rn.f32 %f11405, %f11421, %f11421, %f11405;
	}
	// end inline asm
	// begin inline asm
	{	
fma.rn.f32 %f11409, %f11393, %f11393, %f11409;
	}
	// end inline asm
	// begin inline asm
	{	
fma.rn.f32 %f11413, %f11397, %f11397, %f11413;
	}
	// end inline asm
	// begin inline asm
	{	
fma.rn.f32 %f11417, %f11401, %f11401, %f11417;
	}
	// end inline asm
	// begin inline asm
	{	
fma.rn.f32 %f11421, %f11405, %f11405, %f11421;
	}
	// end inline asm
	// begin inline asm
	{	
fma.rn.f32 %f11393, %f11409, %f11409, %f11393;
	}
	// end inline asm
	// begin inline asm
	{	
fma.rn.f32 %f11397, %f11413, %f11413, %f11397;
	}
	// end inline asm
	// begin inline asm
	{	
fma.rn.f32 %f11401, %f11417, %f11417, %f11401;
	}
	// end inline asm
	// begin inline asm
	{	
fma.rn.f32 %f11405, %f11421, %f11421, %f11405;
	}
	// end inline asm
	// begin inline asm
	{	
fma.rn.f32 %f11409, %f11393, %f11393, %f11409;
	}
	// end inline asm
	// begin inline asm
	{	
fma.rn.f32 %f11413, %f11397, %f11397, %f11413;
	}
	// end inline asm
	// begin inline asm
	{	
fma.rn.f32 %f11417, %f11401, %f11401, %f11417;
	}
	// end inline asm
	// begin inline asm
	{	
fma.rn.f32 %f11421, %f11405, %f11405, %f11421;
	}
	// end inline asm
	// begin inline asm
	{	
fma.rn.f32 %f11393, %f11409, %f11409, %f11393;
	}
	// end inline asm
	// begin inline asm
	{	
fma.rn.f32 %f11397, %f11413, %f11413, %f11397;
	}
	// end inline asm
	// begin inline asm
	{	
fma.rn.f32 %f11401, %f11417, %f11417, %f11401;
	}
	// end inline asm
	// begin inline asm
	{	
fma.rn.f32 %f11405, %f11421, %f11421, %f11405;
	}
	// end inline asm
	// begin inline asm
	{	
fma.rn.f32 %f11409, %f11393, %f11393, %f11409;
	}
	// end inline asm
	// begin inline asm
	{	
fma.rn.f32 %f11413, %f11397, %f11397, %f11413;
	}
	// end inline asm
	// begin inline asm
	{	
fma.rn.f32 %f11417, %f11401, %f11401, %f11417;
	}
	// end inline asm
	// begin inline asm
	{	
fma.rn.f32 %f11421, %f11405, %f11405, %f11421;
	}
	// end inline asm
	// begin inline asm
	{	
fma.rn.f32 %f11393, %f11409, %f11409, %f11393;
	}
	// end inline asm
	// begin inline asm
	{	
fma.rn.f32 %f11397, %f11413, %f11413, %f11397;
	}
	// end inline asm
	// begin inline asm
	{	
fma.rn.f32 %f11401, %f11417, %f11417, %f11401;
	}
	// end inline asm
	// begin inline asm
	{	
fma.rn.f32 %f11405, %f11421, %f11421, %f11405;
	}
	// end inline asm
	// begin inline asm
	{	
fma.rn.f32 %f11409, %f11393, %f11393, %f11409;
	}
	// end inline asm
	// begin inline asm
	{	
fma.rn.f32 %f11413, %f11397, %f11397, %f11413;
	}
	// end inline asm
	// begin inline asm
	{	
fma.rn.f32 %f11417, %f11401, %f11401, %f11417;
	}
	// end inline asm
	// begin inline asm
	{	
fma.rn.f32 %f11421, %f11405, %f11405, %f11421;
	}
	// end inline asm
	// begin inline asm
	{	
fma.rn.f32 %f11393, %f11409, %f11409, %f11393;
	}
	// end inline asm
	// begin inline asm
	{	
fma.rn.f32 %f11397, %f11413, %f11413, %f11397;
	}
	// end inline asm
	// begin inline asm
	{	
fma.rn.f32 %f11401, %f11417, %f11417, %f11401;
	}
	// end inline asm
	// begin inline asm
	{	
fma.rn.f32 %f11405, %f11421, %f11421, %f11405;
	}
	// end inline asm
	// begin inline asm
	{	
fma.rn.f32 %f11409, %f11393, %f11393, %f11409;
	}
	// end inline asm
	// begin inline asm
	{	
fma.rn.f32 %f11413, %f11397, %f11397, %f11413;
	}
	// end inline asm
	// begin inline asm
	{	
fma.rn.f32 %f11417, %f11401, %f11401, %f11417;
	}
	// end inline asm
	// begin inline asm
	{	
fma.rn.f32 %f11421, %f11405, %f11405, %f11421;
	}
	// end inline asm
	// begin inline asm
	{	
fma.rn.f32 %f11393, %f11409, %f11409, %f11393;
	}
	// end inline asm
	// begin inline asm
	{	
fma.rn.f32 %f11397, %f11413, %f11413, %f11397;
	}
	// end inline asm
	// begin inline asm
	{	
fma.rn.f32 %f11401, %f11417, %f11417, %f11401;
	}
	// end inline asm
	// begin inline asm
	{	
fma.rn.f32 %f11405, %f11421, %f11421, %f11405;
	}
	// end inline asm
	// begin inline asm
	{	
fma.rn.f32 %f11409, %f11393, %f11393, %f11409;
	}
	// end inline asm
	// begin inline asm
	{	
fma.rn.f32 %f11413, %f11397, %f11397, %f11413;
	}
	// end inline asm
	// begin inline asm
	{	
fma.rn.f32 %f11417, %f11401, %f11401, %f11417;
	}
	// end inline asm
	// begin inline asm
	{	
fma.rn.f32 %f11421, %f11405, %f11405, %f11421;
	}
	// end inline asm
	// begin inline asm
	{	
fma.rn.f32 %f11393, %f11409, %f11409, %f11393;
	}
	// end inline asm
	// begin inline asm
	{	
fma.rn.f32 %f11397, %f11413, %f11413, %f11397;
	}
	// end inline asm
	// begin inline asm
	{	
fma.rn.f32 %f11401, %f11417, %f11417, %f11401;
	}
	// end inline asm
	// begin inline asm
	{	
fma.rn.f32 %f11405, %f11421, %f11421, %f11405;
	}
	// end inline asm
	// begin inline asm
	{	
fma.rn.f32 %f11409, %f11393, %f11393, %f11409;
	}
	// end inline asm
	// begin inline asm
	{	
fma.rn.f32 %f11413, %f11397, %f11397, %f11413;
	}
	// end inline asm
	// begin inline asm
	{	
fma.rn.f32 %f11417, %f11401, %f11401, %f11417;
	}
	// end inline asm
	// begin inline asm
	{	
fma.rn.f32 %f11421, %f11405, %f11405, %f11421;
	}
	// end inline asm
	// begin inline asm
	{	
fma.rn.f32 %f11393, %f11409, %f11409, %f11393;
	}
	// end inline asm
	// begin inline asm
	{	
fma.rn.f32 %f11397, %f11413, %f11413, %f11397;
	}
	// end inline asm
	// begin inline asm
	{	
fma.rn.f32 %f11401, %f11417, %f11417, %f11401;
	}
	// end inline asm
	// begin inline asm
	{	
fma.rn.f32 %f11405, %f11421, %f11421, %f11405;
	}
	// end inline asm
	// begin inline asm
	{	
fma.rn.f32 %f11409, %f11393, %f11393, %f11409;
	}
	// end inline asm
	// begin inline asm
	{	
fma.rn.f32 %f11413, %f11397, %f11397, %f11413;
	}
	// end inline asm
	// begin inline asm
	{	
fma.rn.f32 %f11417, %f11401, %f11401, %f11417;
	}
	// end inline asm
	// begin inline asm
	{	
fma.rn.f32 %f11421, %f11405, %f11405, %f11421;
	}
	// end inline asm
	// begin inline asm
	{	
fma.rn.f32 %f11393, %f11409, %f11409, %f11393;
	}
	// end inline asm
	// begin inline asm
	{	
fma.rn.f32 %f11397, %f11413, %f11413, %f11397;
	}
	// end inline asm
	// begin inline asm
	{	
fma.rn.f32 %f11401, %f11417, %f11417, %f11401;
	}
	// end inline asm
	// begin inline asm
	{	
fma.rn.f32 %f11405, %f11421, %f11421, %f11405;
	}
	// end inline asm
	// begin inline asm
	{	
fma.rn.f32 %f11409, %f11393, %f11393, %f11409;
	}
	// end inline asm
	// begin inline asm
	{	
fma.rn.f32 %f11413, %f11397, %f11397, %f11413;
	}
	// end inline asm
	// begin inline asm
	{	
fma.rn.f32 %f11417, %f11401, %f11401, %f11417;
	}
	// end inline asm
	// begin inline asm
	{	
fma.rn.f32 %f11421, %f11405, %f11405, %f11421;
	}
	// end inline asm
	// begin inline asm
	{	
fma.rn.f32 %f11393, %f11409, %f11409, %f11393;
	}
	// end inline asm
	// begin inline asm
	{	
fma.rn.f32 %f11397, %f11413, %f11413, %f11397;
	}
	// end inline asm
	// begin inline asm
	{	
fma.rn.f32 %f11401, %f11417, %f11417, %f11401;
	}
	// end inline asm
	// begin inline asm
	{	
fma.rn.f32 %f11405, %f11421, %f11421, %f11405;
	}
	// end inline asm
	// begin inline asm
	{	
fma.rn.f32 %f11409, %f11393, %f11393, %f11409;
	}
	// end inline asm
	// begin inline asm
	{	
fma.rn.f32 %f11413, %f11397, %f11397, %f11413;
	}
	// end inline asm
	// begin inline asm
	{	
fma.rn.f32 %f11417, %f11401, %f11401, %f11417;
	}
	// end inline asm
	// begin inline asm
	{	
fma.rn.f32 %f11421, %f11405, %f11405, %f11421;
	}
	// end inline asm
	// begin inline asm
	{	
fma.rn.f32 %f11393, %f11409, %f11409, %f11393;
	}
	// end inline asm
	// begin inline asm
	{	
fma.rn.f32 %f11397, %f11413, %f11413, %f11397;
	}
	// end inline asm
	// begin inline asm
	{	
fma.rn.f32 %f11401, %f11417, %f11417, %f11401;
	}
	// end inline asm
	// begin inline asm
	{	
fma.rn.f32 %f11405, %f11421, %f11421, %f11405;
	}
	// end inline asm
	// begin inline asm
	{	
fma.rn.f32 %f11409, %f11393, %f11393, %f11409;
	}
	// end inline asm
	// begin inline asm
	{	
fma.rn.f32 %f11413, %f11397, %f11397, %f11413;
	}
	// end inline asm
	// begin inline asm
	{	
fma.rn.f32 %f11417, %f11401, %f11401, %f11417;
	}
	// end inline asm
	// begin inline asm
	{	
fma.rn.f32 %f11421, %f11405, %f11405, %f11421;
	}
	// end inline asm
	// begin inline asm
	{	
fma.rn.f32 %f11393, %f11409, %f11409, %f11393;
	}
	// end inline asm
	// begin inline asm
	{	
fma.rn.f32 %f11397, %f11413, %f11413, %f11397;
	}
	// end inline asm
	// begin inline asm
	{	
fma.rn.f32 %f11401, %f11417, %f11417, %f11401;
	}
	// end inline asm
	// begin inline asm
	{	
fma.rn.f32 %f11405, %f11421, %f11421, %f11405;
	}
	// end inline asm
	// begin inline asm
	{	
fma.rn.f32 %f11409, %f11393, %f11393, %f11409;
	}
	// end inline asm
	// begin inline asm
	{	
fma.rn.f32 %f11413, %f11397, %f11397, %f11413;
	}
	// end inline asm
	// begin inline asm
	{	
fma.rn.f32 %f11417, %f11401, %f11401, %f11417;
	}
	// end inline asm
	// begin inline asm
	{	
fma.rn.f32 %f11421, %f11405, %f11405, %f11421;
	}
	// end inline asm
	// begin inline asm
	{	
fma.rn.f32 %f11393, %f11409, %f11409, %f11393;
	}
	// end inline asm
	// begin inline asm
	{	
fma.rn.f32 %f11397, %f11413, %f11413, %f11397;
	}
	// end inline asm
	// begin inline asm
	{	
fma.rn.f32 %f11401, %f11417, %f11417, %f11401;
	}
	// end inline asm
	// begin inline asm
	{	
fma.rn.f32 %f11405, %f11421, %f11421, %f11405;
	}
	// end inline asm
	// begin inline asm
	{	
fma.rn.f32 %f11409, %f11393, %f11393, %f11409;
	}
	// end inline asm
	// begin inline asm
	{	
fma.rn.f32 %f11413, %f11397, %f11397, %f11413;
	}
	// end inline asm
	// begin inline asm
	{	
fma.rn.f32 %f11417, %f11401, %f11401, %f11417;
	}
	// end inline asm
	// begin inline asm
	{	
fma.rn.f32 %f11421, %f11405, %f11405, %f11421;
	}
	// end inline asm
	// begin inline asm
	{	
fma.rn.f32 %f11393, %f11409, %f11409, %f11393;
	}
	// end inline asm
	// begin inline asm
	{	
fma.rn.f32 %f11397, %f11413, %f11413, %f11397;
	}
	// end inline asm
	// begin inline asm
	{	
fma.rn.f32 %f11401, %f11417, %f11417, %f11401;
	}
	// end inline asm
	// begin inline asm
	{	
fma.rn.f32 %f11405, %f11421, %f11421, %f11405;
	}
	// end inline asm
	// begin inline asm
	{	
fma.rn.f32 %f11409, %f11393, %f11393, %f11409;
	}
	// end inline asm
	// begin inline asm
	{	
fma.rn.f32 %f11413, %f11397, %f11397, %f11413;
	}
	// end inline asm
	// begin inline asm
	{	
fma.rn.f32 %f11417, %f11401, %f11401, %f11417;
	}
	// end inline asm
	// begin inline asm
	{	
fma.rn.f32 %f11421, %f11405, %f11405, %f11421;
	}
	// end inline asm
	// begin inline asm
	{	
fma.rn.f32 %f11393, %f11409, %f11409, %f11393;
	}
	// end inline asm
	// begin inline asm
	{	
fma.rn.f32 %f11397, %f11413, %f11413, %f11397;
	}
	// end inline asm
	// begin inline asm
	{	
fma.rn.f32 %f11401, %f11417, %f11417, %f11401;
	}
	// end inline asm
	// begin inline asm
	{	
fma.rn.f32 %f11405, %f11421, %f11421, %f11405;
	}
	// end inline asm
	// begin inline asm
	{	
fma.rn.f32 %f11409, %f11393, %f11393, %f11409;
	}
	// end inline asm
	// begin inline asm
	{	
fma.rn.f32 %f11413, %f11397, %f11397, %f11413;
	}
	// end inline asm
	// begin inline asm
	{	
fma.rn.f32 %f11417, %f11401, %f11401, %f11417;
	}
	// end inline asm
	// begin inline asm
	{	
fma.rn.f32 %f11421, %f11405, %f11405, %f11421;
	}
	// end inline asm
	// begin inline asm
	{	
fma.rn.f32 %f11393, %f11409, %f11409, %f11393;
	}
	// end inline asm
	// begin inline asm
	{	
fma.rn.f32 %f11397, %f11413, %f11413, %f11397;
	}
	// end inline asm
	// begin inline asm
	{	
fma.rn.f32 %f11401, %f11417, %f11417, %f11401;
	}
	// end inline asm
	// begin inline asm
	{	
fma.rn.f32 %f11405, %f11421, %f11421, %f11405;
	}
	// end inline asm
	// begin inline asm
	{	
fma.rn.f32 %f11409, %f11393, %f11393, %f11409;
	}
	// end inline asm
	// begin inline asm
	{	
fma.rn.f32 %f11413, %f11397, %f11397, %f11413;
	}
	// end inline asm
	// begin inline asm
	{	
fma.rn.f32 %f11417, %f11401, %f11401, %f11417;
	}
	// end inline asm
	// begin inline asm
	{	
fma.rn.f32 %f11421, %f11405, %f11405, %f11421;
	}
	// end inline asm
	// begin inline asm
	{	
fma.rn.f32 %f11393, %f11409, %f11409, %f11393;
	}
	// end inline asm
	// begin inline asm
	{	
fma.rn.f32 %f11397, %f11413, %f11413, %f11397;
	}
	// end inline asm
	// begin inline asm
	{	
fma.rn.f32 %f11401, %f11417, %f11417, %f11401;
	}
	// end inline asm
	// begin inline asm
	{	
fma.rn.f32 %f11405, %f11421, %f11421, %f11405;
	}
	// end inline asm
	// begin inline asm
	{	
fma.rn.f32 %f11409, %f11393, %f11393, %f11409;
	}
	// end inline asm
	// begin inline asm
	{	
fma.rn.f32 %f11413, %f11397, %f11397, %f11413;
	}
	// end inline asm
	// begin inline asm
	{	
fma.rn.f32 %f11417, %f11401, %f11401, %f11417;
	}
	// end inline asm
	// begin inline asm
	{	
fma.rn.f32 %f11421, %f11405, %f11405, %f11421;
	}
	// end inline asm
	// begin inline asm
	{	
fma.rn.f32 %f11393, %f11409, %f11409, %f11393;
	}
	// end inline asm
	// begin inline asm
	{	
fma.rn.f32 %f11397, %f11413, %f11413, %f11397;
	}
	// end inline asm
	// begin inline asm
	{	
fma.rn.f32 %f11401, %f11417, %f11417, %f11401;
	}
	// end inline asm
	// begin inline asm
	{	
fma.rn.f32 %f11405, %f11421, %f11421, %f11405;
	}
	// end inline asm
	// begin inline asm
	{	
fma.rn.f32 %f11409, %f11393, %f11393, %f11409;
	}
	// end inline asm
	// begin inline asm
	{	
fma.rn.f32 %f11413, %f11397, %f11397, %f11413;
	}
	// end inline asm
	// begin inline asm
	{	
fma.rn.f32 %f11417, %f11401, %f11401, %f11417;
	}
	// end inline asm
	// begin inline asm
	{	
fma.rn.f32 %f11421, %f11405, %f11405, %f11421;
	}
	// end inline asm
	// begin inline asm
	{	
fma.rn.f32 %f11393, %f11409, %f11409, %f11393;
	}
	// end inline asm
	// begin inline asm
	{	
fma.rn.f32 %f11397, %f11413, %f11413, %f11397;
	}
	// end inline asm
	// begin inline asm
	{	
fma.rn.f32 %f11401, %f11417, %f11417, %f11401;
	}
	// end inline asm
	// begin inline asm
	{	
fma.rn.f32 %f11405, %f11421, %f11421, %f11405;
	}
	// end inline asm
	// begin inline asm
	{	
fma.rn.f32 %f11409, %f11393, %f11393, %f11409;
	}
	// end inline asm
	// begin inline asm
	{	
fma.rn.f32 %f11413, %f11397, %f11397, %f11413;
	}
	// end inline asm
	// begin inline asm
	{	
fma.rn.f32 %f11417, %f11401, %f11401, %f11417;
	}
	// end inline asm
	// begin inline asm
	{	
fma.rn.f32 %f11421, %f11405, %f11405, %f11421;
	}
	// end inline asm
	// begin inline asm
	{	
fma.rn.f32 %f11393, %f11409, %f11409, %f11393;
	}
	// end inline asm
	// begin inline asm
	{	
fma.rn.f32 %f11397, %f11413, %f11413, %f11397;
	}
	// end inline asm
	// begin inline asm
	{	
fma.rn.f32 %f11401, %f11417, %f11417, %f11401;
	}
	// end inline asm
	// begin inline asm
	{	
fma.rn.f32 %f11405, %f11421, %f11421, %f11405;
	}
	// end inline asm
	// begin inline asm
	{	
fma.rn.f32 %f11409, %f11393, %f11393, %f11409;
	}
	// end inline asm
	// begin inline asm
	{	
fma.rn.f32 %f11413, %f11397, %f11397, %f11413;
	}
	// end inline asm
	// begin inline asm
	{	
fma.rn.f32 %f11417, %f11401, %f11401, %f11417;
	}
	// end inline asm
	// begin inline asm
	{	
fma.rn.f32 %f11421, %f11405, %f11405, %f11421;
	}
	// end inline asm
	// begin inline asm
	{	
fma.rn.f32 %f11393, %f11409, %f11409, %f11393;
	}
	// end inline asm
	// begin inline asm
	{	
fma.rn.f32 %f11397, %f11413, %f11413, %f11397;
	}
	// end inline asm
	// begin inline asm
	{	
fma.rn.f32 %f11401, %f11417, %f11417, %f11401;
	}
	// end inline asm
	// begin inline asm
	{	
fma.rn.f32 %f11405, %f11421, %f11421, %f11405;
	}
	// end inline asm
	// begin inline asm
	{	
fma.rn.f32 %f11409, %f11393, %f11393, %f11409;
	}
	// end inline asm
	// begin inline asm
	{	
fma.rn.f32 %f11413, %f11397, %f11397, %f11413;
	}
	// end inline asm
	// begin inline asm
	{	
fma.rn.f32 %f11417, %f11401, %f11401, %f11417;
	}
	// end inline asm
	// begin inline asm
	{	
fma.rn.f32 %f11421, %f11405, %f11405, %f11421;
	}
	// end inline asm
	// begin inline asm
	{	
fma.rn.f32 %f11393, %f11409, %f11409, %f11393;
	}
	// end inline asm
	// begin inline asm
	{	
fma.rn.f32 %f11397, %f11413, %f11413, %f11397;
	}
	// end inline asm
	// begin inline asm
	{	
fma.rn.f32 %f11401, %f11417, %f11417, %f11401;
	}
	// end inline asm
	// begin inline asm
	{	
fma.rn.f32 %f11405, %f11421, %f11421, %f11405;
	}
	// end inline asm
	// begin inline asm
	{	
fma.rn.f32 %f11409, %f11393, %f11393, %f11409;
	}
	// end inline asm
	// begin inline asm
	{	
fma.rn.f32 %f11413, %f11397, %f11397, %f11413;
	}
	// end inline asm
	// begin inline asm
	{	
fma.rn.f32 %f11417, %f11401, %f11401, %f11417;
	}
	// end inline asm
	// begin inline asm
	{	
fma.rn.f32 %f11421, %f11405, %f11405, %f11421;
	}
	// end inline asm
	// begin inline asm
	{	
fma.rn.f32 %f11393, %f11409, %f11409, %f11393;
	}
	// end inline asm
	// begin inline asm
	{	
fma.rn.f32 %f11397, %f11413, %f11413, %f11397;
	}
	// end inline asm
	// begin inline asm
	{	
fma.rn.f32 %f11401, %f11417, %f11417, %f11401;
	}
	// end inline asm
	// begin inline asm
	{	
fma.rn.f32 %f11405, %f11421, %f11421, %f11405;
	}
	// end inline asm
	// begin inline asm
	{	
fma.rn.f32 %f11409, %f11393, %f11393, %f11409;
	}
	// end inline asm
	// begin inline asm
	{	
fma.rn.f32 %f11413, %f11397, %f11397, %f11413;
	}
	// end inline asm
	// begin inline asm
	{	
fma.rn.f32 %f11417, %f11401, %f11401, %f11417;
	}
	// end inline asm
	// begin inline asm
	{	
fma.rn.f32 %f11421, %f11405, %f11405, %f11421;
	}
	// end inline asm
	// begin inline asm
	{	
fma.rn.f32 %f11393, %f11409, %f11409, %f11393;
	}
	// end inline asm
	// begin inline asm
	{	
fma.rn.f32 %f11397, %f11413, %f11413, %f11397;
	}
	// end inline asm
	// begin inline asm
	{	
fma.rn.f32 %f11401, %f11417, %f11417, %f11401;
	}
	// end inline asm
	// begin inline asm
	{	
fma.rn.f32 %f11405, %f11421, %f11421, %f11405;
	}
	// end inline asm
	// begin inline asm
	{	
fma.rn.f32 %f11409, %f11393, %f11393, %f11409;
	}
	// end inline asm
	// begin inline asm
	{	
fma.rn.f32 %f11413, %f11397, %f11397, %f11413;
	}
	// end inline asm
	// begin inline asm
	{	
fma.rn.f32 %f11417, %f11401, %f11401, %f11417;
	}
	// end inline asm
	// begin inline asm
	{	
fma.rn.f32 %f11421, %f11405, %f11405, %f11421;
	}
	// end inline asm
	// begin inline asm
	{	
fma.rn.f32 %f11393, %f11409, %f11409, %f11393;
	}
	// end inline asm
	// begin inline asm
	{	
fma.rn.f32 %f11397, %f11413, %f11413, %f11397;
	}
	// end inline asm
	// begin inline asm
	{	
fma.rn.f32 %f11401, %f11417, %f11417, %f11401;
	}
	// end inline asm
	// begin inline asm
	{	
fma.rn.f32 %f11405, %f11421, %f11421, %f11405;
	}
	// end inline asm
	// begin inline asm
	{	
fma.rn.f32 %f11409, %f11393, %f11393, %f11409;
	}
	// end inline asm
	// begin inline asm
	{	
fma.rn.f32 %f11413, %f11397, %f11397, %f11413;
	}
	// end inline asm
	// begin inline asm
	{	
fma.rn.f32 %f11417, %f11401, %f11401, %f11417;
	}
	// end inline asm
	// begin inline asm
	{	
fma.rn.f32 %f11421, %f11405, %f11405, %f11421;
	}
	// end inline asm
	// begin inline asm
	{	
fma.rn.f32 %f11393, %f11409, %f11409, %f11393;
	}
	// end inline asm
	// begin inline asm
	{	
fma.rn.f32 %f11397, %f11413, %f11413, %f11397;
	}
	// end inline asm
	// begin inline asm
	{	
fma.rn.f32 %f11401, %f11417, %f11417, %f11401;
	}
	// end inline asm
	// begin inline asm
	{	
fma.rn.f32 %f11405, %f11421, %f11421, %f11405;
	}
	// end inline asm
	// begin inline asm
	{	
fma.rn.f32 %f11409, %f11393, %f11393, %f11409;
	}
	// end inline asm
	// begin inline asm
	{	
fma.rn.f32 %f11413, %f11397, %f11397, %f11413;
	}
	// end inline asm
	// begin inline asm
	{	
fma.rn.f32 %f11417, %f11401, %f11401, %f11417;
	}
	// end inline asm
	// begin inline asm
	{	
fma.rn.f32 %f11421, %f11405, %f11405, %f11421;
	}
	// end inline asm
	// begin inline asm
	{	
fma.rn.f32 %f11393, %f11409, %f11409, %f11393;
	}
	// end inline asm
	// begin inline asm
	{	
fma.rn.f32 %f11397, %f11413, %f11413, %f11397;
	}
	// end inline asm
	// begin inline asm
	{	
fma.rn.f32 %f11401, %f11417, %f11417, %f11401;
	}
	// end inline asm
	// begin inline asm
	{	
fma.rn.f32 %f11405, %f11421, %f11421, %f11405;
	}
	// end inline asm
	// begin inline asm
	{	
fma.rn.f32 %f11409, %f11393, %f11393, %f11409;
	}
	// end inline asm
	// begin inline asm
	{	
fma.rn.f32 %f11413, %f11397, %f11397, %f11413;
	}
	// end inline asm
	// begin inline asm
	{	
fma.rn.f32 %f11417, %f11401, %f11401, %f11417;
	}
	// end inline asm
	// begin inline asm
	{	
fma.rn.f32 %f11421, %f11405, %f11405, %f11421;
	}
	// end inline asm
	// begin inline asm
	{	
fma.rn.f32 %f11393, %f11409, %f11409, %f11393;
	}
	// end inline asm
	// begin inline asm
	{	
fma.rn.f32 %f11397, %f11413, %f11413, %f11397;
	}
	// end inline asm
	// begin inline asm
	{	
fma.rn.f32 %f11401, %f11417, %f11417, %f11401;
	}
	// end inline asm
	// begin inline asm
	{	
fma.rn.f32 %f11405, %f11421, %f11421, %f11405;
	}
	// end inline asm
	// begin inline asm
	{	
fma.rn.f32 %f11409, %f11393, %f11393, %f11409;
	}
	// end inline asm
	// begin inline asm
	{	
fma.rn.f32 %f11413, %f11397, %f11397, %f11413;
	}
	// end inline asm
	// begin inline asm
	{	
fma.rn.f32 %f11417, %f11401, %f11401, %f11417;
	}
	// end inline asm
	// begin inline asm
	{	
fma.rn.f32 %f11421, %f11405, %f11405, %f11421;
	}
	// end inline asm
	// begin inline asm
	{	
fma.rn.f32 %f11393, %f11409, %f11409, %f11393;
	}
	// end inline asm
	// begin inline asm
	{	
fma.rn.f32 %f11397, %f11413, %f11413, %f11397;
	}
	// end inline asm
	// begin inline asm
	{	
fma.rn.f32 %f11401, %f11417, %f11417, %f11401;
	}
	// end inline asm
	// begin inline asm
	{	
fma.rn.f32 %f11405, %f11421, %f11421, %f11405;
	}
	// end inline asm
	// begin inline asm
	{	
fma.rn.f32 %f11409, %f11393, %f11393, %f11409;
	}
	// end inline asm
	// begin inline asm
	{	
fma.rn.f32 %f11413, %f11397, %f11397, %f11413;
	}
	// end inline asm
	// begin inline asm
	{	
fma.rn.f32 %f11417, %f11401, %f11401, %f11417;
	}
	// end inline asm
	// begin inline asm
	{	
fma.rn.f32 %f11421, %f11405, %f11405, %f11421;
	}
	// end inline asm
	// begin inline asm
	{	
fma.rn.f32 %f11393, %f11409, %f11409, %f11393;
	}
	// end inline asm
	// begin inline asm
	{	
fma.rn.f32 %f11397, %f11413, %f11413, %f11397;
	}
	// end inline asm
	// begin inline asm
	{	
fma.rn.f32 %f11401, %f11417, %f11417, %f11401;
	}
	// end inline asm
	// begin inline asm
	{	
fma.rn.f32 %f11405, %f11421, %f11421, %f11405;
	}
	// end inline asm
	// begin inline asm
	{	
fma.rn.f32 %f11409, %f11393, %f11393, %f11409;
	}
	// end inline asm
	// begin inline asm
	{	
fma.rn.f32 %f11413, %f11397, %f11397, %f11413;
	}
	// end inline asm
	// begin inline asm
	{	
fma.rn.f32 %f11417, %f11401, %f11401, %f11417;
	}
	// end inline asm
	// begin inline asm
	{	
fma.rn.f32 %f11421, %f11405, %f11405, %f11421;
	}
	// end inline asm
	// begin inline asm
	{	
fma.rn.f32 %f11393, %f11409, %f11409, %f11393;
	}
	// end inline asm
	// begin inline asm
	{	
fma.rn.f32 %f11397, %f11413, %f11413, %f11397;
	}
	// end inline asm
	// begin inline asm
	{	
fma.rn.f32 %f11401, %f11417, %f11417, %f11401;
	}
	// end inline asm
	// begin inline asm
	{	
fma.rn.f32 %f11405, %f11421, %f11421, %f11405;
	}
	// end inline asm
	// begin inline asm
	{	
fma.rn.f32 %f11409, %f11393, %f11393, %f11409;
	}
	// end inline asm
	// begin inline asm
	{	
fma.rn.f32 %f11413, %f11397, %f11397, %f11413;
	}
	// end inline asm
	// begin inline asm
	{	
fma.rn.f32 %f11417, %f11401, %f11401, %f11417;
	}
	// end inline asm
	// begin inline asm
	{	
fma.rn.f32 %f11421, %f11405, %f11405, %f11421;
	}
	// end inline asm
	// begin inline asm
	{	
fma.rn.f32 %f11393, %f11409, %f11409, %f11393;
	}
	// end inline asm
	// begin inline asm
	{	
fma.rn.f32 %f11397, %f11413, %f11413, %f11397;
	}
	// end inline asm
	// begin inline asm
	{	
fma.rn.f32 %f11401, %f11417, %f11417, %f11401;
	}
	// end inline asm
	// begin inline asm
	{	
fma.rn.f32 %f11405, %f11421, %f11421, %f11405;
	}
	// end inline asm
	// begin inline asm
	{	
fma.rn.f32 %f11409, %f11393, %f11393, %f11409;
	}
	// end inline asm
	// begin inline asm
	{	
fma.rn.f32 %f11413, %f11397, %f11397, %f11413;
	}
	// end inline asm
	// begin inline asm
	{	
fma.rn.f32 %f11417, %f11401, %f11401, %f11417;
	}
	// end inline asm
	// begin inline asm
	{	
fma.rn.f32 %f11421, %f11405, %f11405, %f11421;
	}
	// end inline asm
	// begin inline asm
	{	
fma.rn.f32 %f11393, %f11409, %f11409, %f11393;
	}
	// end inline asm
	// begin inline asm
	{	
fma.rn.f32 %f11397, %f11413, %f11413, %f11397;
	}
	// end inline asm
	// begin inline asm
	{	
fma.rn.f32 %f11401, %f11417, %f11417, %f11401;
	}
	// end inline asm
	// begin inline asm
	{	
fma.rn.f32 %f11405, %f11421, %f11421, %f11405;
	}
	// end inline asm
	// begin inline asm
	{	
fma.rn.f32 %f11409, %f11393, %f11393, %f11409;
	}
	// end inline asm
	// begin inline asm
	{	
fma.rn.f32 %f11413, %f11397, %f11397, %f11413;
	}
	// end inline asm
	// begin inline asm
	{	
fma.rn.f32 %f11417, %f11401, %f11401, %f11417;
	}
	// end inline asm
	// begin inline asm
	{	
fma.rn.f32 %f11421, %f11405, %f11405, %f11421;
	}
	// end inline asm
	// begin inline asm
	{	
fma.rn.f32 %f11393, %f11409, %f11409, %f11393;
	}
	// end inline asm
	// begin inline asm
	{	
fma.rn.f32 %f11397, %f11413, %f11413, %f11397;
	}
	// end inline asm
	// begin inline asm
	{	
fma.rn.f32 %f11401, %f11417, %f11417, %f11401;
	}
	// end inline asm
	// begin inline asm
	{	
fma.rn.f32 %f11405, %f11421, %f11421, %f11405;
	}
	// end inline asm
	// begin inline asm
	{	
fma.rn.f32 %f11409, %f11393, %f11393, %f11409;
	}
	// end inline asm
	// begin inline asm
	{	
fma.rn.f32 %f11413, %f11397, %f11397, %f11413;
	}
	// end inline asm
	// begin inline asm
	{	
fma.rn.f32 %f11417, %f11401, %f11401, %f11417;
	}
	// end inline asm
	// begin inline asm
	{	
fma.rn.f32 %f11421, %f11405, %f11405, %f11421;
	}
	// end inline asm
	// begin inline asm
	{	
fma.rn.f32 %f11393, %f11409, %f11409, %f11393;
	}
	// end inline asm
	// begin inline asm
	{	
fma.rn.f32 %f11397, %f11413, %f11413, %f11397;
	}
	// end inline asm
	// begin inline asm
	{	
fma.rn.f32 %f11401, %f11417, %f11417, %f11401;
	}
	// end inline asm
	// begin inline asm
	{	
fma.rn.f32 %f11405, %f11421, %f11421, %f11405;
	}
	// end inline asm
	// begin inline asm
	{	
fma.rn.f32 %f11409, %f11393, %f11393, %f11409;
	}
	// end inline asm
	// begin inline asm
	{	
fma.rn.f32 %f11413, %f11397, %f11397, %f11413;
	}
	// end inline asm
	// begin inline asm
	{	
fma.rn.f32 %f11417, %f11401, %f11401, %f11417;
	}
	// end inline asm
	// begin inline asm
	{	
fma.rn.f32 %f11421, %f11405, %f11405, %f11421;
	}
	// end inline asm
	// begin inline asm
	{	
fma.rn.f32 %f11393, %f11409, %f11409, %f11393;
	}
	// end inline asm
	// begin inline asm
	{	
fma.rn.f32 %f11397, %f11413, %f11413, %f11397;
	}
	// end inline asm
	// begin inline asm
	{	
fma.rn.f32 %f11401, %f11417, %f11417, %f11401;
	}
	// end inline asm
	// begin inline asm
	{	
fma.rn.f32 %f11405, %f11421, %f11421, %f11405;
	}
	// end inline asm
	// begin inline asm
	{	
fma.rn.f32 %f11409, %f11393, %f11393, %f11409;
	}
	// end inline asm
	// begin inline asm
	{	
fma.rn.f32 %f11413, %f11397, %f11397, %f11413;
	}
	// end inline asm
	// begin inline asm
	{	
fma.rn.f32 %f11417, %f11401, %f11401, %f11417;
	}
	// end inline asm
	// begin inline asm
	{	
fma.rn.f32 %f11421, %f11405, %f11405, %f11421;
	}
	// end inline asm
	// begin inline asm
	{	
fma.rn.f32 %f11393, %f11409, %f11409, %f11393;
	}
	// end inline asm
	// begin inline asm
	{	
fma.rn.f32 %f11397, %f11413, %f11413, %f11397;
	}
	// end inline asm
	// begin inline asm
	{	
fma.rn.f32 %f11401, %f11417, %f11417, %f11401;
	}
	// end inline asm
	// begin inline asm
	{	
fma.rn.f32 %f11405, %f11421, %f11421, %f11405;
	}
	// end inline asm
	// begin inline asm
	{	
fma.rn.f32 %f11409, %f11393, %f11393, %f11409;
	}
	// end inline asm
	// begin inline asm
	{	
fma.rn.f32 %f11413, %f11397, %f11397, %f11413;
	}
	// end inline asm
	// begin inline asm
	{	
fma.rn.f32 %f11417, %f11401, %f11401, %f11417;
	}
	// end inline asm
	// begin inline asm
	{	
fma.rn.f32 %f11421, %f11405, %f11405, %f11421;
	}
	// end inline asm
	// begin inline asm
	{	
fma.rn.f32 %f11393, %f11409, %f11409, %f11393;
	}
	// end inline asm
	// begin inline asm
	{	
fma.rn.f32 %f11397, %f11413, %f11413, %f11397;
	}
	// end inline asm
	// begin inline asm
	{	
fma.rn.f32 %f11401, %f11417, %f11417, %f11401;
	}
	// end inline asm
	// begin inline asm
	{	
fma.rn.f32 %f11405, %f11421, %f11421, %f11405;
	}
	// end inline asm
	// begin inline asm
	{	
fma.rn.f32 %f11409, %f11393, %f11393, %f11409;
	}
	// end inline asm
	// begin inline asm
	{	
fma.rn.f32 %f11413, %f11397, %f11397, %f11413;
	}
	// end inline asm
	// begin inline asm
	{	
fma.rn.f32 %f11417, %f11401, %f11401, %f11417;
	}
	// end inline asm
	// begin inline asm
	{	
fma.rn.f32 %f11421, %f11405, %f11405, %f11421;
	}
	// end inline asm
	// begin inline asm
	{	
fma.rn.f32 %f11393, %f11409, %f11409, %f11393;
	}
	// end inline asm
	// begin inline asm
	{	
fma.rn.f32 %f11397, %f11413, %f11413, %f11397;
	}
	// end inline asm
	// begin inline asm
	{	
fma.rn.f32 %f11401, %f11417, %f11417, %f11401;
	}
	// end inline asm
	// begin inline asm
	{	
fma.rn.f32 %f11405, %f11421, %f11421, %f11405;
	}
	// end inline asm
	// begin inline asm
	{	
fma.rn.f32 %f11409, %f11393, %f11393, %f11409;
	}
	// end inline asm
	// begin inline asm
	{	
fma.rn.f32 %f11413, %f11397, %f11397, %f11413;
	}
	// end inline asm
	// begin inline asm
	{	
fma.rn.f32 %f11417, %f11401, %f11401, %f11417;
	}
	// end inline asm
	// begin inline asm
	{	
fma.rn.f32 %f11421, %f11405, %f11405, %f11421;
	}
	// end inline asm
	// begin inline asm
	{	
fma.rn.f32 %f11393, %f11409, %f11409, %f11393;
	}
	// end inline asm
	// begin inline asm
	{	
fma.rn.f32 %f11397, %f11413, %f11413, %f11397;
	}
	// end inline asm
	// begin inline asm
	{	
fma.rn.f32 %f11401, %f11417, %f11417, %f11401;
	}
	// end inline asm
	// begin inline asm
	{	
fma.rn.f32 %f11405, %f11421, %f11421, %f11405;
	}
	// end inline asm
	// begin inline asm
	{	
fma.rn.f32 %f11409, %f11393, %f11393, %f11409;
	}
	// end inline asm
	// begin inline asm
	{	
fma.rn.f32 %f11413, %f11397, %f11397, %f11413;
	}
	// end inline asm
	// begin inline asm
	{	
fma.rn.f32 %f11417, %f11401, %f11401, %f11417;
	}
	// end inline asm
	// begin inline asm
	{	
fma.rn.f32 %f11421, %f11405, %f11405, %f11421;
	}
	// end inline asm
	// begin inline asm
	{	
fma.rn.f32 %f11393, %f11409, %f11409, %f11393;
	}
	// end inline asm
	// begin inline asm
	{	
fma.rn.f32 %f11397, %f11413, %f11413, %f11397;
	}
	// end inline asm
	// begin inline asm
	{	
fma.rn.f32 %f11401, %f11417, %f11417, %f11401;
	}
	// end inline asm
	// begin inline asm
	{	
fma.rn.f32 %f11405, %f11421, %f11421, %f11405;
	}
	// end inline asm
	// begin inline asm
	{	
fma.rn.f32 %f11409, %f11393, %f11393, %f11409;
	}
	// end inline asm
	// begin inline asm
	{	
fma.rn.f32 %f11413, %f11397, %f11397, %f11413;
	}
	// end inline asm
	// begin inline asm
	{	
fma.rn.f32 %f11417, %f11401, %f11401, %f11417;
	}
	// end inline asm
	// begin inline asm
	{	
fma.rn.f32 %f11421, %f11405, %f11405, %f11421;
	}
	// end inline asm
	// begin inline asm
	{	
fma.rn.f32 %f11393, %f11409, %f11409, %f11393;
	}
	// end inline asm
	// begin inline asm
	{	
fma.rn.f32 %f11397, %f11413, %f11413, %f11397;
	}
	// end inline asm
	// begin inline asm
	{	
fma.rn.f32 %f11401, %f11417, %f11417, %f11401;
	}
	// end inline asm
	// begin inline asm
	{	
fma.rn.f32 %f11405, %f11421, %f11421, %f11405;
	}
	// end inline asm
	// begin inline asm
	{	
fma.rn.f32 %f11409, %f11393, %f11393, %f11409;
	}
	// end inline asm
	// begin inline asm
	{	
fma.rn.f32 %f11413, %f11397, %f11397, %f11413;
	}
	// end inline asm
	// begin inline asm
	{	
fma.rn.f32 %f11417, %f11401, %f11401, %f11417;
	}
	// end inline asm
	// begin inline asm
	{	
fma.rn.f32 %f11421, %f11405, %f11405, %f11421;
	}
	// end inline asm
	// begin inline asm
	{	
fma.rn.f32 %f11393, %f11409, %f11409, %f11393;
	}
	// end inline asm
	// begin inline asm
	{	
fma.rn.f32 %f11397, %f11413, %f11413, %f11397;
	}
	// end inline asm
	// begin inline asm
	{	
fma.rn.f32 %f11401, %f11417, %f11417, %f11401;
	}
	// end inline asm
	// begin inline asm
	{	
fma.rn.f32 %f11405, %f11421, %f11421, %f11405;
	}
	// end inline asm
	// begin inline asm
	{	
fma.rn.f32 %f11409, %f11393, %f11393, %f11409;
	}
	// end inline asm
	// begin inline asm
	{	
fma.rn.f32 %f11413, %f11397, %f11397, %f11413;
	}
	// end inline asm
	// begin inline asm
	{	
fma.rn.f32 %f11417, %f11401, %f11401, %f11417;
	}
	// end inline asm
	// begin inline asm
	{	
fma.rn.f32 %f11421, %f11405, %f11405, %f11421;
	}
	// end inline asm
	// begin inline asm
	{	
fma.rn.f32 %f11393, %f11409, %f11409, %f11393;
	}
	// end inline asm
	// begin inline asm
	{	
fma.rn.f32 %f11397, %f11413, %f11413, %f11397;
	}
	// end inline asm
	// begin inline asm
	{	
fma.rn.f32 %f11401, %f11417, %f11417, %f11401;
	}
	// end inline asm
	// begin inline asm
	{	
fma.rn.f32 %f11405, %f11421, %f11421, %f11405;
	}
	// end inline asm
	// begin inline asm
	{	
fma.rn.f32 %f11409, %f11393, %f11393, %f11409;
	}
	// end inline asm
	// begin inline asm
	{	
fma.rn.f32 %f11413, %f11397, %f11397, %f11413;
	}
	// end inline asm
	// begin inline asm
	{	
fma.rn.f32 %f11417, %f11401, %f11401, %f11417;
	}
	// end inline asm
	// begin inline asm
	{	
fma.rn.f32 %f11421, %f11405, %f11405, %f11421;
	}
	// end inline asm
	// begin inline asm
	{	
fma.rn.f32 %f11393, %f11409, %f11409, %f11393;
	}
	// end inline asm
	// begin inline asm
	{	
fma.rn.f32 %f11397, %f11413, %f11413, %f11397;
	}
	// end inline asm
	// begin inline asm
	{	
fma.rn.f32 %f11401, %f11417, %f11417, %f11401;
	}
	// end inline asm
	// begin inline asm
	{	
fma.rn.f32 %f11405, %f11421, %f11421, %f11405;
	}
	// end inline asm
	// begin inline asm
	{	
fma.rn.f32 %f11409, %f11393, %f11393, %f11409;
	}
	// end inline asm
	// begin inline asm
	{	
fma.rn.f32 %f11413, %f11397, %f11397, %f11413;
	}
	// end inline asm
	// begin inline asm
	{	
fma.rn.f32 %f11417, %f11401, %f11401, %f11417;
	}
	// end inline asm
	// begin inline asm
	{	
fma.rn.f32 %f11421, %f11405, %f11405, %f11421;
	}
	// end inline asm
	// begin inline asm
	{	
fma.rn.f32 %f11393, %f11409, %f11409, %f11393;
	}
	// end inline asm
	// begin inline asm
	{	
fma.rn.f32 %f11397, %f11413, %f11413, %f11397;
	}
	// end inline asm
	// begin inline asm
	{	
fma.rn.f32 %f11401, %f11417, %f11417, %f11401;
	}
	// end inline asm
	// begin inline asm
	{	
fma.rn.f32 %f11405, %f11421, %f11421, %f11405;
	}
	// end inline asm
	// begin inline asm
	{	
fma.rn.f32 %f11409, %f11393, %f11393, %f11409;
	}
	// end inline asm
	// begin inline asm
	{	
fma.rn.f32 %f11413, %f11397, %f11397, %f11413;
	}
	// end inline asm
	// begin inline asm
	{	
fma.rn.f32 %f11417, %f11401, %f11401, %f11417;
	}
	// end inline asm
	// begin inline asm
	{	
fma.rn.f32 %f11421, %f11405, %f11405, %f11421;
	}
	// end inline asm
	// begin inline asm
	{	
fma.rn.f32 %f11393, %f11409, %f11409, %f11393;
	}
	// end inline asm
	// begin inline asm
	{	
fma.rn.f32 %f11397, %f11413, %f11413, %f11397;
	}
	// end inline asm
	// begin inline asm
	{	
fma.rn.f32 %f11401, %f11417, %f11417, %f11401;
	}
	// end inline asm
	// begin inline asm
	{	
fma.rn.f32 %f11405, %f11421, %f11421, %f11405;
	}
	// end inline asm
	// begin inline asm
	{	
fma.rn.f32 %f11409, %f11393, %f11393, %f11409;
	}
	// end inline asm
	// begin inline asm
	{	
fma.rn.f32 %f11413, %f11397, %f11397, %f11413;
	}
	// end inline asm
	// begin inline asm
	{	
fma.rn.f32 %f11417, %f11401, %f11401, %f11417;
	}
	// end inline asm
	// begin inline asm
	{	
fma.rn.f32 %f11421, %f11405, %f11405, %f11421;
	}
	// end inline asm
	// begin inline asm
	{	
fma.rn.f32 %f11393, %f11409, %f11409, %f11393;
	}
	// end inline asm
	// begin inline asm
	{	
fma.rn.f32 %f11397, %f11413, %f11413, %f11397;
	}
	// end inline asm
	// begin inline asm
	{	
fma.rn.f32 %f11401, %f11417, %f11417, %f11401;
	}
	// end inline asm
	// begin inline asm
	{	
fma.rn.f32 %f11405, %f11421, %f11421, %f11405;
	}
	// end inline asm
	// begin inline asm
	{	
fma.rn.f32 %f11409, %f11393, %f11393, %f11409;
	}
	// end inline asm
	// begin inline asm
	{	
fma.rn.f32 %f11413, %f11397, %f11397, %f11413;
	}
	// end inline asm
	// begin inline asm
	{	
fma.rn.f32 %f11417, %f11401, %f11401, %f11417;
	}
	// end inline asm
	// begin inline asm
	{	
fma.rn.f32 %f11421, %f11405, %f11405, %f11421;
	}
	// end inline asm
	// begin inline asm
	{	
fma.rn.f32 %f11393, %f11409, %f11409, %f11393;
	}
	// end inline asm
	// begin inline asm
	{	
fma.rn.f32 %f11397, %f11413, %f11413, %f11397;
	}
	// end inline asm
	// begin inline asm
	{	
fma.rn.f32 %f11401, %f11417, %f11417, %f11401;
	}
	// end inline asm
	// begin inline asm
	{	
fma.rn.f32 %f11405, %f11421, %f11421, %f11405;
	}
	// end inline asm
	// begin inline asm
	{	
fma.rn.f32 %f11409, %f11393, %f11393, %f11409;
	}
	// end inline asm
	// begin inline asm
	{	
fma.rn.f32 %f11413, %f11397, %f11397, %f11413;
	}
	// end inline asm
	// begin inline asm
	{	
fma.rn.f32 %f11417, %f11401, %f11401, %f11417;
	}
	// end inline asm
	// begin inline asm
	{	
fma.rn.f32 %f11421, %f11405, %f11405, %f11421;
	}
	// end inline asm
	// begin inline asm
	{	
fma.rn.f32 %f11393, %f11409, %f11409, %f11393;
	}
	// end inline asm
	// begin inline asm
	{	
fma.rn.f32 %f11397, %f11413, %f11413, %f11397;
	}
	// end inline asm
	// begin inline asm
	{	
fma.rn.f32 %f11401, %f11417, %f11417, %f11401;
	}
	// end inline asm
	// begin inline asm
	{	
fma.rn.f32 %f11405, %f11421, %f11421, %f11405;
	}
	// end inline asm
	// begin inline asm
	{	
fma.rn.f32 %f11409, %f11393, %f11393, %f11409;
	}
	// end inline asm
	// begin inline asm
	{	
fma.rn.f32 %f11413, %f11397, %f11397, %f11413;
	}
	// end inline asm
	// begin inline asm
	{	
fma.rn.f32 %f11417, %f11401, %f11401, %f11417;
	}
	// end inline asm
	// begin inline asm
	{	
fma.rn.f32 %f11421, %f11405, %f11405, %f11421;
	}
	// end inline asm
	// begin inline asm
	{	
fma.rn.f32 %f11393, %f11409, %f11409, %f11393;
	}
	// end inline asm
	// begin inline asm
	{	
fma.rn.f32 %f11397, %f11413, %f11413, %f11397;
	}
	// end inline asm
	// begin inline asm
	{	
fma.rn.f32 %f11401, %f11417, %f11417, %f11401;
	}
	// end inline asm
	// begin inline asm
	{	
fma.rn.f32 %f11405, %f11421, %f11421, %f11405;
	}
	// end inline asm
	// begin inline asm
	{	
fma.rn.f32 %f11409, %f11393, %f11393, %f11409;
	}
	// end inline asm
	// begin inline asm
	{	
fma.rn.f32 %f11413, %f11397, %f11397, %f11413;
	}
	// end inline asm
	// begin inline asm
	{	
fma.rn.f32 %f11417, %f11401, %f11401, %f11417;
	}
	// end inline asm
	// begin inline asm
	{	
fma.rn.f32 %f11421, %f11405, %f11405, %f11421;
	}
	// end inline asm
	// begin inline asm
	{	
fma.rn.f32 %f11393, %f11409, %f11409, %f11393;
	}
	// end inline asm
	// begin inline asm
	{	
fma.rn.f32 %f11397, %f11413, %f11413, %f11397;
	}
	// end inline asm
	// begin inline asm
	{	
fma.rn.f32 %f11401, %f11417, %f11417, %f11401;
	}
	// end inline asm
	// begin inline asm
	{	
fma.rn.f32 %f11405, %f11421, %f11421, %f11405;
	}
	// end inline asm
	// begin inline asm
	{	
fma.rn.f32 %f11409, %f11393, %f11393, %f11409;
	}
	// end inline asm
	// begin inline asm
	{	
fma.rn.f32 %f11413, %f11397, %f11397, %f11413;
	}
	// end inline asm
	// begin inline asm
	{	
fma.rn.f32 %f11417, %f11401, %f11401, %f11417;
	}
	// end inline asm
	// begin inline asm
	{	
fma.rn.f32 %f11421, %f11405, %f11405, %f11421;
	}
	// end inline asm
	// begin inline asm
	{	
fma.rn.f32 %f11393, %f11409, %f11409, %f11393;
	}
	// end inline asm
	// begin inline asm
	{	
fma.rn.f32 %f11397, %f11413, %f11413, %f11397;
	}
	// end inline asm
	// begin inline asm
	{	
fma.rn.f32 %f11401, %f11417, %f11417, %f11401;
	}
	// end inline asm
	// begin inline asm
	{	
fma.rn.f32 %f11405, %f11421, %f11421, %f11405;
	}
	// end inline asm
	// begin inline asm
	{	
fma.rn.f32 %f11409, %f11393, %f11393, %f11409;
	}
	// end inline asm
	// begin inline asm
	{	
fma.rn.f32 %f11413, %f11397, %f11397, %f11413;
	}
	// end inline asm
	// begin inline asm
	{	
fma.rn.f32 %f11417, %f11401, %f11401, %f11417;
	}
	// end inline asm
	// begin inline asm
	{	
fma.rn.f32 %f11421, %f11405, %f11405, %f11421;
	}
	// end inline asm
	// begin inline asm
	{	
fma.rn.f32 %f11393, %f11409, %f11409, %f11393;
	}
	// end inline asm
	// begin inline asm
	{	
fma.rn.f32 %f11397, %f11413, %f11413, %f11397;
	}
	// end inline asm
	// begin inline asm
	{	
fma.rn.f32 %f11401, %f11417, %f11417, %f11401;
	}
	// end inline asm
	// begin inline asm
	{	
fma.rn.f32 %f11405, %f11421, %f11421, %f11405;
	}
	// end inline asm
	// begin inline asm
	{	
fma.rn.f32 %f11409, %f11393, %f11393, %f11409;
	}
	// end inline asm
	// begin inline asm
	{	
fma.rn.f32 %f11413, %f11397, %f11397, %f11413;
	}
	// end inline asm
	// begin inline asm
	{	
fma.rn.f32 %f11417, %f11401, %f11401, %f11417;
	}
	// end inline asm
	// begin inline asm
	{	
fma.rn.f32 %f11421, %f11405, %f11405, %f11421;
	}
	// end inline asm
	// begin inline asm
	{	
fma.rn.f32 %f11393, %f11409, %f11409, %f11393;
	}
	// end inline asm
	// begin inline asm
	{	
fma.rn.f32 %f11397, %f11413, %f11413, %f11397;
	}
	// end inline asm
	// begin inline asm
	{	
fma.rn.f32 %f11401, %f11417, %f11417, %f11401;
	}
	// end inline asm
	// begin inline asm
	{	
fma.rn.f32 %f11405, %f11421, %f11421, %f11405;
	}
	// end inline asm
	// begin inline asm
	{	
fma.rn.f32 %f11409, %f11393, %f11393, %f11409;
	}
	// end inline asm
	// begin inline asm
	{	
fma.rn.f32 %f11413, %f11397, %f11397, %f11413;
	}
	// end inline asm
	// begin inline asm
	{	
fma.rn.f32 %f11417, %f11401, %f11401, %f11417;
	}
	// end inline asm
	// begin inline asm
	{	
fma.rn.f32 %f11421, %f11405, %f11405, %f11421;
	}
	// end inline asm
	// begin inline asm
	{	
fma.rn.f32 %f11393, %f11409, %f11409, %f11393;
	}
	// end inline asm
	// begin inline asm
	{	
fma.rn.f32 %f11397, %f11413, %f11413, %f11397;
	}
	// end inline asm
	// begin inline asm
	{	
fma.rn.f32 %f11401, %f11417, %f11417, %f11401;
	}
	// end inline asm
	// begin inline asm
	{	
fma.rn.f32 %f11405, %f11421, %f11421, %f11405;
	}
	// end inline asm
	// begin inline asm
	{	
fma.rn.f32 %f11409, %f11393, %f11393, %f11409;
	}
	// end inline asm
	// begin inline asm
	{	
fma.rn.f32 %f11413, %f11397, %f11397, %f11413;
	}
	// end inline asm
	// begin inline asm
	{	
fma.rn.f32 %f11417, %f11401, %f11401, %f11417;
	}
	// end inline asm
	// begin inline asm
	{	
fma.rn.f32 %f11421, %f11405, %f11405, %f11421;
	}
	// end inline asm
	// begin inline asm
	{	
fma.rn.f32 %f11393, %f11409, %f11409, %f11393;
	}
	// end inline asm
	// begin inline asm
	{	
fma.rn.f32 %f11397, %f11413, %f11413, %f11397;
	}
	// end inline asm
	// begin inline asm
	{	
fma.rn.f32 %f11401, %f11417, %f11417, %f11401;
	}
	// end inline asm
	// begin inline asm
	{	
fma.rn.f32 %f11405, %f11421, %f11421, %f11405;
	}
	// end inline asm
	// begin inline asm
	{	
fma.rn.f32 %f11409, %f11393, %f11393, %f11409;
	}
	// end inline asm
	// begin inline asm
	{	
fma.rn.f32 %f11413, %f11397, %f11397, %f11413;
	}
	// end inline asm
	// begin inline asm
	{	
fma.rn.f32 %f11417, %f11401, %f11401, %f11417;
	}
	// end inline asm
	// begin inline asm
	{	
fma.rn.f32 %f11421, %f11405, %f11405, %f11421;
	}
	// end inline asm
	// begin inline asm
	{	
fma.rn.f32 %f11393, %f11409, %f11409, %f11393;
	}
	// end inline asm
	// begin inline asm
	{	
fma.rn.f32 %f11397, %f11413, %f11413, %f11397;
	}
	// end inline asm
	// begin inline asm
	{	
fma.rn.f32 %f11401, %f11417, %f11417, %f11401;
	}
	// end inline asm
	// begin inline asm
	{	
fma.rn.f32 %f11405, %f11421, %f11421, %f11405;
	}
	// end inline asm
	// begin inline asm
	{	
fma.rn.f32 %f11409, %f11393, %f11393, %f11409;
	}
	// end inline asm
	// begin inline asm
	{	
fma.rn.f32 %f11413, %f11397, %f11397, %f11413;
	}
	// end inline asm
	// begin inline asm
	{	
fma.rn.f32 %f11417, %f11401, %f11401, %f11417;
	}
	// end inline asm
	// begin inline asm
	{	
fma.rn.f32 %f11421, %f11405, %f11405, %f11421;
	}
	// end inline asm
	// begin inline asm
	{	
fma.rn.f32 %f11393, %f11409, %f11409, %f11393;
	}
	// end inline asm
	// begin inline asm
	{	
fma.rn.f32 %f11397, %f11413, %f11413, %f11397;
	}
	// end inline asm
	// begin inline asm
	{	
fma.rn.f32 %f11401, %f11417, %f11417, %f11401;
	}
	// end inline asm
	// begin inline asm
	{	
fma.rn.f32 %f11405, %f11421, %f11421, %f11405;
	}
	// end inline asm
	// begin inline asm
	{	
fma.rn.f32 %f11409, %f11393, %f11393, %f11409;
	}
	// end inline asm
	// begin inline asm
	{	
fma.rn.f32 %f11413, %f11397, %f11397, %f11413;
	}
	// end inline asm
	// begin inline asm
	{	
fma.rn.f32 %f11417, %f11401, %f11401, %f11417;
	}
	// end inline asm
	// begin inline asm
	{	
fma.rn.f32 %f11421, %f11405, %f11405, %f11421;
	}
	// end inline asm
	// begin inline asm
	{	
fma.rn.f32 %f11393, %f11409, %f11409, %f11393;
	}
	// end inline asm
	// begin inline asm
	{	
fma.rn.f32 %f11397, %f11413, %f11413, %f11397;
	}
	// end inline asm
	// begin inline asm
	{	
fma.rn.f32 %f11401, %f11417, %f11417, %f11401;
	}
	// end inline asm
	// begin inline asm
	{	
fma.rn.f32 %f11405, %f11421, %f11421, %f11405;
	}
	// end inline asm
	// begin inline asm
	{	
fma.rn.f32 %f11409, %f11393, %f11393, %f11409;
	}
	// end inline asm
	// begin inline asm
	{	
fma.rn.f32 %f11413, %f11397, %f11397, %f11413;
	}
	// end inline asm
	// begin inline asm
	{	
fma.rn.f32 %f11417, %f11401, %f11401, %f11417;
	}
	// end inline asm
	// begin inline asm
	{	
fma.rn.f32 %f11421, %f11405, %f11405, %f11421;
	}
	// end inline asm
	// begin inline asm
	{	
fma.rn.f32 %f11393, %f11409, %f11409, %f11393;
	}
	// end inline asm
	// begin inline asm
	{	
fma.rn.f32 %f11397, %f11413, %f11413, %f11397;
	}
	// end inline asm
	// begin inline asm
	{	
fma.rn.f32 %f11401, %f11417, %f11417, %f11401;
	}
	// end inline asm
	// begin inline asm
	{	
fma.rn.f32 %f11405, %f11421, %f11421, %f11405;
	}
	// end inline asm
	// begin inline asm
	{	
fma.rn.f32 %f11409, %f11393, %f11393, %f11409;
	}
	// end inline asm
	// begin inline asm
	{	
fma.rn.f32 %f11413, %f11397, %f11397, %f11413;
	}
	// end inline asm
	// begin inline asm
	{	
fma.rn.f32 %f11417, %f11401, %f11401, %f11417;
	}
	// end inline asm
	// begin inline asm
	{	
fma.rn.f32 %f11421, %f11405, %f11405, %f11421;
	}
	// end inline asm
	// begin inline asm
	{	
fma.rn.f32 %f11393, %f11409, %f11409, %f11393;
	}
	// end inline asm
	// begin inline asm
	{	
fma.rn.f32 %f11397, %f11413, %f11413, %f11397;
	}
	// end inline asm
	// begin inline asm
	{	
fma.rn.f32 %f11401, %f11417, %f11417, %f11401;
	}
	// end inline asm
	// begin inline asm
	{	
fma.rn.f32 %f11405, %f11421, %f11421, %f11405;
	}
	// end inline asm
	// begin inline asm
	{	
fma.rn.f32 %f11409, %f11393, %f11393, %f11409;
	}
	// end inline asm
	// begin inline asm
	{	
fma.rn.f32 %f11413, %f11397, %f11397, %f11413;
	}
	// end inline asm
	// begin inline asm
	{	
fma.rn.f32 %f11417, %f11401, %f11401, %f11417;
	}
	// end inline asm
	// begin inline asm
	{	
fma.rn.f32 %f11421, %f11405, %f11405, %f11421;
	}
	// end inline asm
	// begin inline asm
	{	
fma.rn.f32 %f11393, %f11409, %f11409, %f11393;
	}
	// end inline asm
	// begin inline asm
	{	
fma.rn.f32 %f11397, %f11413, %f11413, %f11397;
	}
	// end inline asm
	// begin inline asm
	{	
fma.rn.f32 %f11401, %f11417, %f11417, %f11401;
	}
	// end inline asm
	// begin inline asm
	{	
fma.rn.f32 %f11405, %f11421, %f11421, %f11405;
	}
	// end inline asm
	// begin inline asm
	{	
fma.rn.f32 %f11409, %f11393, %f11393, %f11409;
	}
	// end inline asm
	// begin inline asm
	{	
fma.rn.f32 %f11413, %f11397, %f11397, %f11413;
	}
	// end inline asm
	// begin inline asm
	{	
fma.rn.f32 %f11417, %f11401, %f11401, %f11417;
	}
	// end inline asm
	// begin inline asm
	{	
fma.rn.f32 %f11421, %f11405, %f11405, %f11421;
	}
	// end inline asm
	// begin inline asm
	{	
fma.rn.f32 %f11393, %f11409, %f11409, %f11393;
	}
	// end inline asm
	// begin inline asm
	{	
fma.rn.f32 %f11397, %f11413, %f11413, %f11397;
	}
	// end inline asm
	// begin inline asm
	{	
fma.rn.f32 %f11401, %f11417, %f11417, %f11401;
	}
	// end inline asm
	// begin inline asm
	{	
fma.rn.f32 %f11405, %f11421, %f11421, %f11405;
	}
	// end inline asm
	// begin inline asm
	{	
fma.rn.f32 %f11409, %f11393, %f11393, %f11409;
	}
	// end inline asm
	// begin inline asm
	{	
fma.rn.f32 %f11413, %f11397, %f11397, %f11413;
	}
	// end inline asm
	// begin inline asm
	{	
fma.rn.f32 %f11417, %f11401, %f11401, %f11417;
	}
	// end inline asm
	// begin inline asm
	{	
fma.rn.f32 %f11421, %f11405, %f11405, %f11421;
	}
	// end inline asm
	// begin inline asm
	{	
fma.rn.f32 %f11393, %f11409, %f11409, %f11393;
	}
	// end inline asm
	// begin inline asm
	{	
fma.rn.f32 %f11397, %f11413, %f11413, %f11397;
	}
	// end inline asm
	// begin inline asm
	{	
fma.rn.f32 %f11401, %f11417, %f11417, %f11401;
	}
	// end inline asm
	// begin inline asm
	{	
fma.rn.f32 %f11405, %f11421, %f11421, %f11405;
	}
	// end inline asm
	// begin inline asm
	{	
fma.rn.f32 %f11409, %f11393, %f11393, %f11409;
	}
	// end inline asm
	// begin inline asm
	{	
fma.rn.f32 %f11413, %f11397, %f11397, %f11413;
	}
	// end inline asm
	// begin inline asm
	{	
fma.rn.f32 %f11417, %f11401, %f11401, %f11417;
	}
	// end inline asm
	// begin inline asm
	{	
fma.rn.f32 %f11421, %f11405, %f11405, %f11421;
	}
	// end inline asm
	// begin inline asm
	{	
fma.rn.f32 %f11393, %f11409, %f11409, %f11393;
	}
	// end inline asm
	// begin inline asm
	{	
fma.rn.f32 %f11397, %f11413, %f11413, %f11397;
	}
	// end inline asm
	// begin inline asm
	{	
fma.rn.f32 %f11401, %f11417, %f11417, %f11401;
	}
	// end inline asm
	// begin inline asm
	{	
fma.rn.f32 %f11405, %f11421, %f11421, %f11405;
	}
	// end inline asm
	// begin inline asm
	{	
fma.rn.f32 %f11409, %f11393, %f11393, %f11409;
	}
	// end inline asm
	// begin inline asm
	{	
fma.rn.f32 %f11413, %f11397, %f11397, %f11413;
	}
	// end inline asm
	// begin inline asm
	{	
fma.rn.f32 %f11417, %f11401, %f11401, %f11417;
	}
	// end inline asm
	// begin inline asm
	{	
fma.rn.f32 %f11421, %f11405, %f11405, %f11421;
	}
	// end inline asm
	// begin inline asm
	{	
fma.rn.f32 %f11393, %f11409, %f11409, %f11393;
	}
	// end inline asm
	// begin inline asm
	{	
fma.rn.f32 %f11397, %f11413, %f11413, %f11397;
	}
	// end inline asm
	// begin inline asm
	{	
fma.rn.f32 %f11401, %f11417, %f11417, %f11401;
	}
	// end inline asm
	// begin inline asm
	{	
fma.rn.f32 %f11405, %f11421, %f11421, %f11405;
	}
	// end inline asm
	// begin inline asm
	{	
fma.rn.f32 %f11409, %f11393, %f11393, %f11409;
	}
	// end inline asm
	// begin inline asm
	{	
fma.rn.f32 %f11413, %f11397, %f11397, %f11413;
	}
	// end inline asm
	// begin inline asm
	{	
fma.rn.f32 %f11417, %f11401, %f11401, %f11417;
	}
	// end inline asm
	// begin inline asm
	{	
fma.rn.f32 %f11421, %f11405, %f11405, %f11421;
	}
	// end inline asm
	// begin inline asm
	{	
fma.rn.f32 %f11393, %f11409, %f11409, %f11393;
	}
	// end inline asm
	// begin inline asm
	{	
fma.rn.f32 %f11397, %f11413, %f11413, %f11397;
	}
	// end inline asm
	// begin inline asm
	{	
fma.rn.f32 %f11401, %f11417, %f11417, %f11401;
	}
	// end inline asm
	// begin inline asm
	{	
fma.rn.f32 %f11405, %f11421, %f11421, %f11405;
	}
	// end inline asm
	// begin inline asm
	{	
fma.rn.f32 %f11409, %f11393, %f11393, %f11409;
	}
	// end inline asm
	// begin inline asm
	{	
fma.rn.f32 %f11413, %f11397, %f11397, %f11413;
	}
	// end inline asm
	// begin inline asm
	{	
fma.rn.f32 %f11417, %f11401, %f11401, %f11417;
	}
	// end inline asm
	// begin inline asm
	{	
fma.rn.f32 %f11421, %f11405, %f11405, %f11421;
	}
	// end inline asm
	// begin inline asm
	{	
fma.rn.f32 %f11393, %f11409, %f11409, %f11393;
	}
	// end inline asm
	// begin inline asm
	{	
fma.rn.f32 %f11397, %f11413, %f11413, %f11397;
	}
	// end inline asm
	// begin inline asm
	{	
fma.rn.f32 %f11401, %f11417, %f11417, %f11401;
	}
	// end inline asm
	// begin inline asm
	{	
fma.rn.f32 %f11405, %f11421, %f11421, %f11405;
	}
	// end inline asm
	// begin inline asm
	{	
fma.rn.f32 %f11409, %f11393, %f11393, %f11409;
	}
	// end inline asm
	// begin inline asm
	{	
fma.rn.f32 %f11413, %f11397, %f11397, %f11413;
	}
	// end inline asm
	// begin inline asm
	{	
fma.rn.f32 %f11417, %f11401, %f11401, %f11417;
	}
	// end inline asm
	// begin inline asm
	{	
fma.rn.f32 %f11421, %f11405, %f11405, %f11421;
	}
	// end inline asm
	// begin inline asm
	{	
fma.rn.f32 %f11393, %f11409, %f11409, %f11393;
	}
	// end inline asm
	// begin inline asm
	{	
fma.rn.f32 %f11397, %f11413, %f11413, %f11397;
	}
	// end inline asm
	// begin inline asm
	{	
fma.rn.f32 %f11401, %f11417, %f11417, %f11401;
	}
	// end inline asm
	// begin inline asm
	{	
fma.rn.f32 %f11405, %f11421, %f11421, %f11405;
	}
	// end inline asm
	// begin inline asm
	{	
fma.rn.f32 %f11409, %f11393, %f11393, %f11409;
	}
	// end inline asm
	// begin inline asm
	{	
fma.rn.f32 %f11413, %f11397, %f11397, %f11413;
	}
	// end inline asm
	// begin inline asm
	{	
fma.rn.f32 %f11417, %f11401, %f11401, %f11417;
	}
	// end inline asm
	// begin inline asm
	{	
fma.rn.f32 %f11421, %f11405, %f11405, %f11421;
	}
	// end inline asm
	// begin inline asm
	{	
fma.rn.f32 %f11393, %f11409, %f11409, %f11393;
	}
	// end inline asm
	// begin inline asm
	{	
fma.rn.f32 %f11397, %f11413, %f11413, %f11397;
	}
	// end inline asm
	// begin inline asm
	{	
fma.rn.f32 %f11401, %f11417, %f11417, %f11401;
	}
	// end inline asm
	// begin inline asm
	{	
fma.rn.f32 %f11405, %f11421, %f11421, %f11405;
	}
	// end inline asm
	// begin inline asm
	{	
fma.rn.f32 %f11409, %f11393, %f11393, %f11409;
	}
	// end inline asm
	// begin inline asm
	{	
fma.rn.f32 %f11413, %f11397, %f11397, %f11413;
	}
	// end inline asm
	// begin inline asm
	{	
fma.rn.f32 %f11417, %f11401, %f11401, %f11417;
	}
	// end inline asm
	// begin inline asm
	{	
fma.rn.f32 %f11421, %f11405, %f11405, %f11421;
	}
	// end inline asm
	// begin inline asm
	{	
fma.rn.f32 %f11393, %f11409, %f11409, %f11393;
	}
	// end inline asm
	// begin inline asm
	{	
fma.rn.f32 %f11397, %f11413, %f11413, %f11397;
	}
	// end inline asm
	// begin inline asm
	{	
fma.rn.f32 %f11401, %f11417, %f11417, %f11401;
	}
	// end inline asm
	// begin inline asm
	{	
fma.rn.f32 %f11405, %f11421, %f11421, %f11405;
	}
	// end inline asm
	// begin inline asm
	{	
fma.rn.f32 %f11409, %f11393, %f11393, %f11409;
	}
	// end inline asm
	// begin inline asm
	{	
fma.rn.f32 %f11413, %f11397, %f11397, %f11413;
	}
	// end inline asm
	// begin inline asm
	{	
fma.rn.f32 %f11417, %f11401, %f11401, %f11417;
	}
	// end inline asm
	// begin inline asm
	{	
fma.rn.f32 %f11421, %f11405, %f11405, %f11421;
	}
	// end inline asm
	// begin inline asm
	{	
fma.rn.f32 %f11393, %f11409, %f11409, %f11393;
	}
	// end inline asm
	// begin inline asm
	{	
fma.rn.f32 %f11397, %f11413, %f11413, %f11397;
	}
	// end inline asm
	// begin inline asm
	{	
fma.rn.f32 %f11401, %f11417, %f11417, %f11401;
	}
	// end inline asm
	// begin inline asm
	{	
fma.rn.f32 %f11405, %f11421, %f11421, %f11405;
	}
	// end inline asm
	// begin inline asm
	{	
fma.rn.f32 %f11409, %f11393, %f11393, %f11409;
	}
	// end inline asm
	// begin inline asm
	{	
fma.rn.f32 %f11413, %f11397, %f11397, %f11413;
	}
	// end inline asm
	// begin inline asm
	{	
fma.rn.f32 %f11417, %f11401, %f11401, %f11417;
	}
	// end inline asm
	// begin inline asm
	{	
fma.rn.f32 %f11421, %f11405, %f11405, %f11421;
	}
	// end inline asm
	// begin inline asm
	{	
fma.rn.f32 %f11393, %f11409, %f11409, %f11393;
	}
	// end inline asm
	// begin inline asm
	{	
fma.rn.f32 %f11397, %f11413, %f11413, %f11397;
	}
	// end inline asm
	// begin inline asm
	{	
fma.rn.f32 %f11401, %f11417, %f11417, %f11401;
	}
	// end inline asm
	// begin inline asm
	{	
fma.rn.f32 %f11405, %f11421, %f11421, %f11405;
	}
	// end inline asm
	// begin inline asm
	{	
fma.rn.f32 %f11409, %f11393, %f11393, %f11409;
	}
	// end inline asm
	// begin inline asm
	{	
fma.rn.f32 %f11413, %f11397, %f11397, %f11413;
	}
	// end inline asm
	// begin inline asm
	{	
fma.rn.f32 %f11417, %f11401, %f11401, %f11417;
	}
	// end inline asm
	// begin inline asm
	{	
fma.rn.f32 %f11421, %f11405, %f11405, %f11421;
	}
	// end inline asm
	// begin inline asm
	{	
fma.rn.f32 %f11393, %f11409, %f11409, %f11393;
	}
	// end inline asm
	// begin inline asm
	{	
fma.rn.f32 %f11397, %f11413, %f11413, %f11397;
	}
	// end inline asm
	// begin inline asm
	{	
fma.rn.f32 %f11401, %f11417, %f11417, %f11401;
	}
	// end inline asm
	// begin inline asm
	{	
fma.rn.f32 %f11405, %f11421, %f11421, %f11405;
	}
	// end inline asm
	// begin inline asm
	{	
fma.rn.f32 %f11409, %f11393, %f11393, %f11409;
	}
	// end inline asm
	// begin inline asm
	{	
fma.rn.f32 %f11413, %f11397, %f11397, %f11413;
	}
	// end inline asm
	// begin inline asm
	{	
fma.rn.f32 %f11417, %f11401, %f11401, %f11417;
	}
	// end inline asm
	// begin inline asm
	{	
fma.rn.f32 %f11421, %f11405, %f11405, %f11421;
	}
	// end inline asm
	// begin inline asm
	{	
fma.rn.f32 %f11393, %f11409, %f11409, %f11393;
	}
	// end inline asm
	// begin inline asm
	{	
fma.rn.f32 %f11397, %f11413, %f11413, %f11397;
	}
	// end inline asm
	// begin inline asm
	{	
fma.rn.f32 %f11401, %f11417, %f11417, %f11401;
	}
	// end inline asm
	// begin inline asm
	{	
fma.rn.f32 %f11405, %f11421, %f11421, %f11405;
	}
	// end inline asm
	// begin inline asm
	{	
fma.rn.f32 %f11409, %f11393, %f11393, %f11409;
	}
	// end inline asm
	// begin inline asm
	{	
fma.rn.f32 %f11413, %f11397, %f11397, %f11413;
	}
	// end inline asm
	// begin inline asm
	{	
fma.rn.f32 %f11417, %f11401, %f11401, %f11417;
	}
	// end inline asm
	// begin inline asm
	{	
fma.rn.f32 %f11421, %f11405, %f11405, %f11421;
	}
	// end inline asm
	// begin inline asm
	{	
fma.rn.f32 %f11393, %f11409, %f11409, %f11393;
	}
	// end inline asm
	// begin inline asm
	{	
fma.rn.f32 %f11397, %f11413, %f11413, %f11397;
	}
	// end inline asm
	// begin inline asm
	{	
fma.rn.f32 %f11401, %f11417, %f11417, %f11401;
	}
	// end inline asm
	// begin inline asm
	{	
fma.rn.f32 %f11405, %f11421, %f11421, %f11405;
	}
	// end inline asm
	// begin inline asm
	{	
fma.rn.f32 %f11409, %f11393, %f11393, %f11409;
	}
	// end inline asm
	// begin inline asm
	{	
fma.rn.f32 %f11413, %f11397, %f11397, %f11413;
	}
	// end inline asm
	// begin inline asm
	{	
fma.rn.f32 %f11417, %f11401, %f11401, %f11417;
	}
	// end inline asm
	// begin inline asm
	{	
fma.rn.f32 %f11421, %f11405, %f11405, %f11421;
	}
	// end inline asm
	// begin inline asm
	{	
fma.rn.f32 %f11393, %f11409, %f11409, %f11393;
	}
	// end inline asm
	// begin inline asm
	{	
fma.rn.f32 %f11397, %f11413, %f11413, %f11397;
	}
	// end inline asm
	// begin inline asm
	{	
fma.rn.f32 %f11401, %f11417, %f11417, %f11401;
	}
	// end inline asm
	// begin inline asm
	{	
fma.rn.f32 %f11405, %f11421, %f11421, %f11405;
	}
	// end inline asm
	// begin inline asm
	{	
fma.rn.f32 %f11409, %f11393, %f11393, %f11409;
	}
	// end inline asm
	// begin inline asm
	{	
fma.rn.f32 %f11413, %f11397, %f11397, %f11413;
	}
	// end inline asm
	// begin inline asm
	{	
fma.rn.f32 %f11417, %f11401, %f11401, %f11417;
	}
	// end inline asm
	// begin inline asm
	{	
fma.rn.f32 %f11421, %f11405, %f11405, %f11421;
	}
	// end inline asm
	// begin inline asm
	{	
fma.rn.f32 %f11393, %f11409, %f11409, %f11393;
	}
	// end inline asm
	// begin inline asm
	{	
fma.rn.f32 %f11397, %f11413, %f11413, %f11397;
	}
	// end inline asm
	// begin inline asm
	{	
fma.rn.f32 %f11401, %f11417, %f11417, %f11401;
	}
	// end inline asm
	// begin inline asm
	{	
fma.rn.f32 %f11405, %f11421, %f11421, %f11405;
	}
	// end inline asm
	// begin inline asm
	{	
fma.rn.f32 %f11409, %f11393, %f11393, %f11409;
	}
	// end inline asm
	// begin inline asm
	{	
fma.rn.f32 %f11413, %f11397, %f11397, %f11413;
	}
	// end inline asm
	// begin inline asm
	{	
fma.rn.f32 %f11417, %f11401, %f11401, %f11417;
	}
	// end inline asm
	// begin inline asm
	{	
fma.rn.f32 %f11421, %f11405, %f11405, %f11421;
	}
	// end inline asm
	// begin inline asm
	{	
fma.rn.f32 %f11393, %f11409, %f11409, %f11393;
	}
	// end inline asm
	// begin inline asm
	{	
fma.rn.f32 %f11397, %f11413, %f11413, %f11397;
	}
	// end inline asm
	// begin inline asm
	{	
fma.rn.f32 %f11401, %f11417, %f11417, %f11401;
	}
	// end inline asm
	// begin inline asm
	{	
fma.rn.f32 %f11405, %f11421, %f11421, %f11405;
	}
	// end inline asm
	// begin inline asm
	{	
fma.rn.f32 %f11409, %f11393, %f11393, %f11409;
	}
	// end inline asm
	// begin inline asm
	{	
fma.rn.f32 %f11413, %f11397, %f11397, %f11413;
	}
	// end inline asm
	// begin inline asm
	{	
fma.rn.f32 %f11417, %f11401, %f11401, %f11417;
	}
	// end inline asm
	// begin inline asm
	{	
fma.rn.f32 %f11421, %f11405, %f11405, %f11421;
	}
	// end inline asm
	// begin inline asm
	{	
fma.rn.f32 %f11393, %f11409, %f11409, %f11393;
	}
	// end inline asm
	// begin inline asm
	{	
fma.rn.f32 %f11397, %f11413, %f11413, %f11397;
	}
	// end inline asm
	// begin inline asm
	{	
fma.rn.f32 %f11401, %f11417, %f11417, %f11401;
	}
	// end inline asm
	// begin inline asm
	{	
fma.rn.f32 %f11405, %f11421, %f11421, %f11405;
	}
	// end inline asm
	// begin inline asm
	{	
fma.rn.f32 %f11409, %f11393, %f11393, %f11409;
	}
	// end inline asm
	// begin inline asm
	{	
fma.rn.f32 %f11413, %f11397, %f11397, %f11413;
	}
	// end inline asm
	// begin inline asm
	{	
fma.rn.f32 %f11417, %f11401, %f11401, %f11417;
	}
	// end inline asm
	// begin inline asm
	{	
fma.rn.f32 %f11421, %f11405, %f11405, %f11421;
	}
	// end inline asm
	// begin inline asm
	{	
fma.rn.f32 %f11393, %f11409, %f11409, %f11393;
	}
	// end inline asm
	// begin inline asm
	{	
fma.rn.f32 %f11397, %f11413, %f11413, %f11397;
	}
	// end inline asm
	// begin inline asm
	{	
fma.rn.f32 %f11401, %f11417, %f11417, %f11401;
	}
	// end inline asm
	// begin inline asm
	{	
fma.rn.f32 %f11405, %f11421, %f11421, %f11405;
	}
	// end inline asm
	// begin inline asm
	{	
fma.rn.f32 %f11409, %f11393, %f11393, %f11409;
	}
	// end inline asm
	// begin inline asm
	{	
fma.rn.f32 %f11413, %f11397, %f11397, %f11413;
	}
	// end inline asm
	// begin inline asm
	{	
fma.rn.f32 %f11417, %f11401, %f11401, %f11417;
	}
	// end inline asm
	// begin inline asm
	{	
fma.rn.f32 %f11421, %f11405, %f11405, %f11421;
	}
	// end inline asm
	// begin inline asm
	{	
fma.rn.f32 %f11393, %f11409, %f11409, %f11393;
	}
	// end inline asm
	// begin inline asm
	{	
fma.rn.f32 %f11397, %f11413, %f11413, %f11397;
	}
	// end inline asm
	// begin inline asm
	{	
fma.rn.f32 %f11401, %f11417, %f11417, %f11401;
	}
	// end inline asm
	// begin inline asm
	{	
fma.rn.f32 %f11405, %f11421, %f11421, %f11405;
	}
	// end inline asm
	// begin inline asm
	{	
fma.rn.f32 %f11409, %f11393, %f11393, %f11409;
	}
	// end inline asm
	// begin inline asm
	{	
fma.rn.f32 %f11413, %f11397, %f11397, %f11413;
	}
	// end inline asm
	// begin inline asm
	{	
fma.rn.f32 %f11417, %f11401, %f11401, %f11417;
	}
	// end inline asm
	// begin inline asm
	{	
fma.rn.f32 %f11421, %f11405, %f11405, %f11421;
	}
	// end inline asm
	// begin inline asm
	{	
fma.rn.f32 %f11393, %f11409, %f11409, %f11393;
	}
	// end inline asm
	// begin inline asm
	{	
fma.rn.f32 %f11397, %f11413, %f11413, %f11397;
	}
	// end inline asm
	// begin inline asm
	{	
fma.rn.f32 %f11401, %f11417, %f11417, %f11401;
	}
	// end inline asm
	// begin inline asm
	{	
fma.rn.f32 %f11405, %f11421, %f11421, %f11405;
	}
	// end inline asm
	// begin inline asm
	{	
fma.rn.f32 %f11409, %f11393, %f11393, %f11409;
	}
	// end inline asm
	// begin inline asm
	{	
fma.rn.f32 %f11413, %f11397, %f11397, %f11413;
	}
	// end inline asm
	// begin inline asm
	{	
fma.rn.f32 %f11417, %f11401, %f11401, %f11417;
	}
	// end inline asm
	// begin inline asm
	{	
fma.rn.f32 %f11421, %f11405, %f11405, %f11421;
	}
	// end inline asm
	// begin inline asm
	{	
fma.rn.f32 %f11393, %f11409, %f11409, %f11393;
	}
	// end inline asm
	// begin inline asm
	{	
fma.rn.f32 %f11397, %f11413, %f11413, %f11397;
	}
	// end inline asm
	// begin inline asm
	{	
fma.rn.f32 %f11401, %f11417, %f11417, %f11401;
	}
	// end inline asm
	// begin inline asm
	{	
fma.rn.f32 %f11405, %f11421, %f11421, %f11405;
	}
	// end inline asm
	// begin inline asm
	{	
fma.rn.f32 %f11409, %f11393, %f11393, %f11409;
	}
	// end inline asm
	// begin inline asm
	{	
fma.rn.f32 %f11413, %f11397, %f11397, %f11413;
	}
	// end inline asm
	// begin inline asm
	{	
fma.rn.f32 %f11417, %f11401, %f11401, %f11417;
	}
	// end inline asm
	// begin inline asm
	{	
fma.rn.f32 %f11421, %f11405, %f11405, %f11421;
	}
	// end inline asm
	// begin inline asm
	{	
fma.rn.f32 %f11393, %f11409, %f11409, %f11393;
	}
	// end inline asm
	// begin inline asm
	{	
fma.rn.f32 %f11397, %f11413, %f11413, %f11397;
	}
	// end inline asm
	// begin inline asm
	{	
fma.rn.f32 %f11401, %f11417, %f11417, %f11401;
	}
	// end inline asm
	// begin inline asm
	{	
fma.rn.f32 %f11405, %f11421, %f11421, %f11405;
	}
	// end inline asm
	// begin inline asm
	{	
fma.rn.f32 %f11409, %f11393, %f11393, %f11409;
	}
	// end inline asm
	// begin inline asm
	{	
fma.rn.f32 %f11413, %f11397, %f11397, %f11413;
	}
	// end inline asm
	// begin inline asm
	{	
fma.rn.f32 %f11417, %f11401, %f11401, %f11417;
	}
	// end inline asm
	// begin inline asm
	{	
fma.rn.f32 %f11421, %f11405, %f11405, %f11421;
	}
	// end inline asm
	// begin inline asm
	{	
fma.rn.f32 %f11393, %f11409, %f11409, %f11393;
	}
	// end inline asm
	// begin inline asm
	{	
fma.rn.f32 %f11397, %f11413, %f11413, %f11397;
	}
	// end inline asm
	// begin inline asm
	{	
fma.rn.f32 %f11401, %f11417, %f11417, %f11401;
	}
	// end inline asm
	// begin inline asm
	{	
fma.rn.f32 %f11405, %f11421, %f11421, %f11405;
	}
	// end inline asm
	// begin inline asm
	{	
fma.rn.f32 %f11409, %f11393, %f11393, %f11409;
	}
	// end inline asm
	// begin inline asm
	{	
fma.rn.f32 %f11413, %f11397, %f11397, %f11413;
	}
	// end inline asm
	// begin inline asm
	{	
fma.rn.f32 %f11417, %f11401, %f11401, %f11417;
	}
	// end inline asm
	// begin inline asm
	{	
fma.rn.f32 %f11421, %f11405, %f11405, %f11421;
	}
	// end inline asm
	// begin inline asm
	{	
fma.rn.f32 %f11393, %f11409, %f11409, %f11393;
	}
	// end inline asm
	// begin inline asm
	{	
fma.rn.f32 %f11397, %f11413, %f11413, %f11397;
	}
	// end inline asm
	// begin inline asm
	{	
fma.rn.f32 %f11401, %f11417, %f11417, %f11401;
	}
	// end inline asm
	// begin inline asm
	{	
fma.rn.f32 %f11405, %f11421, %f11421, %f11405;
	}
	// end inline asm
	// begin inline asm
	{	
fma.rn.f32 %f11409, %f11393, %f11393, %f11409;
	}
	// end inline asm
	// begin inline asm
	{	
fma.rn.f32 %f11413, %f11397, %f11397, %f11413;
	}
	// end inline asm
	// begin inline asm
	{	
fma.rn.f32 %f11417, %f11401, %f11401, %f11417;
	}
	// end inline asm
	// begin inline asm
	{	
fma.rn.f32 %f11421, %f11405, %f11405, %f11421;
	}
	// end inline asm
	// begin inline asm
	{	
fma.rn.f32 %f11393, %f11409, %f11409, %f11393;
	}
	// end inline asm
	// begin inline asm
	{	
fma.rn.f32 %f11397, %f11413, %f11413, %f11397;
	}
	// end inline asm
	// begin inline asm
	{	
fma.rn.f32 %f11401, %f11417, %f11417, %f11401;
	}
	// end inline asm
	// begin inline asm
	{	
fma.rn.f32 %f11405, %f11421, %f11421, %f11405;
	}
	// end inline asm
	// begin inline asm
	{	
fma.rn.f32 %f11409, %f11393, %f11393, %f11409;
	}
	// end inline asm
	// begin inline asm
	{	
fma.rn.f32 %f11413, %f11397, %f11397, %f11413;
	}
	// end inline asm
	// begin inline asm
	{	
fma.rn.f32 %f11417, %f11401, %f11401, %f11417;
	}
	// end inline asm
	// begin inline asm
	{	
fma.rn.f32 %f11421, %f11405, %f11405, %f11421;
	}
	// end inline asm
	// begin inline asm
	{	
fma.rn.f32 %f11393, %f11409, %f11409, %f11393;
	}
	// end inline asm
	// begin inline asm
	{	
fma.rn.f32 %f11397, %f11413, %f11413, %f11397;
	}
	// end inline asm
	// begin inline asm
	{	
fma.rn.f32 %f11401, %f11417, %f11417, %f11401;
	}
	// end inline asm
	// begin inline asm
	{	
fma.rn.f32 %f11405, %f11421, %f11421, %f11405;
	}
	// end inline asm
	// begin inline asm
	{	
fma.rn.f32 %f11409, %f11393, %f11393, %f11409;
	}
	// end inline asm
	// begin inline asm
	{	
fma.rn.f32 %f11413, %f11397, %f11397, %f11413;
	}
	// end inline asm
	// begin inline asm
	{	
fma.rn.f32 %f11417, %f11401, %f11401, %f11417;
	}
	// end inline asm
	// begin inline asm
	{	
fma.rn.f32 %f11421, %f11405, %f11405, %f11421;
	}
	// end inline asm
	// begin inline asm
	{	
fma.rn.f32 %f11393, %f11409, %f11409, %f11393;
	}
	// end inline asm
	// begin inline asm
	{	
fma.rn.f32 %f11397, %f11413, %f11413, %f11397;
	}
	// end inline asm
	// begin inline asm
	{	
fma.rn.f32 %f11401, %f11417, %f11417, %f11401;
	}
	// end inline asm
	// begin inline asm
	{	
fma.rn.f32 %f11405, %f11421, %f11421, %f11405;
	}
	// end inline asm
	// begin inline asm
	{	
fma.rn.f32 %f11409, %f11393, %f11393, %f11409;
	}
	// end inline asm
	// begin inline asm
	{	
fma.rn.f32 %f11413, %f11397, %f11397, %f11413;
	}
	// end inline asm
	// begin inline asm
	{	
fma.rn.f32 %f11417, %f11401, %f11401, %f11417;
	}
	// end inline asm
	// begin inline asm
	{	
fma.rn.f32 %f11421, %f11405, %f11405, %f11421;
	}
	// end inline asm
	// begin inline asm
	{	
fma.rn.f32 %f11393, %f11409, %f11409, %f11393;
	}
	// end inline asm
	// begin inline asm
	{	
fma.rn.f32 %f11397, %f11413, %f11413, %f11397;
	}
	// end inline asm
	// begin inline asm
	{	
fma.rn.f32 %f11401, %f11417, %f11417, %f11401;
	}
	// end inline asm
	// begin inline asm
	{	
fma.rn.f32 %f11405, %f11421, %f11421, %f11405;
	}
	// end inline asm
	// begin inline asm
	{	
fma.rn.f32 %f11409, %f11393, %f11393, %f11409;
	}
	// end inline asm
	// begin inline asm
	{	
fma.rn.f32 %f11413, %f11397, %f11397, %f11413;
	}
	// end inline asm
	// begin inline asm
	{	
fma.rn.f32 %f11417, %f11401, %f11401, %f11417;
	}
	// end inline asm
	// begin inline asm
	{	
fma.rn.f32 %f11421, %f11405, %f11405, %f11421;
	}
	// end inline asm
	// begin inline asm
	{	
fma.rn.f32 %f11393, %f11409, %f11409, %f11393;
	}
	// end inline asm
	// begin inline asm
	{	
fma.rn.f32 %f11397, %f11413, %f11413, %f11397;
	}
	// end inline asm
	// begin inline asm
	{	
fma.rn.f32 %f11401, %f11417, %f11417, %f11401;
	}
	// end inline asm
	// begin inline asm
	{	
fma.rn.f32 %f11405, %f11421, %f11421, %f11405;
	}
	// end inline asm
	// begin inline asm
	{	
fma.rn.f32 %f11409, %f11393, %f11393, %f11409;
	}
	// end inline asm
	// begin inline asm
	{	
fma.rn.f32 %f11413, %f11397, %f11397, %f11413;
	}
	// end inline asm
	// begin inline asm
	{	
fma.rn.f32 %f11417, %f11401, %f11401, %f11417;
	}
	// end inline asm
	// begin inline asm
	{	
fma.rn.f32 %f11421, %f11405, %f11405, %f11421;
	}
	// end inline asm
	// begin inline asm
	{	
fma.rn.f32 %f11393, %f11409, %f11409, %f11393;
	}
	// end inline asm
	// begin inline asm
	{	
fma.rn.f32 %f11397, %f11413, %f11413, %f11397;
	}
	// end inline asm
	// begin inline asm
	{	
fma.rn.f32 %f11401, %f11417, %f11417, %f11401;
	}
	// end inline asm
	// begin inline asm
	{	
fma.rn.f32 %f11405, %f11421, %f11421, %f11405;
	}
	// end inline asm
	// begin inline asm
	{	
fma.rn.f32 %f11409, %f11393, %f11393, %f11409;
	}
	// end inline asm
	// begin inline asm
	{	
fma.rn.f32 %f11413, %f11397, %f11397, %f11413;
	}
	// end inline asm
	// begin inline asm
	{	
fma.rn.f32 %f11417, %f11401, %f11401, %f11417;
	}
	// end inline asm
	// begin inline asm
	{	
fma.rn.f32 %f11421, %f11405, %f11405, %f11421;
	}
	// end inline asm
	// begin inline asm
	{	
fma.rn.f32 %f11393, %f11409, %f11409, %f11393;
	}
	// end inline asm
	// begin inline asm
	{	
fma.rn.f32 %f11397, %f11413, %f11413, %f11397;
	}
	// end inline asm
	// begin inline asm
	{	
fma.rn.f32 %f11401, %f11417, %f11417, %f11401;
	}
	// end inline asm
	// begin inline asm
	{	
fma.rn.f32 %f11405, %f11421, %f11421, %f11405;
	}
	// end inline asm
	// begin inline asm
	{	
fma.rn.f32 %f11409, %f11393, %f11393, %f11409;
	}
	// end inline asm
	// begin inline asm
	{	
fma.rn.f32 %f11413, %f11397, %f11397, %f11413;
	}
	// end inline asm
	// begin inline asm
	{	
fma.rn.f32 %f11417, %f11401, %f11401, %f11417;
	}
	// end inline asm
	// begin inline asm
	{	
fma.rn.f32 %f11421, %f11405, %f11405, %f11421;
	}
	// end inline asm
	// begin inline asm
	{	
fma.rn.f32 %f11393, %f11409, %f11409, %f11393;
	}
	// end inline asm
	// begin inline asm
	{	
fma.rn.f32 %f11397, %f11413, %f11413, %f11397;
	}
	// end inline asm
	// begin inline asm
	{	
fma.rn.f32 %f11401, %f11417, %f11417, %f11401;
	}
	// end inline asm
	// begin inline asm
	{	
fma.rn.f32 %f11405, %f11421, %f11421, %f11405;
	}
	// end inline asm
	// begin inline asm
	{	
fma.rn.f32 %f11409, %f11393, %f11393, %f11409;
	}
	// end inline asm
	// begin inline asm
	{	
fma.rn.f32 %f11413, %f11397, %f11397, %f11413;
	}
	// end inline asm
	// begin inline asm
	{	
fma.rn.f32 %f11417, %f11401, %f11401, %f11417;
	}
	// end inline asm
	// begin inline asm
	{	
fma.rn.f32 %f11421, %f11405, %f11405, %f11421;
	}
	// end inline asm
	// begin inline asm
	{	
fma.rn.f32 %f11393, %f11409, %f11409, %f11393;
	}
	// end inline asm
	// begin inline asm
	{	
fma.rn.f32 %f11397, %f11413, %f11413, %f11397;
	}
	// end inline asm
	// begin inline asm
	{	
fma.rn.f32 %f11401, %f11417, %f11417, %f11401;
	}
	// end inline asm
	// begin inline asm
	{	
fma.rn.f32 %f11405, %f11421, %f11421, %f11405;
	}
	// end inline asm
	// begin inline asm
	{	
fma.rn.f32 %f11409, %f11393, %f11393, %f11409;
	}
	// end inline asm
	// begin inline asm
	{	
fma.rn.f32 %f11413, %f11397, %f11397, %f11413;
	}
	// end inline asm
	// begin inline asm
	{	
fma.rn.f32 %f11417, %f11401, %f11401, %f11417;
	}
	// end inline asm
	// begin inline asm
	{	
fma.rn.f32 %f11421, %f11405, %f11405, %f11421;
	}
	// end inline asm
	// begin inline asm
	{	
fma.rn.f32 %f11393, %f11409, %f11409, %f11393;
	}
	// end inline asm
	// begin inline asm
	{	
fma.rn.f32 %f11397, %f11413, %f11413, %f11397;
	}
	// end inline asm
	// begin inline asm
	{	
fma.rn.f32 %f11401, %f11417, %f11417, %f11401;
	}
	// end inline asm
	// begin inline asm
	{	
fma.rn.f32 %f11405, %f11421, %f11421, %f11405;
	}
	// end inline asm
	// begin inline asm
	{	
fma.rn.f32 %f11409, %f11393, %f11393, %f11409;
	}
	// end inline asm
	// begin inline asm
	{	
fma.rn.f32 %f11413, %f11397, %f11397, %f11413;
	}
	// end inline asm
	// begin inline asm
	{	
fma.rn.f32 %f11417, %f11401, %f11401, %f11417;
	}
	// end inline asm
	// begin inline asm
	{	
fma.rn.f32 %f11421, %f11405, %f11405, %f11421;
	}
	// end inline asm
	// begin inline asm
	{	
fma.rn.f32 %f11393, %f11409, %f11409, %f11393;
	}
	// end inline asm
	// begin inline asm
	{	
fma.rn.f32 %f11397, %f11413, %f11413, %f11397;
	}
	// end inline asm
	// begin inline asm
	{	
fma.rn.f32 %f11401, %f11417, %f11417, %f11401;
	}
	// end inline asm
	// begin inline asm
	{	
fma.rn.f32 %f11405, %f11421, %f11421, %f11405;
	}
	// end inline asm
	// begin inline asm
	{	
fma.rn.f32 %f11409, %f11393, %f11393, %f11409;
	}
	// end inline asm
	// begin inline asm
	{	
fma.rn.f32 %f11413, %f11397, %f11397, %f11413;
	}
	// end inline asm
	// begin inline asm
	{	
fma.rn.f32 %f11417, %f11401, %f11401, %f11417;
	}
	// end inline asm
	// begin inline asm
	{	
fma.rn.f32 %f11421, %f11405, %f11405, %f11421;
	}
	// end inline asm
	// begin inline asm
	{	
fma.rn.f32 %f11393, %f11409, %f11409, %f11393;
	}
	// end inline asm
	// begin inline asm
	{	
fma.rn.f32 %f11397, %f11413, %f11413, %f11397;
	}
	// end inline asm
	// begin inline asm
	{	
fma.rn.f32 %f11401, %f11417, %f11417, %f11401;
	}
	// end inline asm
	// begin inline asm
	{	
fma.rn.f32 %f11405, %f11421, %f11421, %f11405;
	}
	// end inline asm
	// begin inline asm
	{	
fma.rn.f32 %f11409, %f11393, %f11393, %f11409;
	}
	// end inline asm
	// begin inline asm
	{	
fma.rn.f32 %f11413, %f11397, %f11397, %f11413;
	}
	// end inline asm
	// begin inline asm
	{	
fma.rn.f32 %f11417, %f11401, %f11401, %f11417;
	}
	// end inline asm
	// begin inline asm
	{	
fma.rn.f32 %f11421, %f11405, %f11405, %f11421;
	}
	// end inline asm
	// begin inline asm
	{	
fma.rn.f32 %f11393, %f11409, %f11409, %f11393;
	}
	// end inline asm
	// begin inline asm
	{	
fma.rn.f32 %f11397, %f11413, %f11413, %f11397;
	}
	// end inline asm
	// begin inline asm
	{	
fma.rn.f32 %f11401, %f11417, %f11417, %f11401;
	}
	// end inline asm
	// begin inline asm
	{	
fma.rn.f32 %f11405, %f11421, %f11421, %f11405;
	}
	// end inline asm
	// begin inline asm
	{	
fma.rn.f32 %f11409, %f11393, %f11393, %f11409;
	}
	// end inline asm
	// begin inline asm
	{	
fma.rn.f32 %f11413, %f11397, %f11397, %f11413;
	}
	// end inline asm
	// begin inline asm
	{	
fma.rn.f32 %f11417, %f11401, %f11401, %f11417;
	}
	// end inline asm
	// begin inline asm
	{	
fma.rn.f32 %f11421, %f11405, %f11405, %f11421;
	}
	// end inline asm
	// begin inline asm
	{	
fma.rn.f32 %f11393, %f11409, %f11409, %f11393;
	}
	// end inline asm
	// begin inline asm
	{	
fma.rn.f32 %f11397, %f11413, %f11413, %f11397;
	}
	// end inline asm
	// begin inline asm
	{	
fma.rn.f32 %f11401, %f11417, %f11417, %f11401;
	}
	// end inline asm
	// begin inline asm
	{	
fma.rn.f32 %f11405, %f11421, %f11421, %f11405;
	}
	// end inline asm
	// begin inline asm
	{	
fma.rn.f32 %f11409, %f11393, %f11393, %f11409;
	}
	// end inline asm
	// begin inline asm
	{	
fma.rn.f32 %f11413, %f11397, %f11397, %f11413;
	}
	// end inline asm
	// begin inline asm
	{	
fma.rn.f32 %f11417, %f11401, %f11401, %f11417;
	}
	// end inline asm
	// begin inline asm
	{	
fma.rn.f32 %f11421, %f11405, %f11405, %f11421;
	}
	// end inline asm
	// begin inline asm
	{	
fma.rn.f32 %f11393, %f11409, %f11409, %f11393;
	}
	// end inline asm
	// begin inline asm
	{	
fma.rn.f32 %f11397, %f11413, %f11413, %f11397;
	}
	// end inline asm
	// begin inline asm
	{	
fma.rn.f32 %f11401, %f11417, %f11417, %f11401;
	}
	// end inline asm
	// begin inline asm
	{	
fma.rn.f32 %f11405, %f11421, %f11421, %f11405;
	}
	// end inline asm
	// begin inline asm
	{	
fma.rn.f32 %f11409, %f11393, %f11393, %f11409;
	}
	// end inline asm
	// begin inline asm
	{	
fma.rn.f32 %f11413, %f11397, %f11397, %f11413;
	}
	// end inline asm
	// begin inline asm
	{	
fma.rn.f32 %f11417, %f11401, %f11401, %f11417;
	}
	// end inline asm
	// begin inline asm
	{	
fma.rn.f32 %f11421, %f11405, %f11405, %f11421;
	}
	// end inline asm
	// begin inline asm
	{	
fma.rn.f32 %f11393, %f11409, %f11409, %f11393;
	}
	// end inline asm
	// begin inline asm
	{	
fma.rn.f32 %f11397, %f11413, %f11413, %f11397;
	}
	// end inline asm
	// begin inline asm
	{	
fma.rn.f32 %f11401, %f11417, %f11417, %f11401;
	}
	// end inline asm
	// begin inline asm
	{	
fma.rn.f32 %f11405, %f11421, %f11421, %f11405;
	}
	// end inline asm
	// begin inline asm
	{	
fma.rn.f32 %f11409, %f11393, %f11393, %f11409;
	}
	// end inline asm
	// begin inline asm
	{	
fma.rn.f32 %f11413, %f11397, %f11397, %f11413;
	}
	// end inline asm
	// begin inline asm
	{	
fma.rn.f32 %f11417, %f11401, %f11401, %f11417;
	}
	// end inline asm
	// begin inline asm
	{	
fma.rn.f32 %f11421, %f11405, %f11405, %f11421;
	}
	// end inline asm
	// begin inline asm
	{	
fma.rn.f32 %f11393, %f11409, %f11409, %f11393;
	}
	// end inline asm
	// begin inline asm
	{	
fma.rn.f32 %f11397, %f11413, %f11413, %f11397;
	}
	// end inline asm
	// begin inline asm
	{	
fma.rn.f32 %f11401, %f11417, %f11417, %f11401;
	}
	// end inline asm
	// begin inline asm
	{	
fma.rn.f32 %f11405, %f11421, %f11421, %f11405;
	}
	// end inline asm
	// begin inline asm
	{	
fma.rn.f32 %f11409, %f11393, %f11393, %f11409;
	}
	// end inline asm
	// begin inline asm
	{	
fma.rn.f32 %f11413, %f11397, %f11397, %f11413;
	}
	// end inline asm
	// begin inline asm
	{	
fma.rn.f32 %f11417, %f11401, %f11401, %f11417;
	}
	// end inline asm
	// begin inline asm
	{	
fma.rn.f32 %f11421, %f11405, %f11405, %f11421;
	}
	// end inline asm
	// begin inline asm
	{	
fma.rn.f32 %f11393, %f11409, %f11409, %f11393;
	}
	// end inline asm
	// begin inline asm
	{	
fma.rn.f32 %f11397, %f11413, %f11413, %f11397;
	}
	// end inline asm
	// begin inline asm
	{	
fma.rn.f32 %f11401, %f11417, %f11417, %f11401;
	}
	// end inline asm
	// begin inline asm
	{	
fma.rn.f32 %f11405, %f11421, %f11421, %f11405;
	}
	// end inline asm
	// begin inline asm
	{	
fma.rn.f32 %f11409, %f11393, %f11393, %f11409;
	}
	// end inline asm
	// begin inline asm
	{	
fma.rn.f32 %f11413, %f11397, %f11397, %f11413;
	}
	// end inline asm
	// begin inline asm
	{	
fma.rn.f32 %f11417, %f11401, %f11401, %f11417;
	}
	// end inline asm
	// begin inline asm
	{	
fma.rn.f32 %f11421, %f11405, %f11405, %f11421;
	}
	// end inline asm
	// begin inline asm
	{	
fma.rn.f32 %f11393, %f11409, %f11409, %f11393;
	}
	// end inline asm
	// begin inline asm
	{	
fma.rn.f32 %f11397, %f11413, %f11413, %f11397;
	}
	// end inline asm
	// begin inline asm
	{	
fma.rn.f32 %f11401, %f11417, %f11417, %f11401;
	}
	// end inline asm
	// begin inline asm
	{	
fma.rn.f32 %f11405, %f11421, %f11421, %f11405;
	}
	// end inline asm
	// begin inline asm
	{	
fma.rn.f32 %f11409, %f11393, %f11393, %f11409;
	}
	// end inline asm
	// begin inline asm
	{	
fma.rn.f32 %f11413, %f11397, %f11397, %f11413;
	}
	// end inline asm
	// begin inline asm
	{	
fma.rn.f32 %f11417, %f11401, %f11401, %f11417;
	}
	// end inline asm
	// begin inline asm
	{	
fma.rn.f32 %f11421, %f11405, %f11405, %f11421;
	}
	// end inline asm
	// begin inline asm
	{	
fma.rn.f32 %f11393, %f11409, %f11409, %f11393;
	}
	// end inline asm
	// begin inline asm
	{	
fma.rn.f32 %f11397, %f11413, %f11413, %f11397;
	}
	// end inline asm
	// begin inline asm
	{	
fma.rn.f32 %f11401, %f11417, %f11417, %f11401;
	}
	// end inline asm
	// begin inline asm
	{	
fma.rn.f32 %f11405, %f11421, %f11421, %f11405;
	}
	// end inline asm
	// begin inline asm
	{	
fma.rn.f32 %f11409, %f11393, %f11393, %f11409;
	}
	// end inline asm
	// begin inline asm
	{	
fma.rn.f32 %f11413, %f11397, %f11397, %f11413;
	}
	// end inline asm
	// begin inline asm
	{	
fma.rn.f32 %f11417, %f11401, %f11401, %f11417;
	}
	// end inline asm
	// begin inline asm
	{	
fma.rn.f32 %f11421, %f11405, %f11405, %f11421;
	}
	// end inline asm
	// begin inline asm
	{	
fma.rn.f32 %f11393, %f11409, %f11409, %f11393;
	}
	// end inline asm
	// begin inline asm
	{	
fma.rn.f32 %f11397, %f11413, %f11413, %f11397;
	}
	// end inline asm
	// begin inline asm
	{	
fma.rn.f32 %f11401, %f11417, %f11417, %f11401;
	}
	// end inline asm
	// begin inline asm
	{	
fma.rn.f32 %f11405, %f11421, %f11421, %f11405;
	}
	// end inline asm
	// begin inline asm
	{	
fma.rn.f32 %f11409, %f11393, %f11393, %f11409;
	}
	// end inline asm
	// begin inline asm
	{	
fma.rn.f32 %f11413, %f11397, %f11397, %f11413;
	}
	// end inline asm
	// begin inline asm
	{	
fma.rn.f32 %f11417, %f11401, %f11401, %f11417;
	}
	// end inline asm
	// begin inline asm
	{	
fma.rn.f32 %f11421, %f11405, %f11405, %f11421;
	}
	// end inline asm
	// begin inline asm
	{	
fma.rn.f32 %f11393, %f11409, %f11409, %f11393;
	}
	// end inline asm
	// begin inline asm
	{	
fma.rn.f32 %f11397, %f11413, %f11413, %f11397;
	}
	// end inline asm
	// begin inline asm
	{	
fma.rn.f32 %f11401, %f11417, %f11417, %f11401;
	}
	// end inline asm
	// begin inline asm
	{	
fma.rn.f32 %f11405, %f11421, %f11421, %f11405;
	}
	// end inline asm
	// begin inline asm
	{	
fma.rn.f32 %f11409, %f11393, %f11393, %f11409;
	}
	// end inline asm
	// begin inline asm
	{	
fma.rn.f32 %f11413, %f11397, %f11397, %f11413;
	}
	// end inline asm
	// begin inline asm
	{	
fma.rn.f32 %f11417, %f11401, %f11401, %f11417;
	}
	// end inline asm
	// begin inline asm
	{	
fma.rn.f32 %f11421, %f11405, %f11405, %f11421;
	}
	// end inline asm
	// begin inline asm
	{	
fma.rn.f32 %f11393, %f11409, %f11409, %f11393;
	}
	// end inline asm
	// begin inline asm
	{	
fma.rn.f32 %f11397, %f11413, %f11413, %f11397;
	}
	// end inline asm
	// begin inline asm
	{	
fma.rn.f32 %f11401, %f11417, %f11417, %f11401;
	}
	// end inline asm
	// begin inline asm
	{	
fma.rn.f32 %f11405, %f11421, %f11421, %f11405;
	}
	// end inline asm
	// begin inline asm
	{	
fma.rn.f32 %f11409, %f11393, %f11393, %f11409;
	}
	// end inline asm
	// begin inline asm
	{	
fma.rn.f32 %f11413, %f11397, %f11397, %f11413;
	}
	// end inline asm
	// begin inline asm
	{	
fma.rn.f32 %f11417, %f11401, %f11401, %f11417;
	}
	// end inline asm
	// begin inline asm
	{	
fma.rn.f32 %f11421, %f11405, %f11405, %f11421;
	}
	// end inline asm
	// begin inline asm
	{	
fma.rn.f32 %f11393, %f11409, %f11409, %f11393;
	}
	// end inline asm
	// begin inline asm
	{	
fma.rn.f32 %f11397, %f11413, %f11413, %f11397;
	}
	// end inline asm
	// begin inline asm
	{	
fma.rn.f32 %f11401, %f11417, %f11417, %f11401;
	}
	// end inline asm
	// begin inline asm
	{	
fma.rn.f32 %f11405, %f11421, %f11421, %f11405;
	}
	// end inline asm
	// begin inline asm
	{	
fma.rn.f32 %f11409, %f11393, %f11393, %f11409;
	}
	// end inline asm
	// begin inline asm
	{	
fma.rn.f32 %f11413, %f11397, %f11397, %f11413;
	}
	// end inline asm
	// begin inline asm
	{	
fma.rn.f32 %f11417, %f11401, %f11401, %f11417;
	}
	// end inline asm
	// begin inline asm
	{	
fma.rn.f32 %f11421, %f11405, %f11405, %f11421;
	}
	// end inline asm
	// begin inline asm
	{	
fma.rn.f32 %f11393, %f11409, %f11409, %f11393;
	}
	// end inline asm
	// begin inline asm
	{	
fma.rn.f32 %f11397, %f11413, %f11413, %f11397;
	}
	// end inline asm
	// begin inline asm
	{	
fma.rn.f32 %f11401, %f11417, %f11417, %f11401;
	}
	// end inline asm
	// begin inline asm
	{	
fma.rn.f32 %f11405, %f11421, %f11421, %f11405;
	}
	// end inline asm
	// begin inline asm
	{	
fma.rn.f32 %f11409, %f11393, %f11393, %f11409;
	}
	// end inline asm
	// begin inline asm
	{	
fma.rn.f32 %f11413, %f11397, %f11397, %f11413;
	}
	// end inline asm
	// begin inline asm
	{	
fma.rn.f32 %f11417, %f11401, %f11401, %f11417;
	}
	// end inline asm
	// begin inline asm
	{	
fma.rn.f32 %f11421, %f11405, %f11405, %f11421;
	}
	// end inline asm
	// begin inline asm
	{	
fma.rn.f32 %f11393, %f11409, %f11409, %f11393;
	}
	// end inline asm
	// begin inline asm
	{	
fma.rn.f32 %f11397, %f11413, %f11413, %f11397;
	}
	// end inline asm
	// begin inline asm
	{	
fma.rn.f32 %f11401, %f11417, %f11417, %f11401;
	}
	// end inline asm
	// begin inline asm
	{	
fma.rn.f32 %f11405, %f11421, %f11421, %f11405;
	}
	// end inline asm
	// begin inline asm
	{	
fma.rn.f32 %f11409, %f11393, %f11393, %f11409;
	}
	// end inline asm
	// begin inline asm
	{	
fma.rn.f32 %f11413, %f11397, %f11397, %f11413;
	}
	// end inline asm
	// begin inline asm
	{	
fma.rn.f32 %f11417, %f11401, %f11401, %f11417;
	}
	// end inline asm
	// begin inline asm
	{	
fma.rn.f32 %f11421, %f11405, %f11405, %f11421;
	}
	// end inline asm
	// begin inline asm
	{	
fma.rn.f32 %f11393, %f11409, %f11409, %f11393;
	}
	// end inline asm
	// begin inline asm
	{	
fma.rn.f32 %f11397, %f11413, %f11413, %f11397;
	}
	// end inline asm
	// begin inline asm
	{	
fma.rn.f32 %f11401, %f11417, %f11417, %f11401;
	}
	// end inline asm
	// begin inline asm
	{	
fma.rn.f32 %f11405, %f11421, %f11421, %f11405;
	}
	// end inline asm
	// begin inline asm
	{	
fma.rn.f32 %f11409, %f11393, %f11393, %f11409;
	}
	// end inline asm
	// begin inline asm
	{	
fma.rn.f32 %f11413, %f11397, %f11397, %f11413;
	}
	// end inline asm
	// begin inline asm
	{	
fma.rn.f32 %f11417, %f11401, %f11401, %f11417;
	}
	// end inline asm
	// begin inline asm
	{	
fma.rn.f32 %f11421, %f11405, %f11405, %f11421;
	}
	// end inline asm
	// begin inline asm
	{	
fma.rn.f32 %f11393, %f11409, %f11409, %f11393;
	}
	// end inline asm
	// begin inline asm
	{	
fma.rn.f32 %f11397, %f11413, %f11413, %f11397;
	}
	// end inline asm
	// begin inline asm
	{	
fma.rn.f32 %f11401, %f11417, %f11417, %f11401;
	}
	// end inline asm
	// begin inline asm
	{	
fma.rn.f32 %f11405, %f11421, %f11421, %f11405;
	}
	// end inline asm
	// begin inline asm
	{	
fma.rn.f32 %f11409, %f11393, %f11393, %f11409;
	}
	// end inline asm
	// begin inline asm
	{	
fma.rn.f32 %f11413, %f11397, %f11397, %f11413;
	}
	// end inline asm
	// begin inline asm
	{	
fma.rn.f32 %f11417, %f11401, %f11401, %f11417;
	}
	// end inline asm
	// begin inline asm
	{	
fma.rn.f32 %f11421, %f11405, %f11405, %f11421;
	}
	// end inline asm
	// begin inline asm
	{	
fma.rn.f32 %f11393, %f11409, %f11409, %f11393;
	}
	// end inline asm
	// begin inline asm
	{	
fma.rn.f32 %f11397, %f11413, %f11413, %f11397;
	}
	// end inline asm
	// begin inline asm
	{	
fma.rn.f32 %f11401, %f11417, %f11417, %f11401;
	}
	// end inline asm
	// begin inline asm
	{	
fma.rn.f32 %f11405, %f11421, %f11421, %f11405;
	}
	// end inline asm
	// begin inline asm
	{	
fma.rn.f32 %f11409, %f11393, %f11393, %f11409;
	}
	// end inline asm
	// begin inline asm
	{	
fma.rn.f32 %f11413, %f11397, %f11397, %f11413;
	}
	// end inline asm
	// begin inline asm
	{	
fma.rn.f32 %f11417, %f11401, %f11401, %f11417;
	}
	// end inline asm
	// begin inline asm
	{	
fma.rn.f32 %f11421, %f11405, %f11405, %f11421;
	}
	// end inline asm
	// begin inline asm
	{	
fma.rn.f32 %f11393, %f11409, %f11409, %f11393;
	}
	// end inline asm
	// begin inline asm
	{	
fma.rn.f32 %f11397, %f11413, %f11413, %f11397;
	}
	// end inline asm
	// begin inline asm
	{	
fma.rn.f32 %f11401, %f11417, %f11417, %f11401;
	}
	// end inline asm
	// begin inline asm
	{	
fma.rn.f32 %f11405, %f11421, %f11421, %f11405;
	}
	// end inline asm
	// begin inline asm
	{	
fma.rn.f32 %f11409, %f11393, %f11393, %f11409;
	}
	// end inline asm
	// begin inline asm
	{	
fma.rn.f32 %f11413, %f11397, %f11397, %f11413;
	}
	// end inline asm
	// begin inline asm
	{	
fma.rn.f32 %f11417, %f11401, %f11401, %f11417;
	}
	// end inline asm
	// begin inline asm
	{	
fma.rn.f32 %f11421, %f11405, %f11405, %f11421;
	}
	// end inline asm
	// begin inline asm
	{	
fma.rn.f32 %f11393, %f11409, %f11409, %f11393;
	}
	// end inline asm
	// begin inline asm
	{	
fma.rn.f32 %f11397, %f11413, %f11413, %f11397;
	}
	// end inline asm
	// begin inline asm
	{	
fma.rn.f32 %f11401, %f11417, %f11417, %f11401;
	}
	// end inline asm
	// begin inline asm
	{	
fma.rn.f32 %f11405, %f11421, %f11421, %f11405;
	}
	// end inline asm
	// begin inline asm
	{	
fma.rn.f32 %f11409, %f11393, %f11393, %f11409;
	}
	// end inline asm
	// begin inline asm
	{	
fma.rn.f32 %f11413, %f11397, %f11397, %f11413;
	}
	// end inline asm
	// begin inline asm
	{	
fma.rn.f32 %f11417, %f11401, %f11401, %f11417;
	}
	// end inline asm
	// begin inline asm
	{	
fma.rn.f32 %f11421, %f11405, %f11405, %f11421;
	}
	// end inline asm
	// begin inline asm
	{	
fma.rn.f32 %f11393, %f11409, %f11409, %f11393;
	}
	// end inline asm
	// begin inline asm
	{	
fma.rn.f32 %f11397, %f11413, %f11413, %f11397;
	}
	// end inline asm
	// begin inline asm
	{	
fma.rn.f32 %f11401, %f11417, %f11417, %f11401;
	}
	// end inline asm
	// begin inline asm
	{	
fma.rn.f32 %f11405, %f11421, %f11421, %f11405;
	}
	// end inline asm
	// begin inline asm
	{	
fma.rn.f32 %f11409, %f11393, %f11393, %f11409;
	}
	// end inline asm
	// begin inline asm
	{	
fma.rn.f32 %f11413, %f11397, %f11397, %f11413;
	}
	// end inline asm
	// begin inline asm
	{	
fma.rn.f32 %f11417, %f11401, %f11401, %f11417;
	}
	// end inline asm
	// begin inline asm
	{	
fma.rn.f32 %f11421, %f11405, %f11405, %f11421;
	}
	// end inline asm
	// begin inline asm
	{	
fma.rn.f32 %f11393, %f11409, %f11409, %f11393;
	}
	// end inline asm
	// begin inline asm
	{	
fma.rn.f32 %f11397, %f11413, %f11413, %f11397;
	}
	// end inline asm
	// begin inline asm
	{	
fma.rn.f32 %f11401, %f11417, %f11417, %f11401;
	}
	// end inline asm
	// begin inline asm
	{	
fma.rn.f32 %f11405, %f11421, %f11421, %f11405;
	}
	// end inline asm
	// begin inline asm
	{	
fma.rn.f32 %f11409, %f11393, %f11393, %f11409;
	}
	// end inline asm
	// begin inline asm
	{	
fma.rn.f32 %f11413, %f11397, %f11397, %f11413;
	}
	// end inline asm
	// begin inline asm
	{	
fma.rn.f32 %f11417, %f11401, %f11401, %f11417;
	}
	// end inline asm
	// begin inline asm
	{	
fma.rn.f32 %f11421, %f11405, %f11405, %f11421;
	}
	// end inline asm
	// begin inline asm
	{	
fma.rn.f32 %f11393, %f11409, %f11409, %f11393;
	}
	// end inline asm
	// begin inline asm
	{	
fma.rn.f32 %f11397, %f11413, %f11413, %f11397;
	}
	// end inline asm
	// begin inline asm
	{	
fma.rn.f32 %f11401, %f11417, %f11417, %f11401;
	}
	// end inline asm
	// begin inline asm
	{	
fma.rn.f32 %f11405, %f11421, %f11421, %f11405;
	}
	// end inline asm
	// begin inline asm
	{	
fma.rn.f32 %f11409, %f11393, %f11393, %f11409;
	}
	// end inline asm
	// begin inline asm
	{	
fma.rn.f32 %f11413, %f11397, %f11397, %f11413;
	}
	// end inline asm
	// begin inline asm
	{	
fma.rn.f32 %f11417, %f11401, %f11401, %f11417;
	}
	// end inline asm
	// begin inline asm
	{	
fma.rn.f32 %f11421, %f11405, %f11405, %f11421;
	}
	// end inline asm
	// begin inline asm
	{	
fma.rn.f32 %f11393, %f11409, %f11409, %f11393;
	}
	// end inline asm
	// begin inline asm
	{	
fma.rn.f32 %f11397, %f11413, %f11413, %f11397;
	}
	// end inline asm
	// begin inline asm
	{	
fma.rn.f32 %f11401, %f11417, %f11417, %f11401;
	}
	// end inline asm
	// begin inline asm
	{	
fma.rn.f32 %f11405, %f11421, %f11421, %f11405;
	}
	// end inline asm
	// begin inline asm
	{	
fma.rn.f32 %f11409, %f11393, %f11393, %f11409;
	}
	// end inline asm
	// begin inline asm
	{	
fma.rn.f32 %f11413, %f11397, %f11397, %f11413;
	}
	// end inline asm
	// begin inline asm
	{	
fma.rn.f32 %f11417, %f11401, %f11401, %f11417;
	}
	// end inline asm
	// begin inline asm
	{	
fma.rn.f32 %f11421, %f11405, %f11405, %f11421;
	}
	// end inline asm
	// begin inline asm
	{	
fma.rn.f32 %f11393, %f11409, %f11409, %f11393;
	}
	// end inline asm
	// begin inline asm
	{	
fma.rn.f32 %f11397, %f11413, %f11413, %f11397;
	}
	// end inline asm
	// begin inline asm
	{	
fma.rn.f32 %f11401, %f11417, %f11417, %f11401;
	}
	// end inline asm
	// begin inline asm
	{	
fma.rn.f32 %f11405, %f11421, %f11421, %f11405;
	}
	// end inline asm
	// begin inline asm
	{	
fma.rn.f32 %f11409, %f11393, %f11393, %f11409;
	}
	// end inline asm
	// begin inline asm
	{	
fma.rn.f32 %f11413, %f11397, %f11397, %f11413;
	}
	// end inline asm
	// begin inline asm
	{	
fma.rn.f32 %f11417, %f11401, %f11401, %f11417;
	}
	// end inline asm
	// begin inline asm
	{	
fma.rn.f32 %f11421, %f11405, %f11405, %f11421;
	}
	// end inline asm
	// begin inline asm
	{	
fma.rn.f32 %f11393, %f11409, %f11409, %f11393;
	}
	// end inline asm
	// begin inline asm
	{	
fma.rn.f32 %f11397, %f11413, %f11413, %f11397;
	}
	// end inline asm
	// begin inline asm
	{	
fma.rn.f32 %f11401, %f11417, %f11417, %f11401;
	}
	// end inline asm
	// begin inline asm
	{	
fma.rn.f32 %f11405, %f11421, %f11421, %f11405;
	}
	// end inline asm
	// begin inline asm
	{	
fma.rn.f32 %f11409, %f11393, %f11393, %f11409;
	}
	// end inline asm
	// begin inline asm
	{	
fma.rn.f32 %f11413, %f11397, %f11397, %f11413;
	}
	// end inline asm
	// begin inline asm
	{	
fma.rn.f32 %f11417, %f11401, %f11401, %f11417;
	}
	// end inline asm
	// begin inline asm
	{	
fma.rn.f32 %f11421, %f11405, %f11405, %f11421;
	}
	// end inline asm
	// begin inline asm
	{	
fma.rn.f32 %f11393, %f11409, %f11409, %f11393;
	}
	// end inline asm
	// begin inline asm
	{	
fma.rn.f32 %f11397, %f11413, %f11413, %f11397;
	}
	// end inline asm
	// begin inline asm
	{	
fma.rn.f32 %f11401, %f11417, %f11417, %f11401;
	}
	// end inline asm
	// begin inline asm
	{	
fma.rn.f32 %f11405, %f11421, %f11421, %f11405;
	}
	// end inline asm
	// begin inline asm
	{	
fma.rn.f32 %f11409, %f11393, %f11393, %f11409;
	}
	// end inline asm
	// begin inline asm
	{	
fma.rn.f32 %f11413, %f11397, %f11397, %f11413;
	}
	// end inline asm
	// begin inline asm
	{	
fma.rn.f32 %f11417, %f11401, %f11401, %f11417;
	}
	// end inline asm
	// begin inline asm
	{	
fma.rn.f32 %f11421, %f11405, %f11405, %f11421;
	}
	// end inline asm
	// begin inline asm
	{	
fma.rn.f32 %f11393, %f11409, %f11409, %f11393;
	}
	// end inline asm
	// begin inline asm
	{	
fma.rn.f32 %f11397, %f11413, %f11413, %f11397;
	}
	// end inline asm
	// begin inline asm
	{	
fma.rn.f32 %f11401, %f11417, %f11417, %f11401;
	}
	// end inline asm
	// begin inline asm
	{	
fma.rn.f32 %f11405, %f11421, %f11421, %f11405;
	}
	// end inline asm
	// begin inline asm
	{	
fma.rn.f32 %f11409, %f11393, %f11393, %f11409;
	}
	// end inline asm
	// begin inline asm
	{	
fma.rn.f32 %f11413, %f11397, %f11397, %f11413;
	}
	// end inline asm
	// begin inline asm
	{	
fma.rn.f32 %f11417, %f11401, %f11401, %f11417;
	}
	// end inline asm
	// begin inline asm
	{	
fma.rn.f32 %f11421, %f11405, %f11405, %f11421;
	}
	// end inline asm
	// begin inline asm
	{	
fma.rn.f32 %f11393, %f11409, %f11409, %f11393;
	}
	// end inline asm
	// begin inline asm
	{	
fma.rn.f32 %f11397, %f11413, %f11413, %f11397;
	}
	// end inline asm
	// begin inline asm
	{	
fma.rn.f32 %f11401, %f11417, %f11417, %f11401;
	}
	// end inline asm
	// begin inline asm
	{	
fma.rn.f32 %f11405, %f11421, %f11421, %f11405;
	}
	// end inline asm
	// begin inline asm
	{	
fma.rn.f32 %f11409, %f11393, %f11393, %f11409;
	}
	// end inline asm
	// begin inline asm
	{	
fma.rn.f32 %f11413, %f11397, %f11397, %f11413;
	}
	// end inline asm
	// begin inline asm
	{	
fma.rn.f32 %f11417, %f11401, %f11401, %f11417;
	}
	// end inline asm
	// begin inline asm
	{	
fma.rn.f32 %f11421, %f11405, %f11405, %f11421;
	}
	// end inline asm
	// begin inline asm
	{	
fma.rn.f32 %f11393, %f11409, %f11409, %f11393;
	}
	// end inline asm
	// begin inline asm
	{	
fma.rn.f32 %f11397, %f11413, %f11413, %f11397;
	}
	// end inline asm
	// begin inline asm
	{	
fma.rn.f32 %f11401, %f11417, %f11417, %f11401;
	}
	// end inline asm
	// begin inline asm
	{	
fma.rn.f32 %f11405, %f11421, %f11421, %f11405;
	}
	// end inline asm
	// begin inline asm
	{	
fma.rn.f32 %f11409, %f11393, %f11393, %f11409;
	}
	// end inline asm
	// begin inline asm
	{	
fma.rn.f32 %f11413, %f11397, %f11397, %f11413;
	}
	// end inline asm
	// begin inline asm
	{	
fma.rn.f32 %f11417, %f11401, %f11401, %f11417;
	}
	// end inline asm
	// begin inline asm
	{	
fma.rn.f32 %f11421, %f11405, %f11405, %f11421;
	}
	// end inline asm
	// begin inline asm
	{	
fma.rn.f32 %f11393, %f11409, %f11409, %f11393;
	}
	// end inline asm
	// begin inline asm
	{	
fma.rn.f32 %f11397, %f11413, %f11413, %f11397;
	}
	// end inline asm
	// begin inline asm
	{	
fma.rn.f32 %f11401, %f11417, %f11417, %f11401;
	}
	// end inline asm
	// begin inline asm
	{	
fma.rn.f32 %f11405, %f11421, %f11421, %f11405;
	}
	// end inline asm
	// begin inline asm
	{	
fma.rn.f32 %f11409, %f11393, %f11393, %f11409;
	}
	// end inline asm
	// begin inline asm
	{	
fma.rn.f32 %f11413, %f11397, %f11397, %f11413;
	}
	// end inline asm
	// begin inline asm
	{	
fma.rn.f32 %f11417, %f11401, %f11401, %f11417;
	}
	// end inline asm
	// begin inline asm
	{	
fma.rn.f32 %f11421, %f11405, %f11405, %f11421;
	}
	// end inline asm
	// begin inline asm
	{	
fma.rn.f32 %f11393, %f11409, %f11409, %f11393;
	}
	// end inline asm
	// begin inline asm
	{	
fma.rn.f32 %f11397, %f11413, %f11413, %f11397;
	}
	// end inline asm
	// begin inline asm
	{	
fma.rn.f32 %f11401, %f11417, %f11417, %f11401;
	}
	// end inline asm
	// begin inline asm
	{	
fma.rn.f32 %f11405, %f11421, %f11421, %f11405;
	}
	// end inline asm
	// begin inline asm
	{	
fma.rn.f32 %f11409, %f11393, %f11393, %f11409;
	}
	// end inline asm
	// begin inline asm
	{	
fma.rn.f32 %f11413, %f11397, %f11397, %f11413;
	}
	// end inline asm
	// begin inline asm
	{	
fma.rn.f32 %f11417, %f11401, %f11401, %f11417;
	}
	// end inline asm
	// begin inline asm
	{	
fma.rn.f32 %f11421, %f11405, %f11405, %f11421;
	}
	// end inline asm
	// begin inline asm
	{	
fma.rn.f32 %f11393, %f11409, %f11409, %f11393;
	}
	// end inline asm
	// begin inline asm
	{	
fma.rn.f32 %f11397, %f11413, %f11413, %f11397;
	}
	// end inline asm
	// begin inline asm
	{	
fma.rn.f32 %f11401, %f11417, %f11417, %f11401;
	}
	// end inline asm
	// begin inline asm
	{	
fma.rn.f32 %f11405, %f11421, %f11421, %f11405;
	}
	// end inline asm
	// begin inline asm
	{	
fma.rn.f32 %f11409, %f11393, %f11393, %f11409;
	}
	// end inline asm
	// begin inline asm
	{	
fma.rn.f32 %f11413, %f11397, %f11397, %f11413;
	}
	// end inline asm
	// begin inline asm
	{	
fma.rn.f32 %f11417, %f11401, %f11401, %f11417;
	}
	// end inline asm
	// begin inline asm
	{	
fma.rn.f32 %f11421, %f11405, %f11405, %f11421;
	}
	// end inline asm
	// begin inline asm
	{	
fma.rn.f32 %f11393, %f11409, %f11409, %f11393;
	}
	// end inline asm
	// begin inline asm
	{	
fma.rn.f32 %f11397, %f11413, %f11413, %f11397;
	}
	// end inline asm
	// begin inline asm
	{	
fma.rn.f32 %f11401, %f11417, %f11417, %f11401;
	}
	// end inline asm
	// begin inline asm
	{	
fma.rn.f32 %f11405, %f11421, %f11421, %f11405;
	}
	// end inline asm
	// begin inline asm
	{	
fma.rn.f32 %f11409, %f11393, %f11393, %f11409;
	}
	// end inline asm
	// begin inline asm
	{	
fma.rn.f32 %f11413, %f11397, %f11397, %f11413;
	}
	// end inline asm
	// begin inline asm
	{	
fma.rn.f32 %f11417, %f11401, %f11401, %f11417;
	}
	// end inline asm
	// begin inline asm
	{	
fma.rn.f32 %f11421, %f11405, %f11405, %f11421;
	}
	// end inline asm
	// begin inline asm
	{	
fma.rn.f32 %f11393, %f11409, %f11409, %f11393;
	}
	// end inline asm
	// begin inline asm
	{	
fma.rn.f32 %f11397, %f11413, %f11413, %f11397;
	}
	// end inline asm
	// begin inline asm
	{	
fma.rn.f32 %f11401, %f11417, %f11417, %f11401;
	}
	// end inline asm
	// begin inline asm
	{	
fma.rn.f32 %f11405, %f11421, %f11421, %f11405;
	}
	// end inline asm
	// begin inline asm
	{	
fma.rn.f32 %f11409, %f11393, %f11393, %f11409;
	}
	// end inline asm
	// begin inline asm
	{	
fma.rn.f32 %f11413, %f11397, %f11397, %f11413;
	}
	// end inline asm
	// begin inline asm
	{	
fma.rn.f32 %f11417, %f11401, %f11401, %f11417;
	}
	// end inline asm
	// begin inline asm
	{	
fma.rn.f32 %f11421, %f11405, %f11405, %f11421;
	}
	// end inline asm
	// begin inline asm
	{	
fma.rn.f32 %f11393, %f11409, %f11409, %f11393;
	}
	// end inline asm
	// begin inline asm
	{	
fma.rn.f32 %f11397, %f11413, %f11413, %f11397;
	}
	// end inline asm
	// begin inline asm
	{	
fma.rn.f32 %f11401, %f11417, %f11417, %f11401;
	}
	// end inline asm
	// begin inline asm
	{	
fma.rn.f32 %f11405, %f11421, %f11421, %f11405;
	}
	// end inline asm
	// begin inline asm
	{	
fma.rn.f32 %f11409, %f11393, %f11393, %f11409;
	}
	// end inline asm
	// begin inline asm
	{	
fma.rn.f32 %f11413, %f11397, %f11397, %f11413;
	}
	// end inline asm
	// begin inline asm
	{	
fma.rn.f32 %f11417, %f11401, %f11401, %f11417;
	}
	// end inline asm
	// begin inline asm
	{	
fma.rn.f32 %f11421, %f11405, %f11405, %f11421;
	}
	// end inline asm
	mov.f32 	%f22753, %f11393;
	// begin inline asm
	{	
fma.rn.f32 %f22753, %f11409, %f11409, %f22753;
	}
	// end inline asm
	mov.f32 	%f22757, %f11397;
	// begin inline asm
	{	
fma.rn.f32 %f22757, %f11413, %f11413, %f22757;
	}
	// end inline asm
	mov.f32 	%f22761, %f11401;
	// begin inline asm
	{	
fma.rn.f32 %f22761, %f11417, %f11417, %f22761;
	}
	// end inline asm
	mov.f32 	%f22765, %f11405;
	// begin inline asm
	{	
fma.rn.f32 %f22765, %f11421, %f11421, %f22765;
	}
	// end inline asm
	mov.f32 	%f22769, %f11409;
	// begin inline asm
	{	
fma.rn.f32 %f22769, %f22753, %f22753, %f22769;
	}
	// end inline asm
	mov.f32 	%f22773, %f11413;
	// begin inline asm
	{	
fma.rn.f32 %f22773, %f22757, %f22757, %f22773;
	}
	// end inline asm
	mov.f32 	%f22777, %f11417;
	// begin inline asm
	{	
fma.rn.f32 %f22777, %f22761, %f22761, %f22777;
	}
	// end inline asm
	mov.f32 	%f22781, %f11421;
	// begin inline asm
	{	
fma.rn.f32 %f22781, %f22765, %f22765, %f22781;
	}
	// end inline asm
	// begin inline asm
	{	
fma.rn.f32 %f22753, %f22769, %f22769, %f22753;
	}
	// end inline asm
	// begin inline asm
	{	
fma.rn.f32 %f22757, %f22773, %f22773, %f22757;
	}
	// end inline asm
	// begin inline asm
	{	
fma.rn.f32 %f22761, %f22777, %f22777, %f22761;
	}
	// end inline asm
	// begin inline asm
	{	
fma.rn.f32 %f22765, %f22781, %f22781, %f22765;
	}
	// end inline asm
	// begin inline asm
	{	
fma.rn.f32 %f22769, %f22753, %f22753, %f22769;
	}
	// end inline asm
	// begin inline asm
	{	
fma.rn.f32 %f22773, %f22757, %f22757, %f22773;
	}
	// end inline asm
	// begin inline asm
	{	
fma.rn.f32 %f22777, %f22761, %f22761, %f22777;
	}
	// end inline asm
	// begin inline asm
	{	
fma.rn.f32 %f22781, %f22765, %f22765, %f22781;
	}
	// end inline asm
	// begin inline asm
	{	
fma.rn.f32 %f22753, %f22769, %f22769, %f22753;
	}
	// end inline asm
	// begin inline asm
	{	
fma.rn.f32 %f22757, %f22773, %f22773, %f22757;
	}
	// end inline asm
	// begin inline asm
	{	
fma.rn.f32 %f22761, %f22777, %f22777, %f22761;
	}
	// end inline asm
	// begin inline asm
	{	
fma.rn.f32 %f22765, %f22781, %f22781, %f22765;
	}
	// end inline asm
	// begin inline asm
	{	
fma.rn.f32 %f22769, %f22753, %f22753, %f22769;
	}
	// end inline asm
	// begin inline asm
	{	
fma.rn.f32 %f22773, %f22757, %f22757, %f22773;
	}
	// end inline asm
	// begin inline asm
	{	
fma.rn.f32 %f22777, %f22761, %f22761, %f22777;
	}
	// end inline asm
	// begin inline asm
	{	
fma.rn.f32 %f22781, %f22765, %f22765, %f22781;
	}
	// end inline asm
	// begin inline asm
	{	
fma.rn.f32 %f22753, %f22769, %f22769, %f22753;
	}
	// end inline asm
	// begin inline asm
	{	
fma.rn.f32 %f22757, %f22773, %f22773, %f22757;
	}
	// end inline asm
	// begin inline asm
	{	
fma.rn.f32 %f22761, %f22777, %f22777, %f22761;
	}
	// end inline asm
	// begin inline asm
	{	
fma.rn.f32 %f22765, %f22781, %f22781, %f22765;
	}
	// end inline asm
	// begin inline asm
	{	
fma.rn.f32 %f22769, %f22753, %f22753, %f22769;
	}
	// end inline asm
	// begin inline asm
	{	
fma.rn.f32 %f22773, %f22757, %f22757, %f22773;
	}
	// end inline asm
	// begin inline asm
	{	
fma.rn.f32 %f22777, %f22761, %f22761, %f22777;
	}
	// end inline asm
	// begin inline asm
	{	
fma.rn.f32 %f22781, %f22765, %f22765, %f22781;
	}
	// end inline asm
	// begin inline asm
	{	
fma.rn.f32 %f22753, %f22769, %f22769, %f22753;
	}
	// end inline asm
	// begin inline asm
	{	
fma.rn.f32 %f22757, %f22773, %f22773, %f22757;
	}
	// end inline asm
	// begin inline asm
	{	
fma.rn.f32 %f22761, %f22777, %f22777, %f22761;
	}
	// end inline asm
	// begin inline asm
	{	
fma.rn.f32 %f22765, %f22781, %f22781, %f22765;
	}
	// end inline asm
	// begin inline asm
	{	
fma.rn.f32 %f22769, %f22753, %f22753, %f22769;
	}
	// end inline asm
	// begin inline asm
	{	
fma.rn.f32 %f22773, %f22757, %f22757, %f22773;
	}
	// end inline asm
	// begin inline asm
	{	
fma.rn.f32 %f22777, %f22761, %f22761, %f22777;
	}
	// end inline asm
	// begin inline asm
	{	
fma.rn.f32 %f22781, %f22765, %f22765, %f22781;
	}
	// end inline asm
	// begin inline asm
	{	
fma.rn.f32 %f22753, %f22769, %f22769, %f22753;
	}
	// end inline asm
	// begin inline asm
	{	
fma.rn.f32 %f22757, %f22773, %f22773, %f22757;
	}
	// end inline asm
	// begin inline asm
	{	
fma.rn.f32 %f22761, %f22777, %f22777, %f22761;
	}
	// end inline asm
	// begin inline asm
	{	
fma.rn.f32 %f22765, %f22781, %f22781, %f22765;
	}
	// end inline asm
	// begin inline asm
	{	
fma.rn.f32 %f22769, %f22753, %f22753, %f22769;
	}
	// end inline asm
	// begin inline asm
	{	
fma.rn.f32 %f22773, %f22757, %f22757, %f22773;
	}
	// end inline asm
	// begin inline asm
	{	
fma.rn.f32 %f22777, %f22761, %f22761, %f22777;
	}
	// end inline asm
	// begin inline asm
	{	
fma.rn.f32 %f22781, %f22765, %f22765, %f22781;
	}
	// end inline asm
	// begin inline asm
	{	
fma.rn.f32 %f22753, %f22769, %f22769, %f22753;
	}
	// end inline asm
	// begin inline asm
	{	
fma.rn.f32 %f22757, %f22773, %f22773, %f22757;
	}
	// end inline asm
	// begin inline asm
	{	
fma.rn.f32 %f22761, %f22777, %f22777, %f22761;
	}
	// end inline asm
	// begin inline asm
	{	
fma.rn.f32 %f22765, %f22781, %f22781, %f22765;
	}
	// end inline asm
	// begin inline asm
	{	
fma.rn.f32 %f22769, %f22753, %f22753, %f22769;
	}
	// end inline asm
	// begin inline asm
	{	
fma.rn.f32 %f22773, %f22757, %f22757, %f22773;
	}
	// end inline asm
	// begin inline asm
	{	
fma.rn.f32 %f22777, %f22761, %f22761, %f22777;
	}
	// end inline asm
	// begin inline asm
	{	
fma.rn.f32 %f22781, %f22765, %f22765, %f22781;
	}
	// end inline asm
	// begin inline asm
	{	
fma.rn.f32 %f22753, %f22769, %f22769, %f22753;
	}
	// end inline asm
	// begin inline asm
	{	
fma.rn.f32 %f22757, %f22773, %f22773, %f22757;
	}
	// end inline asm
	// begin inline asm
	{	
fma.rn.f32 %f22761, %f22777, %f22777, %f22761;
	}
	// end inline asm
	// begin inline asm
	{	
fma.rn.f32 %f22765, %f22781, %f22781, %f22765;
	}
	// end inline asm
	// begin inline asm
	{	
fma.rn.f32 %f22769, %f22753, %f22753, %f22769;
	}
	// end inline asm
	// begin inline asm
	{	
fma.rn.f32 %f22773, %f22757, %f22757, %f22773;
	}
	// end inline asm
	// begin inline asm
	{	
fma.rn.f32 %f22777, %f22761, %f22761, %f22777;
	}
	// end inline asm
	// begin inline asm
	{	
fma.rn.f32 %f22781, %f22765, %f22765, %f22781;
	}
	// end inline asm
	// begin inline asm
	{	
fma.rn.f32 %f22753, %f22769, %f22769, %f22753;
	}
	// end inline asm
	// begin inline asm
	{	
fma.rn.f32 %f22757, %f22773, %f22773, %f22757;
	}
	// end inline asm
	// begin inline asm
	{	
fma.rn.f32 %f22761, %f22777, %f22777, %f22761;
	}
	// end inline asm
	// begin inline asm
	{	
fma.rn.f32 %f22765, %f22781, %f22781, %f22765;
	}
	// end inline asm
	// begin inline asm
	{	
fma.rn.f32 %f22769, %f22753, %f22753, %f22769;
	}
	// end inline asm
	// begin inline asm
	{	
fma.rn.f32 %f22773, %f22757, %f22757, %f22773;
	}
	// end inline asm
	// begin inline asm
	{	
fma.rn.f32 %f22777, %f22761, %f22761, %f22777;
	}
	// end inline asm
	// begin inline asm
	{	
fma.rn.f32 %f22781, %f22765, %f22765, %f22781;
	}
	// end inline asm
	// begin inline asm
	{	
fma.rn.f32 %f22753, %f22769, %f22769, %f22753;
	}
	// end inline asm
	// begin inline asm
	{	
fma.rn.f32 %f22757, %f22773, %f22773, %f22757;
	}
	// end inline asm
	// begin inline asm
	{	
fma.rn.f32 %f22761, %f22777, %f22777, %f22761;
	}
	// end inline asm
	// begin inline asm
	{	
fma.rn.f32 %f22765, %f22781, %f22781, %f22765;
	}
	// end inline asm
	// begin inline asm
	{	
fma.rn.f32 %f22769, %f22753, %f22753, %f22769;
	}
	// end inline asm
	// begin inline asm
	{	
fma.rn.f32 %f22773, %f22757, %f22757, %f22773;
	}
	// end inline asm
	// begin inline asm
	{	
fma.rn.f32 %f22777, %f22761, %f22761, %f22777;
	}
	// end inline asm
	// begin inline asm
	{	
fma.rn.f32 %f22781, %f22765, %f22765, %f22781;
	}
	// end inline asm
	// begin inline asm
	{	
fma.rn.f32 %f22753, %f22769, %f22769, %f22753;
	}
	// end inline asm
	// begin inline asm
	{	
fma.rn.f32 %f22757, %f22773, %f22773, %f22757;
	}
	// end inline asm
	// begin inline asm
	{	
fma.rn.f32 %f22761, %f22777, %f22777, %f22761;
	}
	// end inline asm
	// begin inline asm
	{	
fma.rn.f32 %f22765, %f22781, %f22781, %f22765;
	}
	// end inline asm
	// begin inline asm
	{	
fma.rn.f32 %f22769, %f22753, %f22753, %f22769;
	}
	// end inline asm
	// begin inline asm
	{	
fma.rn.f32 %f22773, %f22757, %f22757, %f22773;
	}
	// end inline asm
	// begin inline asm
	{	
fma.rn.f32 %f22777, %f22761, %f22761, %f22777;
	}
	// end inline asm
	// begin inline asm
	{	
fma.rn.f32 %f22781, %f22765, %f22765, %f22781;
	}
	// end inline asm
	// begin inline asm
	{	
fma.rn.f32 %f22753, %f22769, %f22769, %f22753;
	}
	// end inline asm
	// begin inline asm
	{	
fma.rn.f32 %f22757, %f22773, %f22773, %f22757;
	}
	// end inline asm
	// begin inline asm
	{	
fma.rn.f32 %f22761, %f22777, %f22777, %f22761;
	}
	// end inline asm
	// begin inline asm
	{	
fma.rn.f32 %f22765, %f22781, %f22781, %f22765;
	}
	// end inline asm
	// begin inline asm
	{	
fma.rn.f32 %f22769, %f22753, %f22753, %f22769;
	}
	// end inline asm
	// begin inline asm
	{	
fma.rn.f32 %f22773, %f22757, %f22757, %f22773;
	}
	// end inline asm
	// begin inline asm
	{	
fma.rn.f32 %f22777, %f22761, %f22761, %f22777;
	}
	// end inline asm
	// begin inline asm
	{	
fma.rn.f32 %f22781, %f22765, %f22765, %f22781;
	}
	// end inline asm
	// begin inline asm
	{	
fma.rn.f32 %f22753, %f22769, %f22769, %f22753;
	}
	// end inline asm
	// begin inline asm
	{	
fma.rn.f32 %f22757, %f22773, %f22773, %f22757;
	}
	// end inline asm
	// begin inline asm
	{	
fma.rn.f32 %f22761, %f22777, %f22777, %f22761;
	}
	// end inline asm
	// begin inline asm
	{	
fma.rn.f32 %f22765, %f22781, %f22781, %f22765;
	}
	// end inline asm
	// begin inline asm
	{	
fma.rn.f32 %f22769, %f22753, %f22753, %f22769;
	}
	// end inline asm
	// begin inline asm
	{	
fma.rn.f32 %f22773, %f22757, %f22757, %f22773;
	}
	// end inline asm
	// begin inline asm
	{	
fma.rn.f32 %f22777, %f22761, %f22761, %f22777;
	}
	// end inline asm
	// begin inline asm
	{	
fma.rn.f32 %f22781, %f22765, %f22765, %f22781;
	}
	// end inline asm
	// begin inline asm
	{	
fma.rn.f32 %f22753, %f22769, %f22769, %f22753;
	}
	// end inline asm
	// begin inline asm
	{	
fma.rn.f32 %f22757, %f22773, %f22773, %f22757;
	}
	// end inline asm
	// begin inline asm
	{	
fma.rn.f32 %f22761, %f22777, %f22777, %f22761;
	}
	// end inline asm
	// begin inline asm
	{	
fma.rn.f32 %f22765, %f22781, %f22781, %f22765;
	}
	// end inline asm
	// begin inline asm
	{	
fma.rn.f32 %f22769, %f22753, %f22753, %f22769;
	}
	// end inline asm
	// begin inline asm
	{	
fma.rn.f32 %f22773, %f22757, %f22757, %f22773;
	}
	// end inline asm
	// begin inline asm
	{	
fma.rn.f32 %f22777, %f22761, %f22761, %f22777;
	}
	// end inline asm
	// begin inline asm
	{	
fma.rn.f32 %f22781, %f22765, %f22765, %f22781;
	}
	// end inline asm
	// begin inline asm
	{	
fma.rn.f32 %f22753, %f22769, %f22769, %f22753;
	}
	// end inline asm
	// begin inline asm
	{	
fma.rn.f32 %f22757, %f22773, %f22773, %f22757;
	}
	// end inline asm
	// begin inline asm
	{	
fma.rn.f32 %f22761, %f22777, %f22777, %f22761;
	}
	// end inline asm
	// begin inline asm
	{	
fma.rn.f32 %f22765, %f22781, %f22781, %f22765;
	}
	// end inline asm
	// begin inline asm
	{	
fma.rn.f32 %f22769, %f22753, %f22753, %f22769;
	}
	// end inline asm
	// begin inline asm
	{	
fma.rn.f32 %f22773, %f22757, %f22757, %f22773;
	}
	// end inline asm
	// begin inline asm
	{	
fma.rn.f32 %f22777, %f22761, %f22761, %f22777;
	}
	// end inline asm
	// begin inline asm
	{	
fma.rn.f32 %f22781, %f22765, %f22765, %f22781;
	}
	// end inline asm
	// begin inline asm
	{	
fma.rn.f32 %f22753, %f22769, %f22769, %f22753;
	}
	// end inline asm
	// begin inline asm
	{	
fma.rn.f32 %f22757, %f22773, %f22773, %f22757;
	}
	// end inline asm
	// begin inline asm
	{	
fma.rn.f32 %f22761, %f22777, %f22777, %f22761;
	}
	// end inline asm
	// begin inline asm
	{	
fma.rn.f32 %f22765, %f22781, %f22781, %f22765;
	}
	// end inline asm
	// begin inline asm
	{	
fma.rn.f32 %f22769, %f22753, %f22753, %f22769;
	}
	// end inline asm
	// begin inline asm
	{	
fma.rn.f32 %f22773, %f22757, %f22757, %f22773;
	}
	// end inline asm
	// begin inline asm
	{	
fma.rn.f32 %f22777, %f22761, %f22761, %f22777;
	}
	// end inline asm
	// begin inline asm
	{	
fma.rn.f32 %f22781, %f22765, %f22765, %f22781;
	}
	// end inline asm
	// begin inline asm
	{	
fma.rn.f32 %f22753, %f22769, %f22769, %f22753;
	}
	// end inline asm
	// begin inline asm
	{	
fma.rn.f32 %f22757, %f22773, %f22773, %f22757;
	}
	// end inline asm
	// begin inline asm
	{	
fma.rn.f32 %f22761, %f22777, %f22777, %f22761;
	}
	// end inline asm
	// begin inline asm
	{	
fma.rn.f32 %f22765, %f22781, %f22781, %f22765;
	}
	// end inline asm
	// begin inline asm
	{	
fma.rn.f32 %f22769, %f22753, %f22753, %f22769;
	}
	// end inline asm
	// begin inline asm
	{	
fma.rn.f32 %f22773, %f22757, %f22757, %f22773;
	}
	// end inline asm
	// begin inline asm
	{	
fma.rn.f32 %f22777, %f22761, %f22761, %f22777;
	}
	// end inline asm
	// begin inline asm
	{	
fma.rn.f32 %f22781, %f22765, %f22765, %f22781;
	}
	// end inline asm
	// begin inline asm
	{	
fma.rn.f32 %f22753, %f22769, %f22769, %f22753;
	}
	// end inline asm
	// begin inline asm
	{	
fma.rn.f32 %f22757, %f22773, %f22773, %f22757;
	}
	// end inline asm
	// begin inline asm
	{	
fma.rn.f32 %f22761, %f22777, %f22777, %f22761;
	}
	// end inline asm
	// begin inline asm
	{	
fma.rn.f32 %f22765, %f22781, %f22781, %f22765;
	}
	// end inline asm
	// begin inline asm
	{	
fma.rn.f32 %f22769, %f22753, %f22753, %f22769;
	}
	// end inline asm
	// begin inline asm
	{	
fma.rn.f32 %f22773, %f22757, %f22757, %f22773;
	}
	// end inline asm
	// begin inline asm
	{	
fma.rn.f32 %f22777, %f22761, %f22761, %f22777;
	}
	// end inline asm
	// begin inline asm
	{	
fma.rn.f32 %f22781, %f22765, %f22765, %f22781;
	}
	// end inline asm
	// begin inline asm
	{	
fma.rn.f32 %f22753, %f22769, %f22769, %f22753;
	}
	// end inline asm
	// begin inline asm
	{	
fma.rn.f32 %f22757, %f22773, %f22773, %f22757;
	}
	// end inline asm
	// begin inline asm
	{	
fma.rn.f32 %f22761, %f22777, %f22777, %f22761;
	}
	// end inline asm
	// begin inline asm
	{	
fma.rn.f32 %f22765, %f22781, %f22781, %f22765;
	}
	// end inline asm
	// begin inline asm
	{	
fma.rn.f32 %f22769, %f22753, %f22753, %f22769;
	}
	// end inline asm
	// begin inline asm
	{	
fma.rn.f32 %f22773, %f22757, %f22757, %f22773;
	}
	// end inline asm
	// begin inline asm
	{	
fma.rn.f32 %f22777, %f22761, %f22761, %f22777;
	}
	// end inline asm
	// begin inline asm
	{	
fma.rn.f32 %f22781, %f22765, %f22765, %f22781;
	}
	// end inline asm
	// begin inline asm
	{	
fma.rn.f32 %f22753, %f22769, %f22769, %f22753;
	}
	// end inline asm
	// begin inline asm
	{	
fma.rn.f32 %f22757, %f22773, %f22773, %f22757;
	}
	// end inline asm
	// begin inline asm
	{	
fma.rn.f32 %f22761, %f22777, %f22777, %f22761;
	}
	// end inline asm
	// begin inline asm
	{	
fma.rn.f32 %f22765, %f22781, %f22781, %f22765;
	}
	// end inline asm
	// begin inline asm
	{	
fma.rn.f32 %f22769, %f22753, %f22753, %f22769;
	}
	// end inline asm
	// begin inline asm
	{	
fma.rn.f32 %f22773, %f22757, %f22757, %f22773;
	}
	// end inline asm
	// begin inline asm
	{	
fma.rn.f32 %f22777, %f22761, %f22761, %f22777;
	}
	// end inline asm
	// begin inline asm
	{	
fma.rn.f32 %f22781, %f22765, %f22765, %f22781;
	}
	// end inline asm
	// begin inline asm
	{	
fma.rn.f32 %f22753, %f22769, %f22769, %f22753;
	}
	// end inline asm
	// begin inline asm
	{	
fma.rn.f32 %f22757, %f22773, %f22773, %f22757;
	}
	// end inline asm
	// begin inline asm
	{	
fma.rn.f32 %f22761, %f22777, %f22777, %f22761;
	}
	// end inline asm
	// begin inline asm
	{	
fma.rn.f32 %f22765, %f22781, %f22781, %f22765;
	}
	// end inline asm
	// begin inline asm
	{	
fma.rn.f32 %f22769, %f22753, %f22753, %f22769;
	}
	// end inline asm
	// begin inline asm
	{	
fma.rn.f32 %f22773, %f22757, %f22757, %f22773;
	}
	// end inline asm
	// begin inline asm
	{	
fma.rn.f32 %f22777, %f22761, %f22761, %f22777;
	}
	// end inline asm
	// begin inline asm
	{	
fma.rn.f32 %f22781, %f22765, %f22765, %f22781;
	}
	// end inline asm
	// begin inline asm
	{	
fma.rn.f32 %f22753, %f22769, %f22769, %f22753;
	}
	// end inline asm
	// begin inline asm
	{	
fma.rn.f32 %f22757, %f22773, %f22773, %f22757;
	}
	// end inline asm
	// begin inline asm
	{	
fma.rn.f32 %f22761, %f22777, %f22777, %f22761;
	}
	// end inline asm
	// begin inline asm
	{	
fma.rn.f32 %f22765, %f22781, %f22781, %f22765;
	}
	// end inline asm
	// begin inline asm
	{	
fma.rn.f32 %f22769, %f22753, %f22753, %f22769;
	}
	// end inline asm
	// begin inline asm
	{	
fma.rn.f32 %f22773, %f22757, %f22757, %f22773;
	}
	// end inline asm
	// begin inline asm
	{	
fma.rn.f32 %f22777, %f22761, %f22761, %f22777;
	}
	// end inline asm
	// begin inline asm
	{	
fma.rn.f32 %f22781, %f22765, %f22765, %f22781;
	}
	// end inline asm
	// begin inline asm
	{	
fma.rn.f32 %f22753, %f22769, %f22769, %f22753;
	}
	// end inline asm
	// begin inline asm
	{	
fma.rn.f32 %f22757, %f22773, %f22773, %f22757;
	}
	// end inline asm
	// begin inline asm
	{	
fma.rn.f32 %f22761, %f22777, %f22777, %f22761;
	}
	// end inline asm
	// begin inline asm
	{	
fma.rn.f32 %f22765, %f22781, %f22781, %f22765;
	}
	// end inline asm
	// begin inline asm
	{	
fma.rn.f32 %f22769, %f22753, %f22753, %f22769;
	}
	// end inline asm
	// begin inline asm
	{	
fma.rn.f32 %f22773, %f22757, %f22757, %f22773;
	}
	// end inline asm
	// begin inline asm
	{	
fma.rn.f32 %f22777, %f22761, %f22761, %f22777;
	}
	// end inline asm
	// begin inline asm
	{	
fma.rn.f32 %f22781, %f22765, %f22765, %f22781;
	}
	// end inline asm
	// begin inline asm
	{	
fma.rn.f32 %f22753, %f22769, %f22769, %f22753;
	}
	// end inline asm
	// begin inline asm
	{	
fma.rn.f32 %f22757, %f22773, %f22773, %f22757;
	}
	// end inline asm
	// begin inline asm
	{	
fma.rn.f32 %f22761, %f22777, %f22777, %f22761;
	}
	// end inline asm
	// begin inline asm
	{	
fma.rn.f32 %f22765, %f22781, %f22781, %f22765;
	}
	// end inline asm
	// begin inline asm
	{	
fma.rn.f32 %f22769, %f22753, %f22753, %f22769;
	}
	// end inline asm
	// begin inline asm
	{	
fma.rn.f32 %f22773, %f22757, %f22757, %f22773;
	}
	// end inline asm
	// begin inline asm
	{	
fma.rn.f32 %f22777, %f22761, %f22761, %f22777;
	}
	// end inline asm
	// begin inline asm
	{	
fma.rn.f32 %f22781, %f22765, %f22765, %f22781;
	}
	// end inline asm
	// begin inline asm
	{	
fma.rn.f32 %f22753, %f22769, %f22769, %f22753;
	}
	// end inline asm
	// begin inline asm
	{	
fma.rn.f32 %f22757, %f22773, %f22773, %f22757;
	}
	// end inline asm
	// begin inline asm
	{	
fma.rn.f32 %f22761, %f22777, %f22777, %f22761;
	}
	// end inline asm
	// begin inline asm
	{	
fma.rn.f32 %f22765, %f22781, %f22781, %f22765;
	}
	// end inline asm
	// begin inline asm
	{	
fma.rn.f32 %f22769, %f22753, %f22753, %f22769;
	}
	// end inline asm
	// begin inline asm
	{	
fma.rn.f32 %f22773, %f22757, %f22757, %f22773;
	}
	// end inline asm
	// begin inline asm
	{	
fma.rn.f32 %f22777, %f22761, %f22761, %f22777;
	}
	// end inline asm
	// begin inline asm
	{	
fma.rn.f32 %f22781, %f22765, %f22765, %f22781;
	}
	// end inline asm
	// begin inline asm
	{	
fma.rn.f32 %f22753, %f22769, %f22769, %f22753;
	}
	// end inline asm
	// begin inline asm
	{	
fma.rn.f32 %f22757, %f22773, %f22773, %f22757;
	}
	// end inline asm
	// begin inline asm
	{	
fma.rn.f32 %f22761, %f22777, %f22777, %f22761;
	}
	// end inline asm
	// begin inline asm
	{	
fma.rn.f32 %f22765, %f22781, %f22781, %f22765;
	}
	// end inline asm
	// begin inline asm
	{	
fma.rn.f32 %f22769, %f22753, %f22753, %f22769;
	}
	// end inline asm
	// begin inline asm
	{	
fma.rn.f32 %f22773, %f22757, %f22757, %f22773;
	}
	// end inline asm
	// begin inline asm
	{	
fma.rn.f32 %f22777, %f22761, %f22761, %f22777;
	}
	// end inline asm
	// begin inline asm
	{	
fma.rn.f32 %f22781, %f22765, %f22765, %f22781;
	}
	// end inline asm
	// begin inline asm
	{	
fma.rn.f32 %f22753, %f22769, %f22769, %f22753;
	}
	// end inline asm
	// begin inline asm
	{	
fma.rn.f32 %f22757, %f22773, %f22773, %f22757;
	}
	// end inline asm
	// begin inline asm
	{	
fma.rn.f32 %f22761, %f22777, %f22777, %f22761;
	}
	// end inline asm
	// begin inline asm
	{	
fma.rn.f32 %f22765, %f22781, %f22781, %f22765;
	}
	// end inline asm
	// begin inline asm
	{	
fma.rn.f32 %f22769, %f22753, %f22753, %f22769;
	}
	// end inline asm
	// begin inline asm
	{	
fma.rn.f32 %f22773, %f22757, %f22757, %f22773;
	}
	// end inline asm
	// begin inline asm
	{	
fma.rn.f32 %f22777, %f22761, %f22761, %f22777;
	}
	// end inline asm
	// begin inline asm
	{	
fma.rn.f32 %f22781, %f22765, %f22765, %f22781;
	}
	// end inline asm
	// begin inline asm
	{	
fma.rn.f32 %f22753, %f22769, %f22769, %f22753;
	}
	// end inline asm
	// begin inline asm
	{	
fma.rn.f32 %f22757, %f22773, %f22773, %f22757;
	}
	// end inline asm
	// begin inline asm
	{	
fma.rn.f32 %f22761, %f22777, %f22777, %f22761;
	}
	// end inline asm
	// begin inline asm
	{	
fma.rn.f32 %f22765, %f22781, %f22781, %f22765;
	}
	// end inline asm
	// begin inline asm
	{	
fma.rn.f32 %f22769, %f22753, %f22753, %f22769;
	}
	// end inline asm
	// begin inline asm
	{	
fma.rn.f32 %f22773, %f22757, %f22757, %f22773;
	}
	// end inline asm
	// begin inline asm
	{	
fma.rn.f32 %f22777, %f22761, %f22761, %f22777;
	}
	// end inline asm
	// begin inline asm
	{	
fma.rn.f32 %f22781, %f22765, %f22765, %f22781;
	}
	// end inline asm
	// begin inline asm
	{	
fma.rn.f32 %f22753, %f22769, %f22769, %f22753;
	}
	// end inline asm
	// begin inline asm
	{	
fma.rn.f32 %f22757, %f22773, %f22773, %f22757;
	}
	// end inline asm
	// begin inline asm
	{	
fma.rn.f32 %f22761, %f22777, %f22777, %f22761;
	}
	// end inline asm
	// begin inline asm
	{	
fma.rn.f32 %f22765, %f22781, %f22781, %f22765;
	}
	// end inline asm
	// begin inline asm
	{	
fma.rn.f32 %f22769, %f22753, %f22753, %f22769;
	}
	// end inline asm
	// begin inline asm
	{	
fma.rn.f32 %f22773, %f22757, %f22757, %f22773;
	}
	// end inline asm
	// begin inline asm
	{	
fma.rn.f32 %f22777, %f22761, %f22761, %f22777;
	}
	// end inline asm
	// begin inline asm
	{	
fma.rn.f32 %f22781, %f22765, %f22765, %f22781;
	}
	// end inline asm
	// begin inline asm
	{	
fma.rn.f32 %f22753, %f22769, %f22769, %f22753;
	}
	// end inline asm
	// begin inline asm
	{	
fma.rn.f32 %f22757, %f22773, %f22773, %f22757;
	}
	// end inline asm
	// begin inline asm
	{	
fma.rn.f32 %f22761, %f22777, %f22777, %f22761;
	}
	// end inline asm
	// begin inline asm
	{	
fma.rn.f32 %f22765, %f22781, %f22781, %f22765;
	}
	// end inline asm
	// begin inline asm
	{	
fma.rn.f32 %f22769, %f22753, %f22753, %f22769;
	}
	// end inline asm
	// begin inline asm
	{	
fma.rn.f32 %f22773, %f22757, %f22757, %f22773;
	}
	// end inline asm
	// begin inline asm
	{	
fma.rn.f32 %f22777, %f22761, %f22761, %f22777;
	}
	// end inline asm
	// begin inline asm
	{	
fma.rn.f32 %f22781, %f22765, %f22765, %f22781;
	}
	// end inline asm
	// begin inline asm
	{	
fma.rn.f32 %f22753, %f22769, %f22769, %f22753;
	}
	// end inline asm
	// begin inline asm
	{	
fma.rn.f32 %f22757, %f22773, %f22773, %f22757;
	}
	// end inline asm
	// begin inline asm
	{	
fma.rn.f32 %f22761, %f22777, %f22777, %f22761;
	}
	// end inline asm
	// begin inline asm
	{	
fma.rn.f32 %f22765, %f22781, %f22781, %f22765;
	}
	// end inline asm
	// begin inline asm
	{	
fma.rn.f32 %f22769, %f22753, %f22753, %f22769;
	}
	// end inline asm
	// begin inline asm
	{	
fma.rn.f32 %f22773, %f22757, %f22757, %f22773;
	}
	// end inline asm
	// begin inline asm
	{	
fma.rn.f32 %f22777, %f22761, %f22761, %f22777;
	}
	// end inline asm
	// begin inline asm
	{	
fma.rn.f32 %f22781, %f22765, %f22765, %f22781;
	}
	// end inline asm
	// begin inline asm
	{	
fma.rn.f32 %f22753, %f22769, %f22769, %f22753;
	}
	// end inline asm
	// begin inline asm
	{	
fma.rn.f32 %f22757, %f22773, %f22773, %f22757;
	}
	// end inline asm
	// begin inline asm
	{	
fma.rn.f32 %f22761, %f22777, %f22777, %f22761;
	}
	// end inline asm
	// begin inline asm
	{	
fma.rn.f32 %f22765, %f22781, %f22781, %f22765;
	}
	// end inline asm
	// begin inline asm
	{	
fma.rn.f32 %f22769, %f22753, %f22753, %f22769;
	}
	// end inline asm
	// begin inline asm
	{	
fma.rn.f32 %f22773, %f22757, %f22757, %f22773;
	}
	// end inline asm
	// begin inline asm
	{	
fma.rn.f32 %f22777, %f22761, %f22761, %f22777;
	}
	// end inline asm
	// begin inline asm
	{	
fma.rn.f32 %f22781, %f22765, %f22765, %f22781;
	}
	// end inline asm
	// begin inline asm
	{	
fma.rn.f32 %f22753, %f22769, %f22769, %f22753;
	}
	// end inline asm
	// begin inline asm
	{	
fma.rn.f32 %f22757, %f22773, %f22773, %f22757;
	}
	// end inline asm
	// begin inline asm
	{	
fma.rn.f32 %f22761, %f22777, %f22777, %f22761;
	}
	// end inline asm
	// begin inline asm
	{	
fma.rn.f32 %f22765, %f22781, %f22781, %f22765;
	}
	// end inline asm
	// begin inline asm
	{	
fma.rn.f32 %f22769, %f22753, %f22753, %f22769;
	}
	// end inline asm
	// begin inline asm
	{	
fma.rn.f32 %f22773, %f22757, %f22757, %f22773;
	}
	// end inline asm
	// begin inline asm
	{	
fma.rn.f32 %f22777, %f22761, %f22761, %f22777;
	}
	// end inline asm
	// begin inline asm
	{	
fma.rn.f32 %f22781, %f22765, %f22765, %f22781;
	}
	// end inline asm
	// begin inline asm
	{	
fma.rn.f32 %f22753, %f22769, %f22769, %f22753;
	}
	// end inline asm
	// begin inline asm
	{	
fma.rn.f32 %f22757, %f22773, %f22773, %f22757;
	}
	// end inline asm
	// begin inline asm
	{	
fma.rn.f32 %f22761, %f22777, %f22777, %f22761;
	}
	// end inline asm
	// begin inline asm
	{	
fma.rn.f32 %f22765, %f22781, %f22781, %f22765;
	}
	// end inline asm
	// begin inline asm
	{	
fma.rn.f32 %f22769, %f22753, %f22753, %f22769;
	}
	// end inline asm
	// begin inline asm
	{	
fma.rn.f32 %f22773, %f22757, %f22757, %f22773;
	}
	// end inline asm
	// begin inline asm
	{	
fma.rn.f32 %f22777, %f22761, %f22761, %f22777;
	}
	// end inline asm
	// begin inline asm
	{	
fma.rn.f32 %f22781, %f22765, %f22765, %f22781;
	}
	// end inline asm
	// begin inline asm
	{	
fma.rn.f32 %f22753, %f22769, %f22769, %f22753;
	}
	// end inline asm
	// begin inline asm
	{	
fma.rn.f32 %f22757, %f22773, %f22773, %f22757;
	}
	// end inline asm
	// begin inline asm
	{	
fma.rn.f32 %f22761, %f22777, %f22777, %f22761;
	}
	// end inline asm
	// begin inline asm
	{	
fma.rn.f32 %f22765, %f22781, %f22781, %f22765;
	}
	// end inline asm
	// begin inline asm
	{	
fma.rn.f32 %f22769, %f22753, %f22753, %f22769;
	}
	// end inline asm
	// begin inline asm
	{	
fma.rn.f32 %f22773, %f22757, %f22757, %f22773;
	}
	// end inline asm
	// begin inline asm
	{	
fma.rn.f32 %f22777, %f22761, %f22761, %f22777;
	}
	// end inline asm
	// begin inline asm
	{	
fma.rn.f32 %f22781, %f22765, %f22765, %f22781;
	}
	// end inline asm
	// begin inline asm
	{	
fma.rn.f32 %f22753, %f22769, %f22769, %f22753;
	}
	// end inline asm
	// begin inline asm
	{	
fma.rn.f32 %f22757, %f22773, %f22773, %f22757;
	}
	// end inline asm
	// begin inline asm
	{	
fma.rn.f32 %f22761, %f22777, %f22777, %f22761;
	}
	// end inline asm
	// begin inline asm
	{	
fma.rn.f32 %f22765, %f22781, %f22781, %f22765;
	}
	// end inline asm
	// begin inline asm
	{	
fma.rn.f32 %f22769, %f22753, %f22753, %f22769;
	}
	// end inline asm
	// begin inline asm
	{	
fma.rn.f32 %f22773, %f22757, %f22757, %f22773;
	}
	// end inline asm
	// begin inline asm
	{	
fma.rn.f32 %f22777, %f22761, %f22761, %f22777;
	}
	// end inline asm
	// begin inline asm
	{	
fma.rn.f32 %f22781, %f22765, %f22765, %f22781;
	}
	// end inline asm
	// begin inline asm
	{	
fma.rn.f32 %f22753, %f22769, %f22769, %f22753;
	}
	// end inline asm
	// begin inline asm
	{	
fma.rn.f32 %f22757, %f22773, %f22773, %f22757;
	}
	// end inline asm
	// begin inline asm
	{	
fma.rn.f32 %f22761, %f22777, %f22777, %f22761;
	}
	// end inline asm
	// begin inline asm
	{	
fma.rn.f32 %f22765, %f22781, %f22781, %f22765;
	}
	// end inline asm
	// begin inline asm
	{	
fma.rn.f32 %f22769, %f22753, %f22753, %f22769;
	}
	// end inline asm
	// begin inline asm
	{	
fma.rn.f32 %f22773, %f22757, %f22757, %f22773;
	}
	// end inline asm
	// begin inline asm
	{	
fma.rn.f32 %f22777, %f22761, %f22761, %f22777;
	}
	// end inline asm
	// begin inline asm
	{	
fma.rn.f32 %f22781, %f22765, %f22765, %f22781;
	}
	// end inline asm
	// begin inline asm
	{	
fma.rn.f32 %f22753, %f22769, %f22769, %f22753;
	}
	// end inline asm
	// begin inline asm
	{	
fma.rn.f32 %f22757, %f22773, %f22773, %f22757;
	}
	// end inline asm
	// begin inline asm
	{	
fma.rn.f32 %f22761, %f22777, %f22777, %f22761;
	}
	// end inline asm
	// begin inline asm
	{	
fma.rn.f32 %f22765, %f22781, %f22781, %f22765;
	}
	// end inline asm
	// begin inline asm
	{	
fma.rn.f32 %f22769, %f22753, %f22753, %f22769;
	}
	// end inline asm
	// begin inline asm
	{	
fma.rn.f32 %f22773, %f22757, %f22757, %f22773;
	}
	// end inline asm
	// begin inline asm
	{	
fma.rn.f32 %f22777, %f22761, %f22761, %f22777;
	}
	// end inline asm
	// begin inline asm
	{	
fma.rn.f32 %f22781, %f22765, %f22765, %f22781;
	}
	// end inline asm
	// begin inline asm
	{	
fma.rn.f32 %f22753, %f22769, %f22769, %f22753;
	}
	// end inline asm
	// begin inline asm
	{	
fma.rn.f32 %f22757, %f22773, %f22773, %f22757;
	}
	// end inline asm
	// begin inline asm
	{	
fma.rn.f32 %f22761, %f22777, %f22777, %f22761;
	}
	// end inline asm
	// begin inline asm
	{	
fma.rn.f32 %f22765, %f22781, %f22781, %f22765;
	}
	// end inline asm
	// begin inline asm
	{	
fma.rn.f32 %f22769, %f22753, %f22753, %f22769;
	}
	// end inline asm
	// begin inline asm
	{	
fma.rn.f32 %f22773, %f22757, %f22757, %f22773;
	}
	// end inline asm
	// begin inline asm
	{	
fma.rn.f32 %f22777, %f22761, %f22761, %f22777;
	}
	// end inline asm
	// begin inline asm
	{	
fma.rn.f32 %f22781, %f22765, %f22765, %f22781;
	}
	// end inline asm
	// begin inline asm
	{	
fma.rn.f32 %f22753, %f22769, %f22769, %f22753;
	}
	// end inline asm
	// begin inline asm
	{	
fma.rn.f32 %f22757, %f22773, %f22773, %f22757;
	}
	// end inline asm
	// begin inline asm
	{	
fma.rn.f32 %f22761, %f22777, %f22777, %f22761;
	}
	// end inline asm
	// begin inline asm
	{	
fma.rn.f32 %f22765, %f22781, %f22781, %f22765;
	}
	// end inline asm
	// begin inline asm
	{	
fma.rn.f32 %f22769, %f22753, %f22753, %f22769;
	}
	// end inline asm
	// begin inline asm
	{	
fma.rn.f32 %f22773, %f22757, %f22757, %f22773;
	}
	// end inline asm
	// begin inline asm
	{	
fma.rn.f32 %f22777, %f22761, %f22761, %f22777;
	}
	// end inline asm
	// begin inline asm
	{	
fma.rn.f32 %f22781, %f22765, %f22765, %f22781;
	}
	// end inline asm
	// begin inline asm
	{	
fma.rn.f32 %f22753, %f22769, %f22769, %f22753;
	}
	// end inline asm
	// begin inline asm
	{	
fma.rn.f32 %f22757, %f22773, %f22773, %f22757;
	}
	// end inline asm
	// begin inline asm
	{	
fma.rn.f32 %f22761, %f22777, %f22777, %f22761;
	}
	// end inline asm
	// begin inline asm
	{	
fma.rn.f32 %f22765, %f22781, %f22781, %f22765;
	}
	// end inline asm
	// begin inline asm
	{	
fma.rn.f32 %f22769, %f22753, %f22753, %f22769;
	}
	// end inline asm
	// begin inline asm
	{	
fma.rn.f32 %f22773, %f22757, %f22757, %f22773;
	}
	// end inline asm
	// begin inline asm
	{	
fma.rn.f32 %f22777, %f22761, %f22761, %f22777;
	}
	// end inline asm
	// begin inline asm
	{	
fma.rn.f32 %f22781, %f22765, %f22765, %f22781;
	}
	// end inline asm
	// begin inline asm
	{	
fma.rn.f32 %f22753, %f22769, %f22769, %f22753;
	}
	// end inline asm
	// begin inline asm
	{	
fma.rn.f32 %f22757, %f22773, %f22773, %f22757;
	}
	// end inline asm
	// begin inline asm
	{	
fma.rn.f32 %f22761, %f22777, %f22777, %f22761;
	}
	// end inline asm
	// begin inline asm
	{	
fma.rn.f32 %f22765, %f22781, %f22781, %f22765;
	}
	// end inline asm
	// begin inline asm
	{	
fma.rn.f32 %f22769, %f22753, %f22753, %f22769;
	}
	// end inline asm
	// begin inline asm
	{	
fma.rn.f32 %f22773, %f22757, %f22757, %f22773;
	}
	// end inline asm
	// begin inline asm
	{	
fma.rn.f32 %f22777, %f22761, %f22761, %f22777;
	}
	// end inline asm
	// begin inline asm
	{	
fma.rn.f32 %f22781, %f22765, %f22765, %f22781;
	}
	// end inline asm
	// begin inline asm
	{	
fma.rn.f32 %f22753, %f22769, %f22769, %f22753;
	}
	// end inline asm
	// begin inline asm
	{	
fma.rn.f32 %f22757, %f22773, %f22773, %f22757;
	}
	// end inline asm
	// begin inline asm
	{	
fma.rn.f32 %f22761, %f22777, %f22777, %f22761;
	}
	// end inline asm
	// begin inline asm
	{	
fma.rn.f32 %f22765, %f22781, %f22781, %f22765;
	}
	// end inline asm
	// begin inline asm
	{	
fma.rn.f32 %f22769, %f22753, %f22753, %f22769;
	}
	// end inline asm
	// begin inline asm
	{	
fma.rn.f32 %f22773, %f22757, %f22757, %f22773;
	}
	// end inline asm
	// begin inline asm
	{	
fma.rn.f32 %f22777, %f22761, %f22761, %f22777;
	}
	// end inline asm
	// begin inline asm
	{	
fma.rn.f32 %f22781, %f22765, %f22765, %f22781;
	}
	// end inline asm
	// begin inline asm
	{	
fma.rn.f32 %f22753, %f22769, %f22769, %f22753;
	}
	// end inline asm
	// begin inline asm
	{	
fma.rn.f32 %f22757, %f22773, %f22773, %f22757;
	}
	// end inline asm
	// begin inline asm
	{	
fma.rn.f32 %f22761, %f22777, %f22777, %f22761;
	}
	// end inline asm
	// begin inline asm
	{	
fma.rn.f32 %f22765, %f22781, %f22781, %f22765;
	}
	// end inline asm
	// begin inline asm
	{	
fma.rn.f32 %f22769, %f22753, %f22753, %f22769;
	}
	// end inline asm
	// begin inline asm
	{	
fma.rn.f32 %f22773, %f22757, %f22757, %f22773;
	}
	// end inline asm
	// begin inline asm
	{	
fma.rn.f32 %f22777, %f22761, %f22761, %f22777;
	}
	// end inline asm
	// begin inline asm
	{	
fma.rn.f32 %f22781, %f22765, %f22765, %f22781;
	}
	// end inline asm
	// begin inline asm
	{	
fma.rn.f32 %f22753, %f22769, %f22769, %f22753;
	}
	// end inline asm
	// begin inline asm
	{	
fma.rn.f32 %f22757, %f22773, %f22773, %f22757;
	}
	// end inline asm
	// begin inline asm
	{	
fma.rn.f32 %f22761, %f22777, %f22777, %f22761;
	}
	// end inline asm
	// begin inline asm
	{	
fma.rn.f32 %f22765, %f22781, %f22781, %f22765;
	}
	// end inline asm
	// begin inline asm
	{	
fma.rn.f32 %f22769, %f22753, %f22753, %f22769;
	}
	// end inline asm
	// begin inline asm
	{	
fma.rn.f32 %f22773, %f22757, %f22757, %f22773;
	}
	// end inline asm
	// begin inline asm
	{	
fma.rn.f32 %f22777, %f22761, %f22761, %f22777;
	}
	// end inline asm
	// begin inline asm
	{	
fma.rn.f32 %f22781, %f22765, %f22765, %f22781;
	}
	// end inline asm
	// begin inline asm
	{	
fma.rn.f32 %f22753, %f22769, %f22769, %f22753;
	}
	// end inline asm
	// begin inline asm
	{	
fma.rn.f32 %f22757, %f22773, %f22773, %f22757;
	}
	// end inline asm
	// begin inline asm
	{	
fma.rn.f32 %f22761, %f22777, %f22777, %f22761;
	}
	// end inline asm
	// begin inline asm
	{	
fma.rn.f32 %f22765, %f22781, %f22781, %f22765;
	}
	// end inline asm
	// begin inline asm
	{	
fma.rn.f32 %f22769, %f22753, %f22753, %f22769;
	}
	// end inline asm
	// begin inline asm
	{	
fma.rn.f32 %f22773, %f22757, %f22757, %f22773;
	}
	// end inline asm
	// begin inline asm
	{	
fma.rn.f32 %f22777, %f22761, %f22761, %f22777;
	}
	// end inline asm
	// begin inline asm
	{	
fma.rn.f32 %f22781, %f22765, %f22765, %f22781;
	}
	// end inline asm
	// begin inline asm
	{	
fma.rn.f32 %f22753, %f22769, %f22769, %f22753;
	}
	// end inline asm
	// begin inline asm
	{	
fma.rn.f32 %f22757, %f22773, %f22773, %f22757;
	}
	// end inline asm
	// begin inline asm
	{	
fma.rn.f32 %f22761, %f22777, %f22777, %f22761;
	}
	// end inline asm
	// begin inline asm
	{	
fma.rn.f32 %f22765, %f22781, %f22781, %f22765;
	}
	// end inline asm
	// begin inline asm
	{	
fma.rn.f32 %f22769, %f22753, %f22753, %f22769;
	}
	// end inline asm
	// begin inline asm
	{	
fma.rn.f32 %f22773, %f22757, %f22757, %f22773;
	}
	// end inline asm
	// begin inline asm
	{	
fma.rn.f32 %f22777, %f22761, %f22761, %f22777;
	}
	// end inline asm
	// begin inline asm
	{	
fma.rn.f32 %f22781, %f22765, %f22765, %f22781;
	}
	// end inline asm
	// begin inline asm
	{	
fma.rn.f32 %f22753, %f22769, %f22769, %f22753;
	}
	// end inline asm
	// begin inline asm
	{	
fma.rn.f32 %f22757, %f22773, %f22773, %f22757;
	}
	// end inline asm
	// begin inline asm
	{	
fma.rn.f32 %f22761, %f22777, %f22777, %f22761;
	}
	// end inline asm
	// begin inline asm
	{	
fma.rn.f32 %f22765, %f22781, %f22781, %f22765;
	}
	// end inline asm
	// begin inline asm
	{	
fma.rn.f32 %f22769, %f22753, %f22753, %f22769;
	}
	// end inline asm
	// begin inline asm
	{	
fma.rn.f32 %f22773, %f22757, %f22757, %f22773;
	}
	// end inline asm
	// begin inline asm
	{	
fma.rn.f32 %f22777, %f22761, %f22761, %f22777;
	}
	// end inline asm
	// begin inline asm
	{	
fma.rn.f32 %f22781, %f22765, %f22765, %f22781;
	}
	// end inline asm
	// begin inline asm
	{	
fma.rn.f32 %f22753, %f22769, %f22769, %f22753;
	}
	// end inline asm
	// begin inline asm
	{	
fma.rn.f32 %f22757, %f22773, %f22773, %f22757;
	}
	// end inline asm
	// begin inline asm
	{	
fma.rn.f32 %f22761, %f22777, %f22777, %f22761;
	}
	// end inline asm
	// begin inline asm
	{	
fma.rn.f32 %f22765, %f22781, %f22781, %f22765;
	}
	// end inline asm
	// begin inline asm
	{	
fma.rn.f32 %f22769, %f22753, %f22753, %f22769;
	}
	// end inline asm
	// begin inline asm
	{	
fma.rn.f32 %f22773, %f22757, %f22757, %f22773;
	}
	// end inline asm
	// begin inline asm
	{	
fma.rn.f32 %f22777, %f22761, %f22761, %f22777;
	}
	// end inline asm
	// begin inline asm
	{	
fma.rn.f32 %f22781, %f22765, %f22765, %f22781;
	}
	// end inline asm
	// begin inline asm
	{	
fma.rn.f32 %f22753, %f22769, %f22769, %f22753;
	}
	// end inline asm
	// begin inline asm
	{	
fma.rn.f32 %f22757, %f22773, %f22773, %f22757;
	}
	// end inline asm
	// begin inline asm
	{	
fma.rn.f32 %f22761, %f22777, %f22777, %f22761;
	}
	// end inline asm
	// begin inline asm
	{	
fma.rn.f32 %f22765, %f22781, %f22781, %f22765;
	}
	// end inline asm
	// begin inline asm
	{	
fma.rn.f32 %f22769, %f22753, %f22753, %f22769;
	}
	// end inline asm
	// begin inline asm
	{	
fma.rn.f32 %f22773, %f22757, %f22757, %f22773;
	}
	// end inline asm
	// begin inline asm
	{	
fma.rn.f32 %f22777, %f22761, %f22761, %f22777;
	}
	// end inline asm
	// begin inline asm
	{	
fma.rn.f32 %f22781, %f22765, %f22765, %f22781;
	}
	// end inline asm
	// begin inline asm
	{	
fma.rn.f32 %f22753, %f22769, %f22769, %f22753;
	}
	// end inline asm
	// begin inline asm
	{	
fma.rn.f32 %f22757, %f22773, %f22773, %f22757;
	}
	// end inline asm
	// begin inline asm
	{	
fma.rn.f32 %f22761, %f22777, %f22777, %f22761;
	}
	// end inline asm
	// begin inline asm
	{	
fma.rn.f32 %f22765, %f22781, %f22781, %f22765;
	}
	// end inline asm
	// begin inline asm
	{	
fma.rn.f32 %f22769, %f22753, %f22753, %f22769;
	}
	// end inline asm
	// begin inline asm
	{	
fma.rn.f32 %f22773, %f22757, %f22757, %f22773;
	}
	// end inline asm
	// begin inline asm
	{	
fma.rn.f32 %f22777, %f22761, %f22761, %f22777;
	}
	// end inline asm
	// begin inline asm
	{	
fma.rn.f32 %f22781, %f22765, %f22765, %f22781;
	}
	// end inline asm
	// begin inline asm
	{	
fma.rn.f32 %f22753, %f22769, %f22769, %f22753;
	}
	// end inline asm
	// begin inline asm
	{	
fma.rn.f32 %f22757, %f22773, %f22773, %f22757;
	}
	// end inline asm
	// begin inline asm
	{	
fma.rn.f32 %f22761, %f22777, %f22777, %f22761;
	}
	// end inline asm
	// begin inline asm
	{	
fma.rn.f32 %f22765, %f22781, %f22781, %f22765;
	}
	// end inline asm
	// begin inline asm
	{	
fma.rn.f32 %f22769, %f22753, %f22753, %f22769;
	}
	// end inline asm
	// begin inline asm
	{	
fma.rn.f32 %f22773, %f22757, %f22757, %f22773;
	}
	// end inline asm
	// begin inline asm
	{	
fma.rn.f32 %f22777, %f22761, %f22761, %f22777;
	}
	// end inline asm
	// begin inline asm
	{	
fma.rn.f32 %f22781, %f22765, %f22765, %f22781;
	}
	// end inline asm
	// begin inline asm
	{	
fma.rn.f32 %f22753, %f22769, %f22769, %f22753;
	}
	// end inline asm
	// begin inline asm
	{	
fma.rn.f32 %f22757, %f22773, %f22773, %f22757;
	}
	// end inline asm
	// begin inline asm
	{	
fma.rn.f32 %f22761, %f22777, %f22777, %f22761;
	}
	// end inline asm
	// begin inline asm
	{	
fma.rn.f32 %f22765, %f22781, %f22781, %f22765;
	}
	// end inline asm
	// begin inline asm
	{	
fma.rn.f32 %f22769, %f22753, %f22753, %f22769;
	}
	// end inline asm
	// begin inline asm
	{	
fma.rn.f32 %f22773, %f22757, %f22757, %f22773;
	}
	// end inline asm
	// begin inline asm
	{	
fma.rn.f32 %f22777, %f22761, %f22761, %f22777;
	}
	// end inline asm
	// begin inline asm
	{	
fma.rn.f32 %f22781, %f22765, %f22765, %f22781;
	}
	// end inline asm
	// begin inline asm
	{	
fma.rn.f32 %f22753, %f22769, %f22769, %f22753;
	}
	// end inline asm
	// begin inline asm
	{	
fma.rn.f32 %f22757, %f22773, %f22773, %f22757;
	}
	// end inline asm
	// begin inline asm
	{	
fma.rn.f32 %f22761, %f22777, %f22777, %f22761;
	}
	// end inline asm
	// begin inline asm
	{	
fma.rn.f32 %f22765, %f22781, %f22781, %f22765;
	}
	// end inline asm
	// begin inline asm
	{	
fma.rn.f32 %f22769, %f22753, %f22753, %f22769;
	}
	// end inline asm
	// begin inline asm
	{	
fma.rn.f32 %f22773, %f22757, %f22757, %f22773;
	}
	// end inline asm
	// begin inline asm
	{	
fma.rn.f32 %f22777, %f22761, %f22761, %f22777;
	}
	// end inline asm
	// begin inline asm
	{	
fma.rn.f32 %f22781, %f22765, %f22765, %f22781;
	}
	// end inline asm
	// begin inline asm
	{	
fma.rn.f32 %f22753, %f22769, %f22769, %f22753;
	}
	// end inline asm
	// begin inline asm
	{	
fma.rn.f32 %f22757, %f22773, %f22773, %f22757;
	}
	// end inline asm
	// begin inline asm
	{	
fma.rn.f32 %f22761, %f22777, %f22777, %f22761;
	}
	// end inline asm
	// begin inline asm
	{	
fma.rn.f32 %f22765, %f22781, %f22781, %f22765;
	}
	// end inline asm
	// begin inline asm
	{	
fma.rn.f32 %f22769, %f22753, %f22753, %f22769;
	}
	// end inline asm
	// begin inline asm
	{	
fma.rn.f32 %f22773, %f22757, %f22757, %f22773;
	}
	// end inline asm
	// begin inline asm
	{	
fma.rn.f32 %f22777, %f22761, %f22761, %f22777;
	}
	// end inline asm
	// begin inline asm
	{	
fma.rn.f32 %f22781, %f22765, %f22765, %f22781;
	}
	// end inline asm
	// begin inline asm
	{	
fma.rn.f32 %f22753, %f22769, %f22769, %f22753;
	}
	// end inline asm
	// begin inline asm
	{	
fma.rn.f32 %f22757, %f22773, %f22773, %f22757;
	}
	// end inline asm
	// begin inline asm
	{	
fma.rn.f32 %f22761, %f22777, %f22777, %f22761;
	}
	// end inline asm
	// begin inline asm
	{	
fma.rn.f32 %f22765, %f22781, %f22781, %f22765;
	}
	// end inline asm
	// begin inline asm
	{	
fma.rn.f32 %f22769, %f22753, %f22753, %f22769;
	}
	// end inline asm
	// begin inline asm
	{	
fma.rn.f32 %f22773, %f22757, %f22757, %f22773;
	}
	// end inline asm
	// begin inline asm
	{	
fma.rn.f32 %f22777, %f22761, %f22761, %f22777;
	}
	// end inline asm
	// begin inline asm
	{	
fma.rn.f32 %f22781, %f22765, %f22765, %f22781;
	}
	// end inline asm
	// begin inline asm
	{	
fma.rn.f32 %f22753, %f22769, %f22769, %f22753;
	}
	// end inline asm
	// begin inline asm
	{	
fma.rn.f32 %f22757, %f22773, %f22773, %f22757;
	}
	// end inline asm
	// begin inline asm
	{	
fma.rn.f32 %f22761, %f22777, %f22777, %f22761;
	}
	// end inline asm
	// begin inline asm
	{	
fma.rn.f32 %f22765, %f22781, %f22781, %f22765;
	}
	// end inline asm
	// begin inline asm
	{	
fma.rn.f32 %f22769, %f22753, %f22753, %f22769;
	}
	// end inline asm
	// begin inline asm
	{	
fma.rn.f32 %f22773, %f22757, %f22757, %f22773;
	}
	// end inline asm
	// begin inline asm
	{	
fma.rn.f32 %f22777, %f22761, %f22761, %f22777;
	}
	// end inline asm
	// begin inline asm
	{	
fma.rn.f32 %f22781, %f22765, %f22765, %f22781;
	}
	// end inline asm
	// begin inline asm
	{	
fma.rn.f32 %f22753, %f22769, %f22769, %f22753;
	}
	// end inline asm
	// begin inline asm
	{	
fma.rn.f32 %f22757, %f22773, %f22773, %f22757;
	}
	// end inline asm
	// begin inline asm
	{	
fma.rn.f32 %f22761, %f22777, %f22777, %f22761;
	}
	// end inline asm
	// begin inline asm
	{	
fma.rn.f32 %f22765, %f22781, %f22781, %f22765;
	}
	// end inline asm
	// begin inline asm
	{	
fma.rn.f32 %f22769, %f22753, %f22753, %f22769;
	}
	// end inline asm
	// begin inline asm
	{	
fma.rn.f32 %f22773, %f22757, %f22757, %f22773;
	}
	// end inline asm
	// begin inline asm
	{	
fma.rn.f32 %f22777, %f22761, %f22761, %f22777;
	}
	// end inline asm
	// begin inline asm
	{	
fma.rn.f32 %f22781, %f22765, %f22765, %f22781;
	}
	// end inline asm
	// begin inline asm
	{	
fma.rn.f32 %f22753, %f22769, %f22769, %f22753;
	}
	// end inline asm
	// begin inline asm
	{	
fma.rn.f32 %f22757, %f22773, %f22773, %f22757;
	}
	// end inline asm
	// begin inline asm
	{	
fma.rn.f32 %f22761, %f22777, %f22777, %f22761;
	}
	// end inline asm
	// begin inline asm
	{	
fma.rn.f32 %f22765, %f22781, %f22781, %f22765;
	}
	// end inline asm
	// begin inline asm
	{	
fma.rn.f32 %f22769, %f22753, %f22753, %f22769;
	}
	// end inline asm
	// begin inline asm
	{	
fma.rn.f32 %f22773, %f22757, %f22757, %f22773;
	}
	// end inline asm
	// begin inline asm
	{	
fma.rn.f32 %f22777, %f22761, %f22761, %f22777;
	}
	// end inline asm
	// begin inline asm
	{	
fma.rn.f32 %f22781, %f22765, %f22765, %f22781;
	}
	// end inline asm
	// begin inline asm
	{	
fma.rn.f32 %f22753, %f22769, %f22769, %f22753;
	}
	// end inline asm
	// begin inline asm
	{	
fma.rn.f32 %f22757, %f22773, %f22773, %f22757;
	}
	// end inline asm
	// begin inline asm
	{	
fma.rn.f32 %f22761, %f22777, %f22777, %f22761;
	}
	// end inline asm
	// begin inline asm
	{	
fma.rn.f32 %f22765, %f22781, %f22781, %f22765;
	}
	// end inline asm
	// begin inline asm
	{	
fma.rn.f32 %f22769, %f22753, %f22753, %f22769;
	}
	// end inline asm
	// begin inline asm
	{	
fma.rn.f32 %f22773, %f22757, %f22757, %f22773;
	}
	// end inline asm
	// begin inline asm
	{	
fma.rn.f32 %f22777, %f22761, %f22761, %f22777;
	}
	// end inline asm
	// begin inline asm
	{	
fma.rn.f32 %f22781, %f22765, %f22765, %f22781;
	}
	// end inline asm
	// begin inline asm
	{	
fma.rn.f32 %f22753, %f22769, %f22769, %f22753;
	}
	// end inline asm
	// begin inline asm
	{	
fma.rn.f32 %f22757, %f22773, %f22773, %f22757;
	}
	// end inline asm
	// begin inline asm
	{	
fma.rn.f32 %f22761, %f22777, %f22777, %f22761;
	}
	// end inline asm
	// begin inline asm
	{	
fma.rn.f32 %f22765, %f22781, %f22781, %f22765;
	}
	// end inline asm
	// begin inline asm
	{	
fma.rn.f32 %f22769, %f22753, %f22753, %f22769;
	}
	// end inline asm
	// begin inline asm
	{	
fma.rn.f32 %f22773, %f22757, %f22757, %f22773;
	}
	// end inline asm
	// begin inline asm
	{	
fma.rn.f32 %f22777, %f22761, %f22761, %f22777;
	}
	// end inline asm
	// begin inline asm
	{	
fma.rn.f32 %f22781, %f22765, %f22765, %f22781;
	}
	// end inline asm
	// begin inline asm
	{	
fma.rn.f32 %f22753, %f22769, %f22769, %f22753;
	}
	// end inline asm
	// begin inline asm
	{	
fma.rn.f32 %f22757, %f22773, %f22773, %f22757;
	}
	// end inline asm
	// begin inline asm
	{	
fma.rn.f32 %f22761, %f22777, %f22777, %f22761;
	}
	// end inline asm
	// begin inline asm
	{	
fma.rn.f32 %f22765, %f22781, %f22781, %f22765;
	}
	// end inline asm
	// begin inline asm
	{	
fma.rn.f32 %f22769, %f22753, %f22753, %f22769;
	}
	// end inline asm
	// begin inline asm
	{	
fma.rn.f32 %f22773, %f22757, %f22757, %f22773;
	}
	// end inline asm
	// begin inline asm
	{	
fma.rn.f32 %f22777, %f22761, %f22761, %f22777;
	}
	// end inline asm
	// begin inline asm
	{	
fma.rn.f32 %f22781, %f22765, %f22765, %f22781;
	}
	// end inline asm
	// begin inline asm
	{	
fma.rn.f32 %f22753, %f22769, %f22769, %f22753;
	}
	// end inline asm
	// begin inline asm
	{	
fma.rn.f32 %f22757, %f22773, %f22773, %f22757;
	}
	// end inline asm
	// begin inline asm
	{	
fma.rn.f32 %f22761, %f22777, %f22777, %f22761;
	}
	// end inline asm
	// begin inline asm
	{	
fma.rn.f32 %f22765, %f22781, %f22781, %f22765;
	}
	// end inline asm
	// begin inline asm
	{	
fma.rn.f32 %f22769, %f22753, %f22753, %f22769;
	}
	// end inline asm
	// begin inline asm
	{	
fma.rn.f32 %f22773, %f22757, %f22757, %f22773;
	}
	// end inline asm
	// begin inline asm
	{	
fma.rn.f32 %f22777, %f22761, %f22761, %f22777;
	}
	// end inline asm
	// begin inline asm
	{	
fma.rn.f32 %f22781, %f22765, %f22765, %f22781;
	}
	// end inline asm
	// begin inline asm
	{	
fma.rn.f32 %f22753, %f22769, %f22769, %f22753;
	}
	// end inline asm
	// begin inline asm
	{	
fma.rn.f32 %f22757, %f22773, %f22773, %f22757;
	}
	// end inline asm
	// begin inline asm
	{	
fma.rn.f32 %f22761, %f22777, %f22777, %f22761;
	}
	// end inline asm
	// begin inline asm
	{	
fma.rn.f32 %f22765, %f22781, %f22781, %f22765;
	}
	// end inline asm
	// begin inline asm
	{	
fma.rn.f32 %f22769, %f22753, %f22753, %f22769;
	}
	// end inline asm
	// begin inline asm
	{	
fma.rn.f32 %f22773, %f22757, %f22757, %f22773;
	}
	// end inline asm
	// begin inline asm
	{	
fma.rn.f32 %f22777, %f22761, %f22761, %f22777;
	}
	// end inline asm
	// begin inline asm
	{	
fma.rn.f32 %f22781, %f22765, %f22765, %f22781;
	}
	// end inline asm
	// begin inline asm
	{	
fma.rn.f32 %f22753, %f22769, %f22769, %f22753;
	}
	// end inline asm
	// begin inline asm
	{	
fma.rn.f32 %f22757, %f22773, %f22773, %f22757;
	}
	// end inline asm
	// begin inline asm
	{	
fma.rn.f32 %f22761, %f22777, %f22777, %f22761;
	}
	// end inline asm
	// begin inline asm
	{	
fma.rn.f32 %f22765, %f22781, %f22781, %f22765;
	}
	// end inline asm
	// begin inline asm
	{	
fma.rn.f32 %f22769, %f22753, %f22753, %f22769;
	}
	// end inline asm
	// begin inline asm
	{	
fma.rn.f32 %f22773, %f22757, %f22757, %f22773;
	}
	// end inline asm
	// begin inline asm
	{	
fma.rn.f32 %f22777, %f22761, %f22761, %f22777;
	}
	// end inline asm
	// begin inline asm
	{	
fma.rn.f32 %f22781, %f22765, %f22765, %f22781;
	}
	// end inline asm
	// begin inline asm
	{	
fma.rn.f32 %f22753, %f22769, %f22769, %f22753;
	}
	// end inline asm
	// begin inline asm
	{	
fma.rn.f32 %f22757, %f22773, %f22773, %f22757;
	}
	// end inline asm
	// begin inline asm
	{	
fma.rn.f32 %f22761, %f22777, %f22777, %f22761;
	}
	// end inline asm
	// begin inline asm
	{	
fma.rn.f32 %f22765, %f22781, %f22781, %f22765;
	}
	// end inline asm
	// begin inline asm
	{	
fma.rn.f32 %f22769, %f22753, %f22753, %f22769;
	}
	// end inline asm
	// begin inline asm
	{	
fma.rn.f32 %f22773, %f22757, %f22757, %f22773;
	}
	// end inline asm
	// begin inline asm
	{	
fma.rn.f32 %f22777, %f22761, %f22761, %f22777;
	}
	// end inline asm
	// begin inline asm
	{	
fma.rn.f32 %f22781, %f22765, %f22765, %f22781;
	}
	// end inline asm
	// begin inline asm
	{	
fma.rn.f32 %f22753, %f22769, %f22769, %f22753;
	}
	// end inline asm
	// begin inline asm
	{	
fma.rn.f32 %f22757, %f22773, %f22773, %f22757;
	}
	// end inline asm
	// begin inline asm
	{	
fma.rn.f32 %f22761, %f22777, %f22777, %f22761;
	}
	// end inline asm
	// begin inline asm
	{	
fma.rn.f32 %f22765, %f22781, %f22781, %f22765;
	}
	// end inline asm
	// begin inline asm
	{	
fma.rn.f32 %f22769, %f22753, %f22753, %f22769;
	}
	// end inline asm
	// begin inline asm
	{	
fma.rn.f32 %f22773, %f22757, %f22757, %f22773;
	}
	// end inline asm
	// begin inline asm
	{	
fma.rn.f32 %f22777, %f22761, %f22761, %f22777;
	}
	// end inline asm
	// begin inline asm
	{	
fma.rn.f32 %f22781, %f22765, %f22765, %f22781;
	}
	// end inline asm
	// begin inline asm
	{	
fma.rn.f32 %f22753, %f22769, %f22769, %f22753;
	}
	// end inline asm
	// begin inline asm
	{	
fma.rn.f32 %f22757, %f22773, %f22773, %f22757;
	}
	// end inline asm
	// begin inline asm
	{	
fma.rn.f32 %f22761, %f22777, %f22777, %f22761;
	}
	// end inline asm
	// begin inline asm
	{	
fma.rn.f32 %f22765, %f22781, %f22781, %f22765;
	}
	// end inline asm
	// begin inline asm
	{	
fma.rn.f32 %f22769, %f22753, %f22753, %f22769;
	}
	// end inline asm
	// begin inline asm
	{	
fma.rn.f32 %f22773, %f22757, %f22757, %f22773;
	}
	// end inline asm
	// begin inline asm
	{	
fma.rn.f32 %f22777, %f22761, %f22761, %f22777;
	}
	// end inline asm
	// begin inline asm
	{	
fma.rn.f32 %f22781, %f22765, %f22765, %f22781;
	}
	// end inline asm
	// begin inline asm
	{	
fma.rn.f32 %f22753, %f22769, %f22769, %f22753;
	}
	// end inline asm
	// begin inline asm
	{	
fma.rn.f32 %f22757, %f22773, %f22773, %f22757;
	}
	// end inline asm
	// begin inline asm
	{	
fma.rn.f32 %f22761, %f22777, %f22777, %f22761;
	}
	// end inline asm
	// begin inline asm
	{	
fma.rn.f32 %f22765, %f22781, %f22781, %f22765;
	}
	// end inline asm
	// begin inline asm
	{	
fma.rn.f32 %f22769, %f22753, %f22753, %f22769;
	}
	// end inline asm
	// begin inline asm
	{	
fma.rn.f32 %f22773, %f22757, %f22757, %f22773;
	}
	// end inline asm
	// begin inline asm
	{	
fma.rn.f32 %f22777, %f22761, %f22761, %f22777;
	}
	// end inline asm
	// begin inline asm
	{	
fma.rn.f32 %f22781, %f22765, %f22765, %f22781;
	}
	// end inline asm
	// begin inline asm
	{	
fma.rn.f32 %f22753, %f22769, %f22769, %f22753;
	}
	// end inline asm
	// begin inline asm
	{	
fma.rn.f32 %f22757, %f22773, %f22773, %f22757;
	}
	// end inline asm
	// begin inline asm
	{	
fma.rn.f32 %f22761, %f22777, %f22777, %f22761;
	}
	// end inline asm
	// begin inline asm
	{	
fma.rn.f32 %f22765, %f22781, %f22781, %f22765;
	}
	// end inline asm
	// begin inline asm
	{	
fma.rn.f32 %f22769, %f22753, %f22753, %f22769;
	}
	// end inline asm
	// begin inline asm
	{	
fma.rn.f32 %f22773, %f22757, %f22757, %f22773;
	}
	// end inline asm
	// begin inline asm
	{	
fma.rn.f32 %f22777, %f22761, %f22761, %f22777;
	}
	// end inline asm
	// begin inline asm
	{	
fma.rn.f32 %f22781, %f22765, %f22765, %f22781;
	}
	// end inline asm
	// begin inline asm
	{	
fma.rn.f32 %f22753, %f22769, %f22769, %f22753;
	}
	// end inline asm
	// begin inline asm
	{	
fma.rn.f32 %f22757, %f22773, %f22773, %f22757;
	}
	// end inline asm
	// begin inline asm
	{	
fma.rn.f32 %f22761, %f22777, %f22777, %f22761;
	}
	// end inline asm
	// begin inline asm
	{	
fma.rn.f32 %f22765, %f22781, %f22781, %f22765;
	}
	// end inline asm
	// begin inline asm
	{	
fma.rn.f32 %f22769, %f22753, %f22753, %f22769;
	}
	// end inline asm
	// begin inline asm
	{	
fma.rn.f32 %f22773, %f22757, %f22757, %f22773;
	}
	// end inline asm
	// begin inline asm
	{	
fma.rn.f32 %f22777, %f22761, %f22761, %f22777;
	}
	// end inline asm
	// begin inline asm
	{	
fma.rn.f32 %f22781, %f22765, %f22765, %f22781;
	}
	// end inline asm
	// begin inline asm
	{	
fma.rn.f32 %f22753, %f22769, %f22769, %f22753;
	}
	// end inline asm
	// begin inline asm
	{	
fma.rn.f32 %f22757, %f22773, %f22773, %f22757;
	}
	// end inline asm
	// begin inline asm
	{	
fma.rn.f32 %f22761, %f22777, %f22777, %f22761;
	}
	// end inline asm
	// begin inline asm
	{	
fma.rn.f32 %f22765, %f22781, %f22781, %f22765;
	}
	// end inline asm
	// begin inline asm
	{	
fma.rn.f32 %f22769, %f22753, %f22753, %f22769;
	}
	// end inline asm
	// begin inline asm
	{	
fma.rn.f32 %f22773, %f22757, %f22757, %f22773;
	}
	// end inline asm
	// begin inline asm
	{	
fma.rn.f32 %f22777, %f22761, %f22761, %f22777;
	}
	// end inline asm
	// begin inline asm
	{	
fma.rn.f32 %f22781, %f22765, %f22765, %f22781;
	}
	// end inline asm
	// begin inline asm
	{	
fma.rn.f32 %f22753, %f22769, %f22769, %f22753;
	}
	// end inline asm
	// begin inline asm
	{	
fma.rn.f32 %f22757, %f22773, %f22773, %f22757;
	}
	// end inline asm
	// begin inline asm
	{	
fma.rn.f32 %f22761, %f22777, %f22777, %f22761;
	}
	// end inline asm
	// begin inline asm
	{	
fma.rn.f32 %f22765, %f22781, %f22781, %f22765;
	}
	// end inline asm
	// begin inline asm
	{	
fma.rn.f32 %f22769, %f22753, %f22753, %f22769;
	}
	// end inline asm
	// begin inline asm
	{	
fma.rn.f32 %f22773, %f22757, %f22757, %f22773;
	}
	// end inline asm
	// begin inline asm
	{	
fma.rn.f32 %f22777, %f22761, %f22761, %f22777;
	}
	// end inline asm
	// begin inline asm
	{	
fma.rn.f32 %f22781, %f22765, %f22765, %f22781;
	}
	// end inline asm
	// begin inline asm
	{	
fma.rn.f32 %f22753, %f22769, %f22769, %f22753;
	}
	// end inline asm
	// begin inline asm
	{	
fma.rn.f32 %f22757, %f22773, %f22773, %f22757;
	}
	// end inline asm
	// begin inline asm
	{	
fma.rn.f32 %f22761, %f22777, %f22777, %f22761;
	}
	// end inline asm
	// begin inline asm
	{	
fma.rn.f32 %f22765, %f22781, %f22781, %f22765;
	}
	// end inline asm
	// begin inline asm
	{	
fma.rn.f32 %f22769, %f22753, %f22753, %f22769;
	}
	// end inline asm
	// begin inline asm
	{	
fma.rn.f32 %f22773, %f22757, %f22757, %f22773;
	}
	// end inline asm
	// begin inline asm
	{	
fma.rn.f32 %f22777, %f22761, %f22761, %f22777;
	}
	// end inline asm
	// begin inline asm
	{	
fma.rn.f32 %f22781, %f22765, %f22765, %f22781;
	}
	// end inline asm
	// begin inline asm
	{	
fma.rn.f32 %f22753, %f22769, %f22769, %f22753;
	}
	// end inline asm
	// begin inline asm
	{	
fma.rn.f32 %f22757, %f22773, %f22773, %f22757;
	}
	// end inline asm
	// begin inline asm
	{	
fma.rn.f32 %f22761, %f22777, %f22777, %f22761;
	}
	// end inline asm
	// begin inline asm
	{	
fma.rn.f32 %f22765, %f22781, %f22781, %f22765;
	}
	// end inline asm
	// begin inline asm
	{	
fma.rn.f32 %f22769, %f22753, %f22753, %f22769;
	}
	// end inline asm
	// begin inline asm
	{	
fma.rn.f32 %f22773, %f22757, %f22757, %f22773;
	}
	// end inline asm
	// begin inline asm
	{	
fma.rn.f32 %f22777, %f22761, %f22761, %f22777;
	}
	// end inline asm
	// begin inline asm
	{	
fma.rn.f32 %f22781, %f22765, %f22765, %f22781;
	}
	// end inline asm
	// begin inline asm
	{	
fma.rn.f32 %f22753, %f22769, %f22769, %f22753;
	}
	// end inline asm
	// begin inline asm
	{	
fma.rn.f32 %f22757, %f22773, %f22773, %f22757;
	}
	// end inline asm
	// begin inline asm
	{	
fma.rn.f32 %f22761, %f22777, %f22777, %f22761;
	}
	// end inline asm
	// begin inline asm
	{	
fma.rn.f32 %f22765, %f22781, %f22781, %f22765;
	}
	// end inline asm
	// begin inline asm
	{	
fma.rn.f32 %f22769, %f22753, %f22753, %f22769;
	}
	// end inline asm
	// begin inline asm
	{	
fma.rn.f32 %f22773, %f22757, %f22757, %f22773;
	}
	// end inline asm
	// begin inline asm
	{	
fma.rn.f32 %f22777, %f22761, %f22761, %f22777;
	}
	// end inline asm
	// begin inline asm
	{	
fma.rn.f32 %f22781, %f22765, %f22765, %f22781;
	}
	// end inline asm
	// begin inline asm
	{	
fma.rn.f32 %f22753, %f22769, %f22769, %f22753;
	}
	// end inline asm
	// begin inline asm
	{	
fma.rn.f32 %f22757, %f22773, %f22773, %f22757;
	}
	// end inline asm
	// begin inline asm
	{	
fma.rn.f32 %f22761, %f22777, %f22777, %f22761;
	}
	// end inline asm
	// begin inline asm
	{	
fma.rn.f32 %f22765, %f22781, %f22781, %f22765;
	}
	// end inline asm
	// begin inline asm
	{	
fma.rn.f32 %f22769, %f22753, %f22753, %f22769;
	}
	// end inline asm
	// begin inline asm
	{	
fma.rn.f32 %f22773, %f22757, %f22757, %f22773;
	}
	// end inline asm
	// begin inline asm
	{	
fma.rn.f32 %f22777, %f22761, %f22761, %f22777;
	}
	// end inline asm
	// begin inline asm
	{	
fma.rn.f32 %f22781, %f22765, %f22765, %f22781;
	}
	// end inline asm
	// begin inline asm
	{	
fma.rn.f32 %f22753, %f22769, %f22769, %f22753;
	}
	// end inline asm
	// begin inline asm
	{	
fma.rn.f32 %f22757, %f22773, %f22773, %f22757;
	}
	// end inline asm
	// begin inline asm
	{	
fma.rn.f32 %f22761, %f22777, %f22777, %f22761;
	}
	// end inline asm
	// begin inline asm
	{	
fma.rn.f32 %f22765, %f22781, %f22781, %f22765;
	}
	// end inline asm
	// begin inline asm
	{	
fma.rn.f32 %f22769, %f22753, %f22753, %f22769;
	}
	// end inline asm
	// begin inline asm
	{	
fma.rn.f32 %f22773, %f22757, %f22757, %f22773;
	}
	// end inline asm
	// begin inline asm
	{	
fma.rn.f32 %f22777, %f22761, %f22761, %f22777;
	}
	// end inline asm
	// begin inline asm
	{	
fma.rn.f32 %f22781, %f22765, %f22765, %f22781;
	}
	// end inline asm
	// begin inline asm
	{	
fma.rn.f32 %f22753, %f22769, %f22769, %f22753;
	}
	// end inline asm
	// begin inline asm
	{	
fma.rn.f32 %f22757, %f22773, %f22773, %f22757;
	}
	// end inline asm
	// begin inline asm
	{	
fma.rn.f32 %f22761, %f22777, %f22777, %f22761;
	}
	// end inline asm
	// begin inline asm
	{	
fma.rn.f32 %f22765, %f22781, %f22781, %f22765;
	}
	// end inline asm
	// begin inline asm
	{	
fma.rn.f32 %f22769, %f22753, %f22753, %f22769;
	}
	// end inline asm
	// begin inline asm
	{	
fma.rn.f32 %f22773, %f22757, %f22757, %f22773;
	}
	// end inline asm
	// begin inline asm
	{	
fma.rn.f32 %f22777, %f22761, %f22761, %f22777;
	}
	// end inline asm
	// begin inline asm
	{	
fma.rn.f32 %f22781, %f22765, %f22765, %f22781;
	}
	// end inline asm
	// begin inline asm
	{	
fma.rn.f32 %f22753, %f22769, %f22769, %f22753;
	}
	// end inline asm
	// begin inline asm
	{	
fma.rn.f32 %f22757, %f22773, %f22773, %f22757;
	}
	// end inline asm
	// begin inline asm
	{	
fma.rn.f32 %f22761, %f22777, %f22777, %f22761;
	}
	// end inline asm
	// begin inline asm
	{	
fma.rn.f32 %f22765, %f22781, %f22781, %f22765;
	}
	// end inline asm
	// begin inline asm
	{	
fma.rn.f32 %f22769, %f22753, %f22753, %f22769;
	}
	// end inline asm
	// begin inline asm
	{	
fma.rn.f32 %f22773, %f22757, %f22757, %f22773;
	}
	// end inline asm
	// begin inline asm
	{	
fma.rn.f32 %f22777, %f22761, %f22761, %f22777;
	}
	// end inline asm
	// begin inline asm
	{	
fma.rn.f32 %f22781, %f22765, %f22765, %f22781;
	}
	// end inline asm
	// begin inline asm
	{	
fma.rn.f32 %f22753, %f22769, %f22769, %f22753;
	}
	// end inline asm
	// begin inline asm
	{	
fma.rn.f32 %f22757, %f22773, %f22773, %f22757;
	}
	// end inline asm
	// begin inline asm
	{	
fma.rn.f32 %f22761, %f22777, %f22777, %f22761;
	}
	// end inline asm
	// begin inline asm
	{	
fma.rn.f32 %f22765, %f22781, %f22781, %f22765;
	}
	// end inline asm
	// begin inline asm
	{	
fma.rn.f32 %f22769, %f22753, %f22753, %f22769;
	}
	// end inline asm
	// begin inline asm
	{	
fma.rn.f32 %f22773, %f22757, %f22757, %f22773;
	}
	// end inline asm
	// begin inline asm
	{	
fma.rn.f32 %f22777, %f22761, %f22761, %f22777;
	}
	// end inline asm
	// begin inline asm
	{	
fma.rn.f32 %f22781, %f22765, %f22765, %f22781;
	}
	// end inline asm
	// begin inline asm
	{	
fma.rn.f32 %f22753, %f22769, %f22769, %f22753;
	}
	// end inline asm
	// begin inline asm
	{	
fma.rn.f32 %f22757, %f22773, %f22773, %f22757;
	}
	// end inline asm
	// begin inline asm
	{	
fma.rn.f32 %f22761, %f22777, %f22777, %f22761;
	}
	// end inline asm
	// begin inline asm
	{	
fma.rn.f32 %f22765, %f22781, %f22781, %f22765;
	}
	// end inline asm
	// begin inline asm
	{	
fma.rn.f32 %f22769, %f22753, %f22753, %f22769;
	}
	// end inline asm
	// begin inline asm
	{	
fma.rn.f32 %f22773, %f22757, %f22757, %f22773;
	}
	// end inline asm
	// begin inline asm
	{	
fma.rn.f32 %f22777, %f22761, %f22761, %f22777;
	}
	// end inline asm
	// begin inline asm
	{	
fma.rn.f32 %f22781, %f22765, %f22765, %f22781;
	}
	// end inline asm
	// begin inline asm
	{	
fma.rn.f32 %f22753, %f22769, %f22769, %f22753;
	}
	// end inline asm
	// begin inline asm
	{	
fma.rn.f32 %f22757, %f22773, %f22773, %f22757;
	}
	// end inline asm
	// begin inline asm
	{	
fma.rn.f32 %f22761, %f22777, %f22777, %f22761;
	}
	// end inline asm
	// begin inline asm
	{	
fma.rn.f32 %f22765, %f22781, %f22781, %f22765;
	}
	// end inline asm
	// begin inline asm
	{	
fma.rn.f32 %f22769, %f22753, %f22753, %f22769;
	}
	// end inline asm
	// begin inline asm
	{	
fma.rn.f32 %f22773, %f22757, %f22757, %f22773;
	}
	// end inline asm
	// begin inline asm
	{	
fma.rn.f32 %f22777, %f22761, %f22761, %f22777;
	}
	// end inline asm
	// begin inline asm
	{	
fma.rn.f32 %f22781, %f22765, %f22765, %f22781;
	}
	// end inline asm
	// begin inline asm
	{	
fma.rn.f32 %f22753, %f22769, %f22769, %f22753;
	}
	// end inline asm
	// begin inline asm
	{	
fma.rn.f32 %f22757, %f22773, %f22773, %f22757;
	}
	// end inline asm
	// begin inline asm
	{	
fma.rn.f32 %f22761, %f22777, %f22777, %f22761;
	}
	// end inline asm
	// begin inline asm
	{	
fma.rn.f32 %f22765, %f22781, %f22781, %f22765;
	}
	// end inline asm
	// begin inline asm
	{	
fma.rn.f32 %f22769, %f22753, %f22753, %f22769;
	}
	// end inline asm
	// begin inline asm
	{	
fma.rn.f32 %f22773, %f22757, %f22757, %f22773;
	}
	// end inline asm
	// begin inline asm
	{	
fma.rn.f32 %f22777, %f22761, %f22761, %f22777;
	}
	// end inline asm
	// begin inline asm
	{	
fma.rn.f32 %f22781, %f22765, %f22765, %f22781;
	}
	// end inline asm
	// begin inline asm
	{	
fma.rn.f32 %f22753, %f22769, %f22769, %f22753;
	}
	// end inline asm
	// begin inline asm
	{	
fma.rn.f32 %f22757, %f22773, %f22773, %f22757;
	}
	// end inline asm
	// begin inline asm
	{	
fma.rn.f32 %f22761, %f22777, %f22777, %f22761;
	}
	// end inline asm
	// begin inline asm
	{	
fma.rn.f32 %f22765, %f22781, %f22781, %f22765;
	}
	// end inline asm
	// begin inline asm
	{	
fma.rn.f32 %f22769, %f22753, %f22753, %f22769;
	}
	// end inline asm
	// begin inline asm
	{	
fma.rn.f32 %f22773, %f22757, %f22757, %f22773;
	}
	// end inline asm
	// begin inline asm
	{	
fma.rn.f32 %f22777, %f22761, %f22761, %f22777;
	}
	// end inline asm
	// begin inline asm
	{	
fma.rn.f32 %f22781, %f22765, %f22765, %f22781;
	}
	// end inline asm
	// begin inline asm
	{	
fma.rn.f32 %f22753, %f22769, %f22769, %f22753;
	}
	// end inline asm
	// begin inline asm
	{	
fma.rn.f32 %f22757, %f22773, %f22773, %f22757;
	}
	// end inline asm
	// begin inline asm
	{	
fma.rn.f32 %f22761, %f22777, %f22777, %f22761;
	}
	// end inline asm
	// begin inline asm
	{	
fma.rn.f32 %f22765, %f22781, %f22781, %f22765;
	}
	// end inline asm
	// begin inline asm
	{	
fma.rn.f32 %f22769, %f22753, %f22753, %f22769;
	}
	// end inline asm
	// begin inline asm
	{	
fma.rn.f32 %f22773, %f22757, %f22757, %f22773;
	}
	// end inline asm
	// begin inline asm
	{	
fma.rn.f32 %f22777, %f22761, %f22761, %f22777;
	}
	// end inline asm
	// begin inline asm
	{	
fma.rn.f32 %f22781, %f22765, %f22765, %f22781;
	}
	// end inline asm
	// begin inline asm
	{	
fma.rn.f32 %f22753, %f22769, %f22769, %f22753;
	}
	// end inline asm
	// begin inline asm
	{	
fma.rn.f32 %f22757, %f22773, %f22773, %f22757;
	}
	// end inline asm
	// begin inline asm
	{	
fma.rn.f32 %f22761, %f22777, %f22777, %f22761;
	}
	// end inline asm
	// begin inline asm
	{	
fma.rn.f32 %f22765, %f22781, %f22781, %f22765;
	}
	// end inline asm
	// begin inline asm
	{	
fma.rn.f32 %f22769, %f22753, %f22753, %f22769;
	}
	// end inline asm
	// begin inline asm
	{	
fma.rn.f32 %f22773, %f22757, %f22757, %f22773;
	}
	// end inline asm
	// begin inline asm
	{	
fma.rn.f32 %f22777, %f22761, %f22761, %f22777;
	}
	// end inline asm
	// begin inline asm
	{	
fma.rn.f32 %f22781, %f22765, %f22765, %f22781;
	}
	// end inline asm
	// begin inline asm
	{	
fma.rn.f32 %f22753, %f22769, %f22769, %f22753;
	}
	// end inline asm
	// begin inline asm
	{	
fma.rn.f32 %f22757, %f22773, %f22773, %f22757;
	}
	// end inline asm
	// begin inline asm
	{	
fma.rn.f32 %f22761, %f22777, %f22777, %f22761;
	}
	// end inline asm
	// begin inline asm
	{	
fma.rn.f32 %f22765, %f22781, %f22781, %f22765;
	}
	// end inline asm
	// begin inline asm
	{	
fma.rn.f32 %f22769, %f22753, %f22753, %f22769;
	}
	// end inline asm
	// begin inline asm
	{	
fma.rn.f32 %f22773, %f22757, %f22757, %f22773;
	}
	// end inline asm
	// begin inline asm
	{	
fma.rn.f32 %f22777, %f22761, %f22761, %f22777;
	}
	// end inline asm
	// begin inline asm
	{	
fma.rn.f32 %f22781, %f22765, %f22765, %f22781;
	}
	// end inline asm
	// begin inline asm
	{	
fma.rn.f32 %f22753, %f22769, %f22769, %f22753;
	}
	// end inline asm
	// begin inline asm
	{	
fma.rn.f32 %f22757, %f22773, %f22773, %f22757;
	}
	// end inline asm
	// begin inline asm
	{	
fma.rn.f32 %f22761, %f22777, %f22777, %f22761;
	}
	// end inline asm
	// begin inline asm
	{	
fma.rn.f32 %f22765, %f22781, %f22781, %f22765;
	}
	// end inline asm
	// begin inline asm
	{	
fma.rn.f32 %f22769, %f22753, %f22753, %f22769;
	}
	// end inline asm
	// begin inline asm
	{	
fma.rn.f32 %f22773, %f22757, %f22757, %f22773;
	}
	// end inline asm
	// begin inline asm
	{	
fma.rn.f32 %f22777, %f22761, %f22761, %f22777;
	}
	// end inline asm
	// begin inline asm
	{	
fma.rn.f32 %f22781, %f22765, %f22765, %f22781;
	}
	// end inline asm
	// begin inline asm
	{	
fma.rn.f32 %f22753, %f22769, %f22769, %f22753;
	}
	// end inline asm
	// begin inline asm
	{	
fma.rn.f32 %f22757, %f22773, %f22773, %f22757;
	}
	// end inline asm
	// begin inline asm
	{	
fma.rn.f32 %f22761, %f22777, %f22777, %f22761;
	}
	// end inline asm
	// begin inline asm
	{	
fma.rn.f32 %f22765, %f22781, %f22781, %f22765;
	}
	// end inline asm
	// begin inline asm
	{	
fma.rn.f32 %f22769, %f22753, %f22753, %f22769;
	}
	// end inline asm
	// begin inline asm
	{	
fma.rn.f32 %f22773, %f22757, %f22757, %f22773;
	}
	// end inline asm
	// begin inline asm
	{	
fma.rn.f32 %f22777, %f22761, %f22761, %f22777;
	}
	// end inline asm
	// begin inline asm
	{	
fma.rn.f32 %f22781, %f22765, %f22765, %f22781;
	}
	// end inline asm
	// begin inline asm
	{	
fma.rn.f32 %f22753, %f22769, %f22769, %f22753;
	}
	// end inline asm
	// begin inline asm
	{	
fma.rn.f32 %f22757, %f22773, %f22773, %f22757;
	}
	// end inline asm
	// begin inline asm
	{	
fma.rn.f32 %f22761, %f22777, %f22777, %f22761;
	}
	// end inline asm
	// begin inline asm
	{	
fma.rn.f32 %f22765, %f22781, %f22781, %f22765;
	}
	// end inline asm
	// begin inline asm
	{	
fma.rn.f32 %f22769, %f22753, %f22753, %f22769;
	}
	// end inline asm
	// begin inline asm
	{	
fma.rn.f32 %f22773, %f22757, %f22757, %f22773;
	}
	// end inline asm
	// begin inline asm
	{	
fma.rn.f32 %f22777, %f22761, %f22761, %f22777;
	}
	// end inline asm
	// begin inline asm
	{	
fma.rn.f32 %f22781, %f22765, %f22765, %f22781;
	}
	// end inline asm
	// begin inline asm
	{	
fma.rn.f32 %f22753, %f22769, %f22769, %f22753;
	}
	// end inline asm
	// begin inline asm
	{	
fma.rn.f32 %f22757, %f22773, %f22773, %f22757;
	}
	// end inline asm
	// begin inline asm
	{	
fma.rn.f32 %f22761, %f22777, %f22777, %f22761;
	}
	// end inline asm
	// begin inline asm
	{	
fma.rn.f32 %f22765, %f22781, %f22781, %f22765;
	}
	// end inline asm
	// begin inline asm
	{	
fma.rn.f32 %f22769, %f22753, %f22753, %f22769;
	}
	// end inline asm
	// begin inline asm
	{	
fma.rn.f32 %f22773, %f22757, %f22757, %f22773;
	}
	// end inline asm
	// begin inline asm
	{	
fma.rn.f32 %f22777, %f22761, %f22761, %f22777;
	}
	// end inline asm
	// begin inline asm
	{	
fma.rn.f32 %f22781, %f22765, %f22765, %f22781;
	}
	// end inline asm
	// begin inline asm
	{	
fma.rn.f32 %f22753, %f22769, %f22769, %f22753;
	}
	// end inline asm
	// begin inline asm
	{	
fma.rn.f32 %f22757, %f22773, %f22773, %f22757;
	}
	// end inline asm
	// begin inline asm
	{	
fma.rn.f32 %f22761, %f22777, %f22777, %f22761;
	}
	// end inline asm
	// begin inline asm
	{	
fma.rn.f32 %f22765, %f22781, %f22781, %f22765;
	}
	// end inline asm
	// begin inline asm
	{	
fma.rn.f32 %f22769, %f22753, %f22753, %f22769;
	}
	// end inline asm
	// begin inline asm
	{	
fma.rn.f32 %f22773, %f22757, %f22757, %f22773;
	}
	// end inline asm
	// begin inline asm
	{	
fma.rn.f32 %f22777, %f22761, %f22761, %f22777;
	}
	// end inline asm
	// begin inline asm
	{	
fma.rn.f32 %f22781, %f22765, %f22765, %f22781;
	}
	// end inline asm
	// begin inline asm
	{	
fma.rn.f32 %f22753, %f22769, %f22769, %f22753;
	}
	// end inline asm
	// begin inline asm
	{	
fma.rn.f32 %f22757, %f22773, %f22773, %f22757;
	}
	// end inline asm
	// begin inline asm
	{	
fma.rn.f32 %f22761, %f22777, %f22777, %f22761;
	}
	// end inline asm
	// begin inline asm
	{	
fma.rn.f32 %f22765, %f22781, %f22781, %f22765;
	}
	// end inline asm
	// begin inline asm
	{	
fma.rn.f32 %f22769, %f22753, %f22753, %f22769;
	}
	// end inline asm
	// begin inline asm
	{	
fma.rn.f32 %f22773, %f22757, %f22757, %f22773;
	}
	// end inline asm
	// begin inline asm
	{	
fma.rn.f32 %f22777, %f22761, %f22761, %f22777;
	}
	// end inline asm
	// begin inline asm
	{	
fma.rn.f32 %f22781, %f22765, %f22765, %f22781;
	}
	// end inline asm
	// begin inline asm
	{	
fma.rn.f32 %f22753, %f22769, %f22769, %f22753;
	}
	// end inline asm
	// begin inline asm
	{	
fma.rn.f32 %f22757, %f22773, %f22773, %f22757;
	}
	// end inline asm
	// begin inline asm
	{	
fma.rn.f32 %f22761, %f22777, %f22777, %f22761;
	}
	// end inline asm
	// begin inline asm
	{	
fma.rn.f32 %f22765, %f22781, %f22781, %f22765;
	}
	// end inline asm
	// begin inline asm
	{	
fma.rn.f32 %f22769, %f22753, %f22753, %f22769;
	}
	// end inline asm
	// begin inline asm
	{	
fma.rn.f32 %f22773, %f22757, %f22757, %f22773;
	}
	// end inline asm
	// begin inline asm
	{	
fma.rn.f32 %f22777, %f22761, %f22761, %f22777;
	}
	// end inline asm
	// begin inline asm
	{	
fma.rn.f32 %f22781, %f22765, %f22765, %f22781;
	}
	// end inline asm
	// begin inline asm
	{	
fma.rn.f32 %f22753, %f22769, %f22769, %f22753;
	}
	// end inline asm
	// begin inline asm
	{	
fma.rn.f32 %f22757, %f22773, %f22773, %f22757;
	}
	// end inline asm
	// begin inline asm
	{	
fma.rn.f32 %f22761, %f22777, %f22777, %f22761;
	}
	// end inline asm
	// begin inline asm
	{	
fma.rn.f32 %f22765, %f22781, %f22781, %f22765;
	}
	// end inline asm
	// begin inline asm
	{	
fma.rn.f32 %f22769, %f22753, %f22753, %f22769;
	}
	// end inline asm
	// begin inline asm
	{	
fma.rn.f32 %f22773, %f22757, %f22757, %f22773;
	}
	// end inline asm
	// begin inline asm
	{	
fma.rn.f32 %f22777, %f22761, %f22761, %f22777;
	}
	// end inline asm
	// begin inline asm
	{	
fma.rn.f32 %f22781, %f22765, %f22765, %f22781;
	}
	// end inline asm
	// begin inline asm
	{	
fma.rn.f32 %f22753, %f22769, %f22769, %f22753;
	}
	// end inline asm
	// begin inline asm
	{	
fma.rn.f32 %f22757, %f22773, %f22773, %f22757;
	}
	// end inline asm
	// begin inline asm
	{	
fma.rn.f32 %f22761, %f22777, %f22777, %f22761;
	}
	// end inline asm
	// begin inline asm
	{	
fma.rn.f32 %f22765, %f22781, %f22781, %f22765;
	}
	// end inline asm
	// begin inline asm
	{	
fma.rn.f32 %f22769, %f22753, %f22753, %f22769;
	}
	// end inline asm
	// begin inline asm
	{	
fma.rn.f32 %f22773, %f22757, %f22757, %f22773;
	}
	// end inline asm
	// begin inline asm
	{	
fma.rn.f32 %f22777, %f22761, %f22761, %f22777;
	}
	// end inline asm
	// begin inline asm
	{	
fma.rn.f32 %f22781, %f22765, %f22765, %f22781;
	}
	// end inline asm
	// begin inline asm
	{	
fma.rn.f32 %f22753, %f22769, %f22769, %f22753;
	}
	// end inline asm
	// begin inline asm
	{	
fma.rn.f32 %f22757, %f22773, %f22773, %f22757;
	}
	// end inline asm
	// begin inline asm
	{	
fma.rn.f32 %f22761, %f22777, %f22777, %f22761;
	}
	// end inline asm
	// begin inline asm
	{	
fma.rn.f32 %f22765, %f22781, %f22781, %f22765;
	}
	// end inline asm
	// begin inline asm
	{	
fma.rn.f32 %f22769, %f22753, %f22753, %f22769;
	}
	// end inline asm
	// begin inline asm
	{	
fma.rn.f32 %f22773, %f22757, %f22757, %f22773;
	}
	// end inline asm
	// begin inline asm
	{	
fma.rn.f32 %f22777, %f22761, %f22761, %f22777;
	}
	// end inline asm
	// begin inline asm
	{	
fma.rn.f32 %f22781, %f22765, %f22765, %f22781;
	}
	// end inline asm
	// begin inline asm
	{	
fma.rn.f32 %f22753, %f22769, %f22769, %f22753;
	}
	// end inline asm
	// begin inline asm
	{	
fma.rn.f32 %f22757, %f22773, %f22773, %f22757;
	}
	// end inline asm
	// begin inline asm
	{	
fma.rn.f32 %f22761, %f22777, %f22777, %f22761;
	}
	// end inline asm
	// begin inline asm
	{	
fma.rn.f32 %f22765, %f22781, %f22781, %f22765;
	}
	// end inline asm
	// begin inline asm
	{	
fma.rn.f32 %f22769, %f22753, %f22753, %f22769;
	}
	// end inline asm
	// begin inline asm
	{	
fma.rn.f32 %f22773, %f22757, %f22757, %f22773;
	}
	// end inline asm
	// begin inline asm
	{	
fma.rn.f32 %f22777, %f22761, %f22761, %f22777;
	}
	// end inline asm
	// begin inline asm
	{	
fma.rn.f32 %f22781, %f22765, %f22765, %f22781;
	}
	// end inline asm
	// begin inline asm
	{	
fma.rn.f32 %f22753, %f22769, %f22769, %f22753;
	}
	// end inline asm
	// begin inline asm
	{	
fma.rn.f32 %f22757, %f22773, %f22773, %f22757;
	}
	// end inline asm
	// begin inline asm
	{	
fma.rn.f32 %f22761, %f22777, %f22777, %f22761;
	}
	// end inline asm
	// begin inline asm
	{	
fma.rn.f32 %f22765, %f22781, %f22781, %f22765;
	}
	// end inline asm
	// begin inline asm
	{	
fma.rn.f32 %f22769, %f22753, %f22753, %f22769;
	}
	// end inline asm
	// begin inline asm
	{	
fma.rn.f32 %f22773, %f22757, %f22757, %f22773;
	}
	// end inline asm
	// begin inline asm
	{	
fma.rn.f32 %f22777, %f22761, %f22761, %f22777;
	}
	// end inline asm
	// begin inline asm
	{	
fma.rn.f32 %f22781, %f22765, %f22765, %f22781;
	}
	// end inline asm
	// begin inline asm
	{	
fma.rn.f32 %f22753, %f22769, %f22769, %f22753;
	}
	// end inline asm
	// begin inline asm
	{	
fma.rn.f32 %f22757, %f22773, %f22773, %f22757;
	}
	// end inline asm
	// begin inline asm
	{	
fma.rn.f32 %f22761, %f22777, %f22777, %f22761;
	}
	// end inline asm
	// begin inline asm
	{	
fma.rn.f32 %f22765, %f22781, %f22781, %f22765;
	}
	// end inline asm
	// begin inline asm
	{	
fma.rn.f32 %f22769, %f22753, %f22753, %f22769;
	}
	// end inline asm
	// begin inline asm
	{	
fma.rn.f32 %f22773, %f22757, %f22757, %f22773;
	}
	// end inline asm
	// begin inline asm
	{	
fma.rn.f32 %f22777, %f22761, %f22761, %f22777;
	}
	// end inline asm
	// begin inline asm
	{	
fma.rn.f32 %f22781, %f22765, %f22765, %f22781;
	}
	// end inline asm
	// begin inline asm
	{	
fma.rn.f32 %f22753, %f22769, %f22769, %f22753;
	}
	// end inline asm
	// begin inline asm
	{	
fma.rn.f32 %f22757, %f22773, %f22773, %f22757;
	}
	// end inline asm
	// begin inline asm
	{	
fma.rn.f32 %f22761, %f22777, %f22777, %f22761;
	}
	// end inline asm
	// begin inline asm
	{	
fma.rn.f32 %f22765, %f22781, %f22781, %f22765;
	}
	// end inline asm
	// begin inline asm
	{	
fma.rn.f32 %f22769, %f22753, %f22753, %f22769;
	}
	// end inline asm
	// begin inline asm
	{	
fma.rn.f32 %f22773, %f22757, %f22757, %f22773;
	}
	// end inline asm
	// begin inline asm
	{	
fma.rn.f32 %f22777, %f22761, %f22761, %f22777;
	}
	// end inline asm
	// begin inline asm
	{	
fma.rn.f32 %f22781, %f22765, %f22765, %f22781;
	}
	// end inline asm
	// begin inline asm
	{	
fma.rn.f32 %f22753, %f22769, %f22769, %f22753;
	}
	// end inline asm
	// begin inline asm
	{	
fma.rn.f32 %f22757, %f22773, %f22773, %f22757;
	}
	// end inline asm
	// begin inline asm
	{	
fma.rn.f32 %f22761, %f22777, %f22777, %f22761;
	}
	// end inline asm
	// begin inline asm
	{	
fma.rn.f32 %f22765, %f22781, %f22781, %f22765;
	}
	// end inline asm
	// begin inline asm
	{	
fma.rn.f32 %f22769, %f22753, %f22753, %f22769;
	}
	// end inline asm
	// begin inline asm
	{	
fma.rn.f32 %f22773, %f22757, %f22757, %f22773;
	}
	// end inline asm
	// begin inline asm
	{	
fma.rn.f32 %f22777, %f22761, %f22761, %f22777;
	}
	// end inline asm
	// begin inline asm
	{	
fma.rn.f32 %f22781, %f22765, %f22765, %f22781;
	}
	// end inline asm
	// begin inline asm
	{	
fma.rn.f32 %f22753, %f22769, %f22769, %f22753;
	}
	// end inline asm
	// begin inline asm
	{	
fma.rn.f32 %f22757, %f22773, %f22773, %f22757;
	}
	// end inline asm
	// begin inline asm
	{	
fma.rn.f32 %f22761, %f22777, %f22777, %f22761;
	}
	// end inline asm
	// begin inline asm
	{	
fma.rn.f32 %f22765, %f22781, %f22781, %f22765;
	}
	// end inline asm
	// begin inline asm
	{	
fma.rn.f32 %f22769, %f22753, %f22753, %f22769;
	}
	// end inline asm
	// begin inline asm
	{	
fma.rn.f32 %f22773, %f22757, %f22757, %f22773;
	}
	// end inline asm
	// begin inline asm
	{	
fma.rn.f32 %f22777, %f22761, %f22761, %f22777;
	}
	// end inline asm
	// begin inline asm
	{	
fma.rn.f32 %f22781, %f22765, %f22765, %f22781;
	}
	// end inline asm
	// begin inline asm
	{	
fma.rn.f32 %f22753, %f22769, %f22769, %f22753;
	}
	// end inline asm
	// begin inline asm
	{	
fma.rn.f32 %f22757, %f22773, %f22773, %f22757;
	}
	// end inline asm
	// begin inline asm
	{	
fma.rn.f32 %f22761, %f22777, %f22777, %f22761;
	}
	// end inline asm
	// begin inline asm
	{	
fma.rn.f32 %f22765, %f22781, %f22781, %f22765;
	}
	// end inline asm
	// begin inline asm
	{	
fma.rn.f32 %f22769, %f22753, %f22753, %f22769;
	}
	// end inline asm
	// begin inline asm
	{	
fma.rn.f32 %f22773, %f22757, %f22757, %f22773;
	}
	// end inline asm
	// begin inline asm
	{	
fma.rn.f32 %f22777, %f22761, %f22761, %f22777;
	}
	// end inline asm
	// begin inline asm
	{	
fma.rn.f32 %f22781, %f22765, %f22765, %f22781;
	}
	// end inline asm
	// begin inline asm
	{	
fma.rn.f32 %f22753, %f22769, %f22769, %f22753;
	}
	// end inline asm
	// begin inline asm
	{	
fma.rn.f32 %f22757, %f22773, %f22773, %f22757;
	}
	// end inline asm
	// begin inline asm
	{	
fma.rn.f32 %f22761, %f22777, %f22777, %f22761;
	}
	// end inline asm
	// begin inline asm
	{	
fma.rn.f32 %f22765, %f22781, %f22781, %f22765;
	}
	// end inline asm
	// begin inline asm
	{	
fma.rn.f32 %f22769, %f22753, %f22753, %f22769;
	}
	// end inline asm
	// begin inline asm
	{	
fma.rn.f32 %f22773, %f22757, %f22757, %f22773;
	}
	// end inline asm
	// begin inline asm
	{	
fma.rn.f32 %f22777, %f22761, %f22761, %f22777;
	}
	// end inline asm
	// begin inline asm
	{	
fma.rn.f32 %f22781, %f22765, %f22765, %f22781;
	}
	// end inline asm
	// begin inline asm
	{	
fma.rn.f32 %f22753, %f22769, %f22769, %f22753;
	}
	// end inline asm
	// begin inline asm
	{	
fma.rn.f32 %f22757, %f22773, %f22773, %f22757;
	}
	// end inline asm
	// begin inline asm
	{	
fma.rn.f32 %f22761, %f22777, %f22777, %f22761;
	}
	// end inline asm
	// begin inline asm
	{	
fma.rn.f32 %f22765, %f22781, %f22781, %f22765;
	}
	// end inline asm
	// begin inline asm
	{	
fma.rn.f32 %f22769, %f22753, %f22753, %f22769;
	}
	// end inline asm
	// begin inline asm
	{	
fma.rn.f32 %f22773, %f22757, %f22757, %f22773;
	}
	// end inline asm
	// begin inline asm
	{	
fma.rn.f32 %f22777, %f22761, %f22761, %f22777;
	}
	// end inline asm
	// begin inline asm
	{	
fma.rn.f32 %f22781, %f22765, %f22765, %f22781;
	}
	// end inline asm
	// begin inline asm
	{	
fma.rn.f32 %f22753, %f22769, %f22769, %f22753;
	}
	// end inline asm
	// begin inline asm
	{	
fma.rn.f32 %f22757, %f22773, %f22773, %f22757;
	}
	// end inline asm
	// begin inline asm
	{	
fma.rn.f32 %f22761, %f22777, %f22777, %f22761;
	}
	// end inline asm
	// begin inline asm
	{	
fma.rn.f32 %f22765, %f22781, %f22781, %f22765;
	}
	// end inline asm
	// begin inline asm
	{	
fma.rn.f32 %f22769, %f22753, %f22753, %f22769;
	}
	// end inline asm
	// begin inline asm
	{	
fma.rn.f32 %f22773, %f22757, %f22757, %f22773;
	}
	// end inline asm
	// begin inline asm
	{	
fma.rn.f32 %f22777, %f22761, %f22761, %f22777;
	}
	// end inline asm
	// begin inline asm
	{	
fma.rn.f32 %f22781, %f22765, %f22765, %f22781;
	}
	// end inline asm
	// begin inline asm
	{	
fma.rn.f32 %f22753, %f22769, %f22769, %f22753;
	}
	// end inline asm
	// begin inline asm
	{	
fma.rn.f32 %f22757, %f22773, %f22773, %f22757;
	}
	// end inline asm
	// begin inline asm
	{	
fma.rn.f32 %f22761, %f22777, %f22777, %f22761;
	}
	// end inline asm
	// begin inline asm
	{	
fma.rn.f32 %f22765, %f22781, %f22781, %f22765;
	}
	// end inline asm
	// begin inline asm
	{	
fma.rn.f32 %f22769, %f22753, %f22753, %f22769;
	}
	// end inline asm
	// begin inline asm
	{	
fma.rn.f32 %f22773, %f22757, %f22757, %f22773;
	}
	// end inline asm
	// begin inline asm
	{	
fma.rn.f32 %f22777, %f22761, %f22761, %f22777;
	}
	// end inline asm
	// begin inline asm
	{	
fma.rn.f32 %f22781, %f22765, %f22765, %f22781;
	}
	// end inline asm
	// begin inline asm
	{	
fma.rn.f32 %f22753, %f22769, %f22769, %f22753;
	}
	// end inline asm
	// begin inline asm
	{	
fma.rn.f32 %f22757, %f22773, %f22773, %f22757;
	}
	// end inline asm
	// begin inline asm
	{	
fma.rn.f32 %f22761, %f22777, %f22777, %f22761;
	}
	// end inline asm
	// begin inline asm
	{	
fma.rn.f32 %f22765, %f22781, %f22781, %f22765;
	}
	// end inline asm
	// begin inline asm
	{	
fma.rn.f32 %f22769, %f22753, %f22753, %f22769;
	}
	// end inline asm
	// begin inline asm
	{	
fma.rn.f32 %f22773, %f22757, %f22757, %f22773;
	}
	// end inline asm
	// begin inline asm
	{	
fma.rn.f32 %f22777, %f22761, %f22761, %f22777;
	}
	// end inline asm
	// begin inline asm
	{	
fma.rn.f32 %f22781, %f22765, %f22765, %f22781;
	}
	// end inline asm
	// begin inline asm
	{	
fma.rn.f32 %f22753, %f22769, %f22769, %f22753;
	}
	// end inline asm
	// begin inline asm
	{	
fma.rn.f32 %f22757, %f22773, %f22773, %f22757;
	}
	// end inline asm
	// begin inline asm
	{	
fma.rn.f32 %f22761, %f22777, %f22777, %f22761;
	}
	// end inline asm
	// begin inline asm
	{	
fma.rn.f32 %f22765, %f22781, %f22781, %f22765;
	}
	// end inline asm
	// begin inline asm
	{	
fma.rn.f32 %f22769, %f22753, %f22753, %f22769;
	}
	// end inline asm
	// begin inline asm
	{	
fma.rn.f32 %f22773, %f22757, %f22757, %f22773;
	}
	// end inline asm
	// begin inline asm
	{	
fma.rn.f32 %f22777, %f22761, %f22761, %f22777;
	}
	// end inline asm
	// begin inline asm
	{	
fma.rn.f32 %f22781, %f22765, %f22765, %f22781;
	}
	// end inline asm
	// begin inline asm
	{	
fma.rn.f32 %f22753, %f22769, %f22769, %f22753;
	}
	// end inline asm
	// begin inline asm
	{	
fma.rn.f32 %f22757, %f22773, %f22773, %f22757;
	}
	// end inline asm
	// begin inline asm
	{	
fma.rn.f32 %f22761, %f22777, %f22777, %f22761;
	}
	// end inline asm
	// begin inline asm
	{	
fma.rn.f32 %f22765, %f22781, %f22781, %f22765;
	}
	// end inline asm
	// begin inline asm
	{	
fma.rn.f32 %f22769, %f22753, %f22753, %f22769;
	}
	// end inline asm
	// begin inline asm
	{	
fma.rn.f32 %f22773, %f22757, %f22757, %f22773;
	}
	// end inline asm
	// begin inline asm
	{	
fma.rn.f32 %f22777, %f22761, %f22761, %f22777;
	}
	// end inline asm
	// begin inline asm
	{	
fma.rn.f32 %f22781, %f22765, %f22765, %f22781;
	}
	// end inline asm
	// begin inline asm
	{	
fma.rn.f32 %f22753, %f22769, %f22769, %f22753;
	}
	// end inline asm
	// begin inline asm
	{	
fma.rn.f32 %f22757, %f22773, %f22773, %f22757;
	}
	// end inline asm
	// begin inline asm
	{	
fma.rn.f32 %f22761, %f22777, %f22777, %f22761;
	}
	// end inline asm
	// begin inline asm
	{	
fma.rn.f32 %f22765, %f22781, %f22781, %f22765;
	}
	// end inline asm
	// begin inline asm
	{	
fma.rn.f32 %f22769, %f22753, %f22753, %f22769;
	}
	// end inline asm
	// begin inline asm
	{	
fma.rn.f32 %f22773, %f22757, %f22757, %f22773;
	}
	// end inline asm
	// begin inline asm
	{	
fma.rn.f32 %f22777, %f22761, %f22761, %f22777;
	}
	// end inline asm
	// begin inline asm
	{	
fma.rn.f32 %f22781, %f22765, %f22765, %f22781;
	}
	// end inline asm
	// begin inline asm
	{	
fma.rn.f32 %f22753, %f22769, %f22769, %f22753;
	}
	// end inline asm
	// begin inline asm
	{	
fma.rn.f32 %f22757, %f22773, %f22773, %f22757;
	}
	// end inline asm
	// begin inline asm
	{	
fma.rn.f32 %f22761, %f22777, %f22777, %f22761;
	}
	// end inline asm
	// begin inline asm
	{	
fma.rn.f32 %f22765, %f22781, %f22781, %f22765;
	}
	// end inline asm
	// begin inline asm
	{	
fma.rn.f32 %f22769, %f22753, %f22753, %f22769;
	}
	// end inline asm
	// begin inline asm
	{	
fma.rn.f32 %f22773, %f22757, %f22757, %f22773;
	}
	// end inline asm
	// begin inline asm
	{	
fma.rn.f32 %f22777, %f22761, %f22761, %f22777;
	}
	// end inline asm
	// begin inline asm
	{	
fma.rn.f32 %f22781, %f22765, %f22765, %f22781;
	}
	// end inline asm
	// begin inline asm
	{	
fma.rn.f32 %f22753, %f22769, %f22769, %f22753;
	}
	// end inline asm
	// begin inline asm
	{	
fma.rn.f32 %f22757, %f22773, %f22773, %f22757;
	}
	// end inline asm
	// begin inline asm
	{	
fma.rn.f32 %f22761, %f22777, %f22777, %f22761;
	}
	// end inline asm
	// begin inline asm
	{	
fma.rn.f32 %f22765, %f22781, %f22781, %f22765;
	}
	// end inline asm
	// begin inline asm
	{	
fma.rn.f32 %f22769, %f22753, %f22753, %f22769;
	}
	// end inline asm
	// begin inline asm
	{	
fma.rn.f32 %f22773, %f22757, %f22757, %f22773;
	}
	// end inline asm
	// begin inline asm
	{	
fma.rn.f32 %f22777, %f22761, %f22761, %f22777;
	}
	// end inline asm
	// begin inline asm
	{	
fma.rn.f32 %f22781, %f22765, %f22765, %f22781;
	}
	// end inline asm
	// begin inline asm
	{	
fma.rn.f32 %f22753, %f22769, %f22769, %f22753;
	}
	// end inline asm
	// begin inline asm
	{	
fma.rn.f32 %f22757, %f22773, %f22773, %f22757;
	}
	// end inline asm
	// begin inline asm
	{	
fma.rn.f32 %f22761, %f22777, %f22777, %f22761;
	}
	// end inline asm
	// begin inline asm
	{	
fma.rn.f32 %f22765, %f22781, %f22781, %f22765;
	}
	// end inline asm
	// begin inline asm
	{	
fma.rn.f32 %f22769, %f22753, %f22753, %f22769;
	}
	// end inline asm
	// begin inline asm
	{	
fma.rn.f32 %f22773, %f22757, %f22757, %f22773;
	}
	// end inline asm
	// begin inline asm
	{	
fma.rn.f32 %f22777, %f22761, %f22761, %f22777;
	}
	// end inline asm
	// begin inline asm
	{	
fma.rn.f32 %f22781, %f22765, %f22765, %f22781;
	}
	// end inline asm
	// begin inline asm
	{	
fma.rn.f32 %f22753, %f22769, %f22769, %f22753;
	}
	// end inline asm
	// begin inline asm
	{	
fma.rn.f32 %f22757, %f22773, %f22773, %f22757;
	}
	// end inline asm
	// begin inline asm
	{	
fma.rn.f32 %f22761, %f22777, %f22777, %f22761;
	}
	// end inline asm
	// begin inline asm
	{	
fma.rn.f32 %f22765, %f22781, %f22781, %f22765;
	}
	// end inline asm
	// begin inline asm
	{	
fma.rn.f32 %f22769, %f22753, %f22753, %f22769;
	}
	// end inline asm
	// begin inline asm
	{	
fma.rn.f32 %f22773, %f22757, %f22757, %f22773;
	}
	// end inline asm
	// begin inline asm
	{	
fma.rn.f32 %f22777, %f22761, %f22761, %f22777;
	}
	// end inline asm
	// begin inline asm
	{	
fma.rn.f32 %f22781, %f22765, %f22765, %f22781;
	}
	// end inline asm
	// begin inline asm
	{	
fma.rn.f32 %f22753, %f22769, %f22769, %f22753;
	}
	// end inline asm
	// begin inline asm
	{	
fma.rn.f32 %f22757, %f22773, %f22773, %f22757;
	}
	// end inline asm
	// begin inline asm
	{	
fma.rn.f32 %f22761, %f22777, %f22777, %f22761;
	}
	// end inline asm
	// begin inline asm
	{	
fma.rn.f32 %f22765, %f22781, %f22781, %f22765;
	}
	// end inline asm
	// begin inline asm
	{	
fma.rn.f32 %f22769, %f22753, %f22753, %f22769;
	}
	// end inline asm
	// begin inline asm
	{	
fma.rn.f32 %f22773, %f22757, %f22757, %f22773;
	}
	// end inline asm
	// begin inline asm
	{	
fma.rn.f32 %f22777, %f22761, %f22761, %f22777;
	}
	// end inline asm
	// begin inline asm
	{	
fma.rn.f32 %f22781, %f22765, %f22765, %f22781;
	}
	// end inline asm
	// begin inline asm
	{	
fma.rn.f32 %f22753, %f22769, %f22769, %f22753;
	}
	// end inline asm
	// begin inline asm
	{	
fma.rn.f32 %f22757, %f22773, %f22773, %f22757;
	}
	// end inline asm
	// begin inline asm
	{	
fma.rn.f32 %f22761, %f22777, %f22777, %f22761;
	}
	// end inline asm
	// begin inline asm
	{	
fma.rn.f32 %f22765, %f22781, %f22781, %f22765;
	}
	// end inline asm
	// begin inline asm
	{	
fma.rn.f32 %f22769, %f22753, %f22753, %f22769;
	}
	// end inline asm
	// begin inline asm
	{	
fma.rn.f32 %f22773, %f22757, %f22757, %f22773;
	}
	// end inline asm
	// begin inline asm
	{	
fma.rn.f32 %f22777, %f22761, %f22761, %f22777;
	}
	// end inline asm
	// begin inline asm
	{	
fma.rn.f32 %f22781, %f22765, %f22765, %f22781;
	}
	// end inline asm
	// begin inline asm
	{	
fma.rn.f32 %f22753, %f22769, %f22769, %f22753;
	}
	// end inline asm
	// begin inline asm
	{	
fma.rn.f32 %f22757, %f22773, %f22773, %f22757;
	}
	// end inline asm
	// begin inline asm
	{	
fma.rn.f32 %f22761, %f22777, %f22777, %f22761;
	}
	// end inline asm
	// begin inline asm
	{	
fma.rn.f32 %f22765, %f22781, %f22781, %f22765;
	}
	// end inline asm
	// begin inline asm
	{	
fma.rn.f32 %f22769, %f22753, %f22753, %f22769;
	}
	// end inline asm
	// begin inline asm
	{	
fma.rn.f32 %f22773, %f22757, %f22757, %f22773;
	}
	// end inline asm
	// begin inline asm
	{	
fma.rn.f32 %f22777, %f22761, %f22761, %f22777;
	}
	// end inline asm
	// begin inline asm
	{	
fma.rn.f32 %f22781, %f22765, %f22765, %f22781;
	}
	// end inline asm
	// begin inline asm
	{	
fma.rn.f32 %f22753, %f22769, %f22769, %f22753;
	}
	// end inline asm
	// begin inline asm
	{	
fma.rn.f32 %f22757, %f22773, %f22773, %f22757;
	}
	// end inline asm
	// begin inline asm
	{	
fma.rn.f32 %f22761, %f22777, %f22777, %f22761;
	}
	// end inline asm
	// begin inline asm
	{	
fma.rn.f32 %f22765, %f22781, %f22781, %f22765;
	}
	// end inline asm
	// begin inline asm
	{	
fma.rn.f32 %f22769, %f22753, %f22753, %f22769;
	}
	// end inline asm
	// begin inline asm
	{	
fma.rn.f32 %f22773, %f22757, %f22757, %f22773;
	}
	// end inline asm
	// begin inline asm
	{	
fma.rn.f32 %f22777, %f22761, %f22761, %f22777;
	}
	// end inline asm
	// begin inline asm
	{	
fma.rn.f32 %f22781, %f22765, %f22765, %f22781;
	}
	// end inline asm
	// begin inline asm
	{	
fma.rn.f32 %f22753, %f22769, %f22769, %f22753;
	}
	// end inline asm
	// begin inline asm
	{	
fma.rn.f32 %f22757, %f22773, %f22773, %f22757;
	}
	// end inline asm
	// begin inline asm
	{	
fma.rn.f32 %f22761, %f22777, %f22777, %f22761;
	}
	// end inline asm
	// begin inline asm
	{	
fma.rn.f32 %f22765, %f22781, %f22781, %f22765;
	}
	// end inline asm
	// begin inline asm
	{	
fma.rn.f32 %f22769, %f22753, %f22753, %f22769;
	}
	// end inline asm
	// begin inline asm
	{	
fma.rn.f32 %f22773, %f22757, %f22757, %f22773;
	}
	// end inline asm
	// begin inline asm
	{	
fma.rn.f32 %f22777, %f22761, %f22761, %f22777;
	}
	// end inline asm
	// begin inline asm
	{	
fma.rn.f32 %f22781, %f22765, %f22765, %f22781;
	}
	// end inline asm
	// begin inline asm
	{	
fma.rn.f32 %f22753, %f22769, %f22769, %f22753;
	}
	// end inline asm
	// begin inline asm
	{	
fma.rn.f32 %f22757, %f22773, %f22773, %f22757;
	}
	// end inline asm
	// begin inline asm
	{	
fma.rn.f32 %f22761, %f22777, %f22777, %f22761;
	}
	// end inline asm
	// begin inline asm
	{	
fma.rn.f32 %f22765, %f22781, %f22781, %f22765;
	}
	// end inline asm
	// begin inline asm
	{	
fma.rn.f32 %f22769, %f22753, %f22753, %f22769;
	}
	// end inline asm
	// begin inline asm
	{	
fma.rn.f32 %f22773, %f22757, %f22757, %f22773;
	}
	// end inline asm
	// begin inline asm
	{	
fma.rn.f32 %f22777, %f22761, %f22761, %f22777;
	}
	// end inline asm
	// begin inline asm
	{	
fma.rn.f32 %f22781, %f22765, %f22765, %f22781;
	}
	// end inline asm
	// begin inline asm
	{	
fma.rn.f32 %f22753, %f22769, %f22769, %f22753;
	}
	// end inline asm
	// begin inline asm
	{	
fma.rn.f32 %f22757, %f22773, %f22773, %f22757;
	}
	// end inline asm
	// begin inline asm
	{	
fma.rn.f32 %f22761, %f22777, %f22777, %f22761;
	}
	// end inline asm
	// begin inline asm
	{	
fma.rn.f32 %f22765, %f22781, %f22781, %f22765;
	}
	// end inline asm
	// begin inline asm
	{	
fma.rn.f32 %f22769, %f22753, %f22753, %f22769;
	}
	// end inline asm
	// begin inline asm
	{	
fma.rn.f32 %f22773, %f22757, %f22757, %f22773;
	}
	// end inline asm
	// begin inline asm
	{	
fma.rn.f32 %f22777, %f22761, %f22761, %f22777;
	}
	// end inline asm
	// begin inline asm
	{	
fma.rn.f32 %f22781, %f22765, %f22765, %f22781;
	}
	// end inline asm
	// begin inline asm
	{	
fma.rn.f32 %f22753, %f22769, %f22769, %f22753;
	}
	// end inline asm
	// begin inline asm
	{	
fma.rn.f32 %f22757, %f22773, %f22773, %f22757;
	}
	// end inline asm
	// begin inline asm
	{	
fma.rn.f32 %f22761, %f22777, %f22777, %f22761;
	}
	// end inline asm
	// begin inline asm
	{	
fma.rn.f32 %f22765, %f22781, %f22781, %f22765;
	}
	// end inline asm
	// begin inline asm
	{	
fma.rn.f32 %f22769, %f22753, %f22753, %f22769;
	}
	// end inline asm
	// begin inline asm
	{	
fma.rn.f32 %f22773, %f22757, %f22757, %f22773;
	}
	// end inline asm
	// begin inline asm
	{	
fma.rn.f32 %f22777, %f22761, %f22761, %f22777;
	}
	// end inline asm
	// begin inline asm
	{	
fma.rn.f32 %f22781, %f22765, %f22765, %f22781;
	}
	// end inline asm
	// begin inline asm
	{	
fma.rn.f32 %f22753, %f22769, %f22769, %f22753;
	}
	// end inline asm
	// begin inline asm
	{	
fma.rn.f32 %f22757, %f22773, %f22773, %f22757;
	}
	// end inline asm
	// begin inline asm
	{	
fma.rn.f32 %f22761, %f22777, %f22777, %f22761;
	}
	// end inline asm
	// begin inline asm
	{	
fma.rn.f32 %f22765, %f22781, %f22781, %f22765;
	}
	// end inline asm
	// begin inline asm
	{	
fma.rn.f32 %f22769, %f22753, %f22753, %f22769;
	}
	// end inline asm
	// begin inline asm
	{	
fma.rn.f32 %f22773, %f22757, %f22757, %f22773;
	}
	// end inline asm
	// begin inline asm
	{	
fma.rn.f32 %f22777, %f22761, %f22761, %f22777;
	}
	// end inline asm
	// begin inline asm
	{	
fma.rn.f32 %f22781, %f22765, %f22765, %f22781;
	}
	// end inline asm
	// begin inline asm
	{	
fma.rn.f32 %f22753, %f22769, %f22769, %f22753;
	}
	// end inline asm
	// begin inline asm
	{	
fma.rn.f32 %f22757, %f22773, %f22773, %f22757;
	}
	// end inline asm
	// begin inline asm
	{	
fma.rn.f32 %f22761, %f22777, %f22777, %f22761;
	}
	// end inline asm
	// begin inline asm
	{	
fma.rn.f32 %f22765, %f22781, %f22781, %f22765;
	}
	// end inline asm
	// begin inline asm
	{	
fma.rn.f32 %f22769, %f22753, %f22753, %f22769;
	}
	// end inline asm
	// begin inline asm
	{	
fma.rn.f32 %f22773, %f22757, %f22757, %f22773;
	}
	// end inline asm
	// begin inline asm
	{	
fma.rn.f32 %f22777, %f22761, %f22761, %f22777;
	}
	// end inline asm
	// begin inline asm
	{	
fma.rn.f32 %f22781, %f22765, %f22765, %f22781;
	}
	// end inline asm
	// begin inline asm
	{	
fma.rn.f32 %f22753, %f22769, %f22769, %f22753;
	}
	// end inline asm
	// begin inline asm
	{	
fma.rn.f32 %f22757, %f22773, %f22773, %f22757;
	}
	// end inline asm
	// begin inline asm
	{	
fma.rn.f32 %f22761, %f22777, %f22777, %f22761;
	}
	// end inline asm
	// begin inline asm
	{	
fma.rn.f32 %f22765, %f22781, %f22781, %f22765;
	}
	// end inline asm
	// begin inline asm
	{	
fma.rn.f32 %f22769, %f22753, %f22753, %f22769;
	}
	// end inline asm
	// begin inline asm
	{	
fma.rn.f32 %f22773, %f22757, %f22757, %f22773;
	}
	// end inline asm
	// begin inline asm
	{	
fma.rn.f32 %f22777, %f22761, %f22761, %f22777;
	}
	// end inline asm
	// begin inline asm
	{	
fma.rn.f32 %f22781, %f22765, %f22765, %f22781;
	}
	// end inline asm
	// begin inline asm
	{	
fma.rn.f32 %f22753, %f22769, %f22769, %f22753;
	}
	// end inline asm
	// begin inline asm
	{	
fma.rn.f32 %f22757, %f22773, %f22773, %f22757;
	}
	// end inline asm
	// begin inline asm
	{	
fma.rn.f32 %f22761, %f22777, %f22777, %f22761;
	}
	// end inline asm
	// begin inline asm
	{	
fma.rn.f32 %f22765, %f22781, %f22781, %f22765;
	}
	// end inline asm
	// begin inline asm
	{	
fma.rn.f32 %f22769, %f22753, %f22753, %f22769;
	}
	// end inline asm
	// begin inline asm
	{	
fma.rn.f32 %f22773, %f22757, %f22757, %f22773;
	}
	// end inline asm
	// begin inline asm
	{	
fma.rn.f32 %f22777, %f22761, %f22761, %f22777;
	}
	// end inline asm
	// begin inline asm
	{	
fma.rn.f32 %f22781, %f22765, %f22765, %f22781;
	}
	// end inline asm
	// begin inline asm
	{	
fma.rn.f32 %f22753, %f22769, %f22769, %f22753;
	}
	// end inline asm
	// begin inline asm
	{	
fma.rn.f32 %f22757, %f22773, %f22773, %f22757;
	}
	// end inline asm
	// begin inline asm
	{	
fma.rn.f32 %f22761, %f22777, %f22777, %f22761;
	}
	// end inline asm
	// begin inline asm
	{	
fma.rn.f32 %f22765, %f22781, %f22781, %f22765;
	}
	// end inline asm
	// begin inline asm
	{	
fma.rn.f32 %f22769, %f22753, %f22753, %f22769;
	}
	// end inline asm
	// begin inline asm
	{	
fma.rn.f32 %f22773, %f22757, %f22757, %f22773;
	}
	// end inline asm
	// begin inline asm
	{	
fma.rn.f32 %f22777, %f22761, %f22761, %f22777;
	}
	// end inline asm
	// begin inline asm
	{	
fma.rn.f32 %f22781, %f22765, %f22765, %f22781;
	}
	// end inline asm
	// begin inline asm
	{	
fma.rn.f32 %f22753, %f22769, %f22769, %f22753;
	}
	// end inline asm
	// begin inline asm
	{	
fma.rn.f32 %f22757, %f22773, %f22773, %f22757;
	}
	// end inline asm
	// begin inline asm
	{	
fma.rn.f32 %f22761, %f22777, %f22777, %f22761;
	}
	// end inline asm
	// begin inline asm
	{	
fma.rn.f32 %f22765, %f22781, %f22781, %f22765;
	}
	// end inline asm
	// begin inline asm
	{	
fma.rn.f32 %f22769, %f22753, %f22753, %f22769;
	}
	// end inline asm
	// begin inline asm
	{	
fma.rn.f32 %f22773, %f22757, %f22757, %f22773;
	}
	// end inline asm
	// begin inline asm
	{	
fma.rn.f32 %f22777, %f22761, %f22761, %f22777;
	}
	// end inline asm
	// begin inline asm
	{	
fma.rn.f32 %f22781, %f22765, %f22765, %f22781;
	}
	// end inline asm
	// begin inline asm
	{	
fma.rn.f32 %f22753, %f22769, %f22769, %f22753;
	}
	// end inline asm
	// begin inline asm
	{	
fma.rn.f32 %f22757, %f22773, %f22773, %f22757;
	}
	// end inline asm
	// begin inline asm
	{	
fma.rn.f32 %f22761, %f22777, %f22777, %f22761;
	}
	// end inline asm
	// begin inline asm
	{	
fma.rn.f32 %f22765, %f22781, %f22781, %f22765;
	}
	// end inline asm
	// begin inline asm
	{	
fma.rn.f32 %f22769, %f22753, %f22753, %f22769;
	}
	// end inline asm
	// begin inline asm
	{	
fma.rn.f32 %f22773, %f22757, %f22757, %f22773;
	}
	// end inline asm
	// begin inline asm
	{	
fma.rn.f32 %f22777, %f22761, %f22761, %f22777;
	}
	// end inline asm
	// begin inline asm
	{	
fma.rn.f32 %f22781, %f22765, %f22765, %f22781;
	}
	// end inline asm
	// begin inline asm
	{	
fma.rn.f32 %f22753, %f22769, %f22769, %f22753;
	}
	// end inline asm
	// begin inline asm
	{	
fma.rn.f32 %f22757, %f22773, %f22773, %f22757;
	}
	// end inline asm
	// begin inline asm
	{	
fma.rn.f32 %f22761, %f22777, %f22777, %f22761;
	}
	// end inline asm
	// begin inline asm
	{	
fma.rn.f32 %f22765, %f22781, %f22781, %f22765;
	}
	// end inline asm
	// begin inline asm
	{	
fma.rn.f32 %f22769, %f22753, %f22753, %f22769;
	}
	// end inline asm
	// begin inline asm
	{	
fma.rn.f32 %f22773, %f22757, %f22757, %f22773;
	}
	// end inline asm
	// begin inline asm
	{	
fma.rn.f32 %f22777, %f22761, %f22761, %f22777;
	}
	// end inline asm
	// begin inline asm
	{	
fma.rn.f32 %f22781, %f22765, %f22765, %f22781;
	}
	// end inline asm
	// begin inline asm
	{	
fma.rn.f32 %f22753, %f22769, %f22769, %f22753;
	}
	// end inline asm
	// begin inline asm
	{	
fma.rn.f32 %f22757, %f22773, %f22773, %f22757;
	}
	// end inline asm
	// begin inline asm
	{	
fma.rn.f32 %f22761, %f22777, %f22777, %f22761;
	}
	// end inline asm
	// begin inline asm
	{	
fma.rn.f32 %f22765, %f22781, %f22781, %f22765;
	}
	// end inline asm
	// begin inline asm
	{	
fma.rn.f32 %f22769, %f22753, %f22753, %f22769;
	}
	// end inline asm
	// begin inline asm
	{	
fma.rn.f32 %f22773, %f22757, %f22757, %f22773;
	}
	// end inline asm
	// begin inline asm
	{	
fma.rn.f32 %f22777, %f22761, %f22761, %f22777;
	}
	// end inline asm
	// begin inline asm
	{	
fma.rn.f32 %f22781, %f22765, %f22765, %f22781;
	}
	// end inline asm
	// begin inline asm
	{	
fma.rn.f32 %f22753, %f22769, %f22769, %f22753;
	}
	// end inline asm
	// begin inline asm
	{	
fma.rn.f32 %f22757, %f22773, %f22773, %f22757;
	}
	// end inline asm
	// begin inline asm
	{	
fma.rn.f32 %f22761, %f22777, %f22777, %f22761;
	}
	// end inline asm
	// begin inline asm
	{	
fma.rn.f32 %f22765, %f22781, %f22781, %f22765;
	}
	// end inline asm
	// begin inline asm
	{	
fma.rn.f32 %f22769, %f22753, %f22753, %f22769;
	}
	// end inline asm
	// begin inline asm
	{	
fma.rn.f32 %f22773, %f22757, %f22757, %f22773;
	}
	// end inline asm
	// begin inline asm
	{	
fma.rn.f32 %f22777, %f22761, %f22761, %f22777;
	}
	// end inline asm
	// begin inline asm
	{	
fma.rn.f32 %f22781, %f22765, %f22765, %f22781;
	}
	// end inline asm
	// begin inline asm
	{	
fma.rn.f32 %f22753, %f22769, %f22769, %f22753;
	}
	// end inline asm
	// begin inline asm
	{	
fma.rn.f32 %f22757, %f22773, %f22773, %f22757;
	}
	// end inline asm
	// begin inline asm
	{	
fma.rn.f32 %f22761, %f22777, %f22777, %f22761;
	}
	// end inline asm
	// begin inline asm
	{	
fma.rn.f32 %f22765, %f22781, %f22781, %f22765;
	}
	// end inline asm
	// begin inline asm
	{	
fma.rn.f32 %f22769, %f22753, %f22753, %f22769;
	}
	// end inline asm
	// begin inline asm
	{	
fma.rn.f32 %f22773, %f22757, %f22757, %f22773;
	}
	// end inline asm
	// begin inline asm
	{	
fma.rn.f32 %f22777, %f22761, %f22761, %f22777;
	}
	// end inline asm
	// begin inline asm
	{	
fma.rn.f32 %f22781, %f22765, %f22765, %f22781;
	}
	// end inline asm
	// begin inline asm
	{	
fma.rn.f32 %f22753, %f22769, %f22769, %f22753;
	}
	// end inline asm
	// begin inline asm
	{	
fma.rn.f32 %f22757, %f22773, %f22773, %f22757;
	}
	// end inline asm
	// begin inline asm
	{	
fma.rn.f32 %f22761, %f22777, %f22777, %f22761;
	}
	// end inline asm
	// begin inline asm
	{	
fma.rn.f32 %f22765, %f22781, %f22781, %f22765;
	}
	// end inline asm
	// begin inline asm
	{	
fma.rn.f32 %f22769, %f22753, %f22753, %f22769;
	}
	// end inline asm
	// begin inline asm
	{	
fma.rn.f32 %f22773, %f22757, %f22757, %f22773;
	}
	// end inline asm
	// begin inline asm
	{	
fma.rn.f32 %f22777, %f22761, %f22761, %f22777;
	}
	// end inline asm
	// begin inline asm
	{	
fma.rn.f32 %f22781, %f22765, %f22765, %f22781;
	}
	// end inline asm
	// begin inline asm
	{	
fma.rn.f32 %f22753, %f22769, %f22769, %f22753;
	}
	// end inline asm
	// begin inline asm
	{	
fma.rn.f32 %f22757, %f22773, %f22773, %f22757;
	}
	// end inline asm
	// begin inline asm
	{	
fma.rn.f32 %f22761, %f22777, %f22777, %f22761;
	}
	// end inline asm
	// begin inline asm
	{	
fma.rn.f32 %f22765, %f22781, %f22781, %f22765;
	}
	// end inline asm
	// begin inline asm
	{	
fma.rn.f32 %f22769, %f22753, %f22753, %f22769;
	}
	// end inline asm
	// begin inline asm
	{	
fma.rn.f32 %f22773, %f22757, %f22757, %f22773;
	}
	// end inline asm
	// begin inline asm
	{	
fma.rn.f32 %f22777, %f22761, %f22761, %f22777;
	}
	// end inline asm
	// begin inline asm
	{	
fma.rn.f32 %f22781, %f22765, %f22765, %f22781;
	}
	// end inline asm
	// begin inline asm
	{	
fma.rn.f32 %f22753, %f22769, %f22769, %f22753;
	}
	// end inline asm
	// begin inline asm
	{	
fma.rn.f32 %f22757, %f22773, %f22773, %f22757;
	}
	// end inline asm
	// begin inline asm
	{	
fma.rn.f32 %f22761, %f22777, %f22777, %f22761;
	}
	// end inline asm
	// begin inline asm
	{	
fma.rn.f32 %f22765, %f22781, %f22781, %f22765;
	}
	// end inline asm
	// begin inline asm
	{	
fma.rn.f32 %f22769, %f22753, %f22753, %f22769;
	}
	// end inline asm
	// begin inline asm
	{	
fma.rn.f32 %f22773, %f22757, %f22757, %f22773;
	}
	// end inline asm
	// begin inline asm
	{	
fma.rn.f32 %f22777, %f22761, %f22761, %f22777;
	}
	// end inline asm
	// begin inline asm
	{	
fma.rn.f32 %f22781, %f22765, %f22765, %f22781;
	}
	// end inline asm
	// begin inline asm
	{	
fma.rn.f32 %f22753, %f22769, %f22769, %f22753;
	}
	// end inline asm
	// begin inline asm
	{	
fma.rn.f32 %f22757, %f22773, %f22773, %f22757;
	}
	// end inline asm
	// begin inline asm
	{	
fma.rn.f32 %f22761, %f22777, %f22777, %f22761;
	}
	// end inline asm
	// begin inline asm
	{	
fma.rn.f32 %f22765, %f22781, %f22781, %f22765;
	}
	// end inline asm
	// begin inline asm
	{	
fma.rn.f32 %f22769, %f22753, %f22753, %f22769;
	}
	// end inline asm
	// begin inline asm
	{	
fma.rn.f32 %f22773, %f22757, %f22757, %f22773;
	}
	// end inline asm
	// begin inline asm
	{	
fma.rn.f32 %f22777, %f22761, %f22761, %f22777;
	}
	// end inline asm
	// begin inline asm
	{	
fma.rn.f32 %f22781, %f22765, %f22765, %f22781;
	}
	// end inline asm
	// begin inline asm
	{	
fma.rn.f32 %f22753, %f22769, %f22769, %f22753;
	}
	// end inline asm
	// begin inline asm
	{	
fma.rn.f32 %f22757, %f22773, %f22773, %f22757;
	}
	// end inline asm
	// begin inline asm
	{	
fma.rn.f32 %f22761, %f22777, %f22777, %f22761;
	}
	// end inline asm
	// begin inline asm
	{	
fma.rn.f32 %f22765, %f22781, %f22781, %f22765;
	}
	// end inline asm
	// begin inline asm
	{	
fma.rn.f32 %f22769, %f22753, %f22753, %f22769;
	}
	// end inline asm
	// begin inline asm
	{	
fma.rn.f32 %f22773, %f22757, %f22757, %f22773;
	}
	// end inline asm
	// begin inline asm
	{	
fma.rn.f32 %f22777, %f22761, %f22761, %f22777;
	}
	// end inline asm
	// begin inline asm
	{	
fma.rn.f32 %f22781, %f22765, %f22765, %f22781;
	}
	// end inline asm
	// begin inline asm
	{	
fma.rn.f32 %f22753, %f22769, %f22769, %f22753;
	}
	// end inline asm
	// begin inline asm
	{	
fma.rn.f32 %f22757, %f22773, %f22773, %f22757;
	}
	// end inline asm
	// begin inline asm
	{	
fma.rn.f32 %f22761, %f22777, %f22777, %f22761;
	}
	// end inline asm
	// begin inline asm
	{	
fma.rn.f32 %f22765, %f22781, %f22781, %f22765;
	}
	// end inline asm
	// begin inline asm
	{	
fma.rn.f32 %f22769, %f22753, %f22753, %f22769;
	}
	// end inline asm
	// begin inline asm
	{	
fma.rn.f32 %f22773, %f22757, %f22757, %f22773;
	}
	// end inline asm
	// begin inline asm
	{	
fma.rn.f32 %f22777, %f22761, %f22761, %f22777;
	}
	// end inline asm
	// begin inline asm
	{	
fma.rn.f32 %f22781, %f22765, %f22765, %f22781;
	}
	// end inline asm
	// begin inline asm
	{	
fma.rn.f32 %f22753, %f22769, %f22769, %f22753;
	}
	// end inline asm
	// begin inline asm
	{	
fma.rn.f32 %f22757, %f22773, %f22773, %f22757;
	}
	// end inline asm
	// begin inline asm
	{	
fma.rn.f32 %f22761, %f22777, %f22777, %f22761;
	}
	// end inline asm
	// begin inline asm
	{	
fma.rn.f32 %f22765, %f22781, %f22781, %f22765;
	}
	// end inline asm
	// begin inline asm
	{	
fma.rn.f32 %f22769, %f22753, %f22753, %f22769;
	}
	// end inline asm
	// begin inline asm
	{	
fma.rn.f32 %f22773, %f22757, %f22757, %f22773;
	}
	// end inline asm
	// begin inline asm
	{	
fma.rn.f32 %f22777, %f22761, %f22761, %f22777;
	}
	// end inline asm
	// begin inline asm
	{	
fma.rn.f32 %f22781, %f22765, %f22765, %f22781;
	}
	// end inline asm
	// begin inline asm
	{	
fma.rn.f32 %f22753, %f22769, %f22769, %f22753;
	}
	// end inline asm
	// begin inline asm
	{	
fma.rn.f32 %f22757, %f22773, %f22773, %f22757;
	}
	// end inline asm
	// begin inline asm
	{	
fma.rn.f32 %f22761, %f22777, %f22777, %f22761;
	}
	// end inline asm
	// begin inline asm
	{	
fma.rn.f32 %f22765, %f22781, %f22781, %f22765;
	}
	// end inline asm
	// begin inline asm
	{	
fma.rn.f32 %f22769, %f22753, %f22753, %f22769;
	}
	// end inline asm
	// begin inline asm
	{	
fma.rn.f32 %f22773, %f22757, %f22757, %f22773;
	}
	// end inline asm
	// begin inline asm
	{	
fma.rn.f32 %f22777, %f22761, %f22761, %f22777;
	}
	// end inline asm
	// begin inline asm
	{	
fma.rn.f32 %f22781, %f22765, %f22765, %f22781;
	}
	// end inline asm
	// begin inline asm
	{	
fma.rn.f32 %f22753, %f22769, %f22769, %f22753;
	}
	// end inline asm
	// begin inline asm
	{	
fma.rn.f32 %f22757, %f22773, %f22773, %f22757;
	}
	// end inline asm
	// begin inline asm
	{	
fma.rn.f32 %f22761, %f22777, %f22777, %f22761;
	}
	// end inline asm
	// begin inline asm
	{	
fma.rn.f32 %f22765, %f22781, %f22781, %f22765;
	}
	// end inline asm
	// begin inline asm
	{	
fma.rn.f32 %f22769, %f22753, %f22753, %f22769;
	}
	// end inline asm
	// begin inline asm
	{	
fma.rn.f32 %f22773, %f22757, %f22757, %f22773;
	}
	// end inline asm
	// begin inline asm
	{	
fma.rn.f32 %f22777, %f22761, %f22761, %f22777;
	}
	// end inline asm
	// begin inline asm
	{	
fma.rn.f32 %f22781, %f22765, %f22765, %f22781;
	}
	// end inline asm
	// begin inline asm
	{	
fma.rn.f32 %f22753, %f22769, %f22769, %f22753;
	}
	// end inline asm
	// begin inline asm
	{	
fma.rn.f32 %f22757, %f22773, %f22773, %f22757;
	}
	// end inline asm
	// begin inline asm
	{	
fma.rn.f32 %f22761, %f22777, %f22777, %f22761;
	}
	// end inline asm
	// begin inline asm
	{	
fma.rn.f32 %f22765, %f22781, %f22781, %f22765;
	}
	// end inline asm
	// begin inline asm
	{	
fma.rn.f32 %f22769, %f22753, %f22753, %f22769;
	}
	// end inline asm
	// begin inline asm
	{	
fma.rn.f32 %f22773, %f22757, %f22757, %f22773;
	}
	// end inline asm
	// begin inline asm
	{	
fma.rn.f32 %f22777, %f22761, %f22761, %f22777;
	}
	// end inline asm
	// begin inline asm
	{	
fma.rn.f32 %f22781, %f22765, %f22765, %f22781;
	}
	// end inline asm
	// begin inline asm
	{	
fma.rn.f32 %f22753, %f22769, %f22769, %f22753;
	}
	// end inline asm
	// begin inline asm
	{	
fma.rn.f32 %f22757, %f22773, %f22773, %f22757;
	}
	// end inline asm
	// begin inline asm
	{	
fma.rn.f32 %f22761, %f22777, %f22777, %f22761;
	}
	// end inline asm
	// begin inline asm
	{	
fma.rn.f32 %f22765, %f22781, %f22781, %f22765;
	}
	// end inline asm
	// begin inline asm
	{	
fma.rn.f32 %f22769, %f22753, %f22753, %f22769;
	}
	// end inline asm
	// begin inline asm
	{	
fma.rn.f32 %f22773, %f22757, %f22757, %f22773;
	}
	// end inline asm
	// begin inline asm
	{	
fma.rn.f32 %f22777, %f22761, %f22761, %f22777;
	}
	// end inline asm
	// begin inline asm
	{	
fma.rn.f32 %f22781, %f22765, %f22765, %f22781;
	}
	// end inline asm
	// begin inline asm
	{	
fma.rn.f32 %f22753, %f22769, %f22769, %f22753;
	}
	// end inline asm
	// begin inline asm
	{	
fma.rn.f32 %f22757, %f22773, %f22773, %f22757;
	}
	// end inline asm
	// begin inline asm
	{	
fma.rn.f32 %f22761, %f22777, %f22777, %f22761;
	}
	// end inline asm
	// begin inline asm
	{	
fma.rn.f32 %f22765, %f22781, %f22781, %f22765;
	}
	// end inline asm
	// begin inline asm
	{	
fma.rn.f32 %f22769, %f22753, %f22753, %f22769;
	}
	// end inline asm
	// begin inline asm
	{	
fma.rn.f32 %f22773, %f22757, %f22757, %f22773;
	}
	// end inline asm
	// begin inline asm
	{	
fma.rn.f32 %f22777, %f22761, %f22761, %f22777;
	}
	// end inline asm
	// begin inline asm
	{	
fma.rn.f32 %f22781, %f22765, %f22765, %f22781;
	}
	// end inline asm
	// begin inline asm
	{	
fma.rn.f32 %f22753, %f22769, %f22769, %f22753;
	}
	// end inline asm
	// begin inline asm
	{	
fma.rn.f32 %f22757, %f22773, %f22773, %f22757;
	}
	// end inline asm
	// begin inline asm
	{	
fma.rn.f32 %f22761, %f22777, %f22777, %f22761;
	}
	// end inline asm
	// begin inline asm
	{	
fma.rn.f32 %f22765, %f22781, %f22781, %f22765;
	}
	// end inline asm
	// begin inline asm
	{	
fma.rn.f32 %f22769, %f22753, %f22753, %f22769;
	}
	// end inline asm
	// begin inline asm
	{	
fma.rn.f32 %f22773, %f22757, %f22757, %f22773;
	}
	// end inline asm
	// begin inline asm
	{	
fma.rn.f32 %f22777, %f22761, %f22761, %f22777;
	}
	// end inline asm
	// begin inline asm
	{	
fma.rn.f32 %f22781, %f22765, %f22765, %f22781;
	}
	// end inline asm
	// begin inline asm
	{	
fma.rn.f32 %f22753, %f22769, %f22769, %f22753;
	}
	// end inline asm
	// begin inline asm
	{	
fma.rn.f32 %f22757, %f22773, %f22773, %f22757;
	}
	// end inline asm
	// begin inline asm
	{	
fma.rn.f32 %f22761, %f22777, %f22777, %f22761;
	}
	// end inline asm
	// begin inline asm
	{	
fma.rn.f32 %f22765, %f22781, %f22781, %f22765;
	}
	// end inline asm
	// begin inline asm
	{	
fma.rn.f32 %f22769, %f22753, %f22753, %f22769;
	}
	// end inline asm
	// begin inline asm
	{	
fma.rn.f32 %f22773, %f22757, %f22757, %f22773;
	}
	// end inline asm
	// begin inline asm
	{	
fma.rn.f32 %f22777, %f22761, %f22761, %f22777;
	}
	// end inline asm
	// begin inline asm
	{	
fma.rn.f32 %f22781, %f22765, %f22765, %f22781;
	}
	// end inline asm
	// begin inline asm
	{	
fma.rn.f32 %f22753, %f22769, %f22769, %f22753;
	}
	// end inline asm
	// begin inline asm
	{	
fma.rn.f32 %f22757, %f22773, %f22773, %f22757;
	}
	// end inline asm
	// begin inline asm
	{	
fma.rn.f32 %f22761, %f22777, %f22777, %f22761;
	}
	// end inline asm
	// begin inline asm
	{	
fma.rn.f32 %f22765, %f22781, %f22781, %f22765;
	}
	// end inline asm
	// begin inline asm
	{	
fma.rn.f32 %f22769, %f22753, %f22753, %f22769;
	}
	// end inline asm
	// begin inline asm
	{	
fma.rn.f32 %f22773, %f22757, %f22757, %f22773;
	}
	// end inline asm
	// begin inline asm
	{	
fma.rn.f32 %f22777, %f22761, %f22761, %f22777;
	}
	// end inline asm
	// begin inline asm
	{	
fma.rn.f32 %f22781, %f22765, %f22765, %f22781;
	}
	// end inline asm
	// begin inline asm
	{	
fma.rn.f32 %f22753, %f22769, %f22769, %f22753;
	}
	// end inline asm
	// begin inline asm
	{	
fma.rn.f32 %f22757, %f22773, %f22773, %f22757;
	}
	// end inline asm
	// begin inline asm
	{	
fma.rn.f32 %f22761, %f22777, %f22777, %f22761;
	}
	// end inline asm
	// begin inline asm
	{	
fma.rn.f32 %f22765, %f22781, %f22781, %f22765;
	}
	// end inline asm
	// begin inline asm
	{	
fma.rn.f32 %f22769, %f22753, %f22753, %f22769;
	}
	// end inline asm
	// begin inline asm
	{	
fma.rn.f32 %f22773, %f22757, %f22757, %f22773;
	}
	// end inline asm
	// begin inline asm
	{	
fma.rn.f32 %f22777, %f22761, %f22761, %f22777;
	}
	// end inline asm
	// begin inline asm
	{	
fma.rn.f32 %f22781, %f22765, %f22765, %f22781;
	}
	// end inline asm
	// begin inline asm
	{	
fma.rn.f32 %f22753, %f22769, %f22769, %f22753;
	}
	// end inline asm
	// begin inline asm
	{	
fma.rn.f32 %f22757, %f22773, %f22773, %f22757;
	}
	// end inline asm
	// begin inline asm
	{	
fma.rn.f32 %f22761, %f22777, %f22777, %f22761;
	}
	// end inline asm
	// begin inline asm
	{	
fma.rn.f32 %f22765, %f22781, %f22781, %f22765;
	}
	// end inline asm
	// begin inline asm
	{	
fma.rn.f32 %f22769, %f22753, %f22753, %f22769;
	}
	// end inline asm
	// begin inline asm
	{	
fma.rn.f32 %f22773, %f22757, %f22757, %f22773;
	}
	// end inline asm
	// begin inline asm
	{	
fma.rn.f32 %f22777, %f22761, %f22761, %f22777;
	}
	// end inline asm
	// begin inline asm
	{	
fma.rn.f32 %f22781, %f22765, %f22765, %f22781;
	}
	// end inline asm
	// begin inline asm
	{	
fma.rn.f32 %f22753, %f22769, %f22769, %f22753;
	}
	// end inline asm
	// begin inline asm
	{	
fma.rn.f32 %f22757, %f22773, %f22773, %f22757;
	}
	// end inline asm
	// begin inline asm
	{	
fma.rn.f32 %f22761, %f22777, %f22777, %f22761;
	}
	// end inline asm
	// begin inline asm
	{	
fma.rn.f32 %f22765, %f22781, %f22781, %f22765;
	}
	// end inline asm
	// begin inline asm
	{	
fma.rn.f32 %f22769, %f22753, %f22753, %f22769;
	}
	// end inline asm
	// begin inline asm
	{	
fma.rn.f32 %f22773, %f22757, %f22757, %f22773;
	}
	// end inline asm
	// begin inline asm
	{	
fma.rn.f32 %f22777, %f22761, %f22761, %f22777;
	}
	// end inline asm
	// begin inline asm
	{	
fma.rn.f32 %f22781, %f22765, %f22765, %f22781;
	}
	// end inline asm
	// begin inline asm
	{	
fma.rn.f32 %f22753, %f22769, %f22769, %f22753;
	}
	// end inline asm
	// begin inline asm
	{	
fma.rn.f32 %f22757, %f22773, %f22773, %f22757;
	}
	// end inline asm
	// begin inline asm
	{	
fma.rn.f32 %f22761, %f22777, %f22777, %f22761;
	}
	// end inline asm
	// begin inline asm
	{	
fma.rn.f32 %f22765, %f22781, %f22781, %f22765;
	}
	// end inline asm
	// begin inline asm
	{	
fma.rn.f32 %f22769, %f22753, %f22753, %f22769;
	}
	// end inline asm
	// begin inline asm
	{	
fma.rn.f32 %f22773, %f22757, %f22757, %f22773;
	}
	// end inline asm
	// begin inline asm
	{	
fma.rn.f32 %f22777, %f22761, %f22761, %f22777;
	}
	// end inline asm
	// begin inline asm
	{	
fma.rn.f32 %f22781, %f22765, %f22765, %f22781;
	}
	// end inline asm
	// begin inline asm
	{	
fma.rn.f32 %f22753, %f22769, %f22769, %f22753;
	}
	// end inline asm
	// begin inline asm
	{	
fma.rn.f32 %f22757, %f22773, %f22773, %f22757;
	}
	// end inline asm
	// begin inline asm
	{	
fma.rn.f32 %f22761, %f22777, %f22777, %f22761;
	}
	// end inline asm
	// begin inline asm
	{	
fma.rn.f32 %f22765, %f22781, %f22781, %f22765;
	}
	// end inline asm
	// begin inline asm
	{	
fma.rn.f32 %f22769, %f22753, %f22753, %f22769;
	}
	// end inline asm
	// begin inline asm
	{	
fma.rn.f32 %f22773, %f22757, %f22757, %f22773;
	}
	// end inline asm
	// begin inline asm
	{	
fma.rn.f32 %f22777, %f22761, %f22761, %f22777;
	}
	// end inline asm
	// begin inline asm
	{	
fma.rn.f32 %f22781, %f22765, %f22765, %f22781;
	}
	// end inline asm
	// begin inline asm
	{	
fma.rn.f32 %f22753, %f22769, %f22769, %f22753;
	}
	// end inline asm
	// begin inline asm
	{	
fma.rn.f32 %f22757, %f22773, %f22773, %f22757;
	}
	// end inline asm
	// begin inline asm
	{	
fma.rn.f32 %f22761, %f22777, %f22777, %f22761;
	}
	// end inline asm
	// begin inline asm
	{	
fma.rn.f32 %f22765, %f22781, %f22781, %f22765;
	}
	// end inline asm
	// begin inline asm
	{	
fma.rn.f32 %f22769, %f22753, %f22753, %f22769;
	}
	// end inline asm
	// begin inline asm
	{	
fma.rn.f32 %f22773, %f22757, %f22757, %f22773;
	}
	// end inline asm
	// begin inline asm
	{	
fma.rn.f32 %f22777, %f22761, %f22761, %f22777;
	}
	// end inline asm
	// begin inline asm
	{	
fma.rn.f32 %f22781, %f22765, %f22765, %f22781;
	}
	// end inline asm
	// begin inline asm
	{	
fma.rn.f32 %f22753, %f22769, %f22769, %f22753;
	}
	// end inline asm
	// begin inline asm
	{	
fma.rn.f32 %f22757, %f22773, %f22773, %f22757;
	}
	// end inline asm
	// begin inline asm
	{	
fma.rn.f32 %f22761, %f22777, %f22777, %f22761;
	}
	// end inline asm
	// begin inline asm
	{	
fma.rn.f32 %f22765, %f22781, %f22781, %f22765;
	}
	// end inline asm
	// begin inline asm
	{	
fma.rn.f32 %f22769, %f22753, %f22753, %f22769;
	}
	// end inline asm
	// begin inline asm
	{	
fma.rn.f32 %f22773, %f22757, %f22757, %f22773;
	}
	// end inline asm
	// begin inline asm
	{	
fma.rn.f32 %f22777, %f22761, %f22761, %f22777;
	}
	// end inline asm
	// begin inline asm
	{	
fma.rn.f32 %f22781, %f22765, %f22765, %f22781;
	}
	// end inline asm
	// begin inline asm
	{	
fma.rn.f32 %f22753, %f22769, %f22769, %f22753;
	}
	// end inline asm
	// begin inline asm
	{	
fma.rn.f32 %f22757, %f22773, %f22773, %f22757;
	}
	// end inline asm
	// begin inline asm
	{	
fma.rn.f32 %f22761, %f22777, %f22777, %f22761;
	}
	// end inline asm
	// begin inline asm
	{	
fma.rn.f32 %f22765, %f22781, %f22781, %f22765;
	}
	// end inline asm
	// begin inline asm
	{	
fma.rn.f32 %f22769, %f22753, %f22753, %f22769;
	}
	// end inline asm
	// begin inline asm
	{	
fma.rn.f32 %f22773, %f22757, %f22757, %f22773;
	}
	// end inline asm
	// begin inline asm
	{	
fma.rn.f32 %f22777, %f22761, %f22761, %f22777;
	}
	// end inline asm
	// begin inline asm
	{	
fma.rn.f32 %f22781, %f22765, %f22765, %f22781;
	}
	// end inline asm
	// begin inline asm
	{	
fma.rn.f32 %f22753, %f22769, %f22769, %f22753;
	}
	// end inline asm
	// begin inline asm
	{	
fma.rn.f32 %f22757, %f22773, %f22773, %f22757;
	}
	// end inline asm
	// begin inline asm
	{	
fma.rn.f32 %f22761, %f22777, %f22777, %f22761;
	}
	// end inline asm
	// begin inline asm
	{	
fma.rn.f32 %f22765, %f22781, %f22781, %f22765;
	}
	// end inline asm
	// begin inline asm
	{	
fma.rn.f32 %f22769, %f22753, %f22753, %f22769;
	}
	// end inline asm
	// begin inline asm
	{	
fma.rn.f32 %f22773, %f22757, %f22757, %f22773;
	}
	// end inline asm
	// begin inline asm
	{	
fma.rn.f32 %f22777, %f22761, %f22761, %f22777;
	}
	// end inline asm
	// begin inline asm
	{	
fma.rn.f32 %f22781, %f22765, %f22765, %f22781;
	}
	// end inline asm
	// begin inline asm
	{	
fma.rn.f32 %f22753, %f22769, %f22769, %f22753;
	}
	// end inline asm
	// begin inline asm
	{	
fma.rn.f32 %f22757, %f22773, %f22773, %f22757;
	}
	// end inline asm
	// begin inline asm
	{	
fma.rn.f32 %f22761, %f22777, %f22777, %f22761;
	}
	// end inline asm
	// begin inline asm
	{	
fma.rn.f32 %f22765, %f22781, %f22781, %f22765;
	}
	// end inline asm
	// begin inline asm
	{	
fma.rn.f32 %f22769, %f22753, %f22753, %f22769;
	}
	// end inline asm
	// begin inline asm
	{	
fma.rn.f32 %f22773, %f22757, %f22757, %f22773;
	}
	// end inline asm
	// begin inline asm
	{	
fma.rn.f32 %f22777, %f22761, %f22761, %f22777;
	}
	// end inline asm
	// begin inline asm
	{	
fma.rn.f32 %f22781, %f22765, %f22765, %f22781;
	}
	// end inline asm
	// begin inline asm
	{	
fma.rn.f32 %f22753, %f22769, %f22769, %f22753;
	}
	// end inline asm
	// begin inline asm
	{	
fma.rn.f32 %f22757, %f22773, %f22773, %f22757;
	}
	// end inline asm
	// begin inline asm
	{	
fma.rn.f32 %f22761, %f22777, %f22777, %f22761;
	}
	// end inline asm
	// begin inline asm
	{	
fma.rn.f32 %f22765, %f22781, %f22781, %f22765;
	}
	// end inline asm
	// begin inline asm
	{	
fma.rn.f32 %f22769, %f22753, %f22753, %f22769;
	}
	// end inline asm
	// begin inline asm
	{	
fma.rn.f32 %f22773, %f22757, %f22757, %f22773;
	}
	// end inline asm
	// begin inline asm
	{	
fma.rn.f32 %f22777, %f22761, %f22761, %f22777;
	}
	// end inline asm
	// begin inline asm
	{	
fma.rn.f32 %f22781, %f22765, %f22765, %f22781;
	}
	// end inline asm
	// begin inline asm
	{	
fma.rn.f32 %f22753, %f22769, %f22769, %f22753;
	}
	// end inline asm
	// begin inline asm
	{	
fma.rn.f32 %f22757, %f22773, %f22773, %f22757;
	}
	// end inline asm
	// begin inline asm
	{	
fma.rn.f32 %f22761, %f22777, %f22777, %f22761;
	}
	// end inline asm
	// begin inline asm
	{	
fma.rn.f32 %f22765, %f22781, %f22781, %f22765;
	}
	// end inline asm
	// begin inline asm
	{	
fma.rn.f32 %f22769, %f22753, %f22753, %f22769;
	}
	// end inline asm
	// begin inline asm
	{	
fma.rn.f32 %f22773, %f22757, %f22757, %f22773;
	}
	// end inline asm
	// begin inline asm
	{	
fma.rn.f32 %f22777, %f22761, %f22761, %f22777;
	}
	// end inline asm
	// begin inline asm
	{	
fma.rn.f32 %f22781, %f22765, %f22765, %f22781;
	}
	// end inline asm
	// begin inline asm
	{	
fma.rn.f32 %f22753, %f22769, %f22769, %f22753;
	}
	// end inline asm
	// begin inline asm
	{	
fma.rn.f32 %f22757, %f22773, %f22773, %f22757;
	}
	// end inline asm
	// begin inline asm
	{	
fma.rn.f32 %f22761, %f22777, %f22777, %f22761;
	}
	// end inline asm
	// begin inline asm
	{	
fma.rn.f32 %f22765, %f22781, %f22781, %f22765;
	}
	// end inline asm
	// begin inline asm
	{	
fma.rn.f32 %f22769, %f22753, %f22753, %f22769;
	}
	// end inline asm
	// begin inline asm
	{	
fma.rn.f32 %f22773, %f22757, %f22757, %f22773;
	}
	// end inline asm
	// begin inline asm
	{	
fma.rn.f32 %f22777, %f22761, %f22761, %f22777;
	}
	// end inline asm
	// begin inline asm
	{	
fma.rn.f32 %f22781, %f22765, %f22765, %f22781;
	}
	// end inline asm
	// begin inline asm
	{	
fma.rn.f32 %f22753, %f22769, %f22769, %f22753;
	}
	// end inline asm
	// begin inline asm
	{	
fma.rn.f32 %f22757, %f22773, %f22773, %f22757;
	}
	// end inline asm
	// begin inline asm
	{	
fma.rn.f32 %f22761, %f22777, %f22777, %f22761;
	}
	// end inline asm
	// begin inline asm
	{	
fma.rn.f32 %f22765, %f22781, %f22781, %f22765;
	}
	// end inline asm
	// begin inline asm
	{	
fma.rn.f32 %f22769, %f22753, %f22753, %f22769;
	}
	// end inline asm
	// begin inline asm
	{	
fma.rn.f32 %f22773, %f22757, %f22757, %f22773;
	}
	// end inline asm
	// begin inline asm
	{	
fma.rn.f32 %f22777, %f22761, %f22761, %f22777;
	}
	// end inline asm
	// begin inline asm
	{	
fma.rn.f32 %f22781, %f22765, %f22765, %f22781;
	}
	// end inline asm
	// begin inline asm
	{	
fma.rn.f32 %f22753, %f22769, %f22769, %f22753;
	}
	// end inline asm
	// begin inline asm
	{	
fma.rn.f32 %f22757, %f22773, %f22773, %f22757;
	}
	// end inline asm
	// begin inline asm
	{	
fma.rn.f32 %f22761, %f22777, %f22777, %f22761;
	}
	// end inline asm
	// begin inline asm
	{	
fma.rn.f32 %f22765, %f22781, %f22781, %f22765;
	}
	// end inline asm
	// begin inline asm
	{	
fma.rn.f32 %f22769, %f22753, %f22753, %f22769;
	}
	// end inline asm
	// begin inline asm
	{	
fma.rn.f32 %f22773, %f22757, %f22757, %f22773;
	}
	// end inline asm
	// begin inline asm
	{	
fma.rn.f32 %f22777, %f22761, %f22761, %f22777;
	}
	// end inline asm
	// begin inline asm
	{	
fma.rn.f32 %f22781, %f22765, %f22765, %f22781;
	}
	// end inline asm
	// begin inline asm
	{	
fma.rn.f32 %f22753, %f22769, %f22769, %f22753;
	}
	// end inline asm
	// begin inline asm
	{	
fma.rn.f32 %f22757, %f22773, %f22773, %f22757;
	}
	// end inline asm
	// begin inline asm
	{	
fma.rn.f32 %f22761, %f22777, %f22777, %f22761;
	}
	// end inline asm
	// begin inline asm
	{	
fma.rn.f32 %f22765, %f22781, %f22781, %f22765;
	}
	// end inline asm
	// begin inline asm
	{	
fma.rn.f32 %f22769, %f22753, %f22753, %f22769;
	}
	// end inline asm
	// begin inline asm
	{	
fma.rn.f32 %f22773, %f22757, %f22757, %f22773;
	}
	// end inline asm
	// begin inline asm
	{	
fma.rn.f32 %f22777, %f22761, %f22761, %f22777;
	}
	// end inline asm
	// begin inline asm
	{	
fma.rn.f32 %f22781, %f22765, %f22765, %f22781;
	}
	// end inline asm
	// begin inline asm
	{	
fma.rn.f32 %f22753, %f22769, %f22769, %f22753;
	}
	// end inline asm
	// begin inline asm
	{	
fma.rn.f32 %f22757, %f22773, %f22773, %f22757;
	}
	// end inline asm
	// begin inline asm
	{	
fma.rn.f32 %f22761, %f22777, %f22777, %f22761;
	}
	// end inline asm
	// begin inline asm
	{	
fma.rn.f32 %f22765, %f22781, %f22781, %f22765;
	}
	// end inline asm
	// begin inline asm
	{	
fma.rn.f32 %f22769, %f22753, %f22753, %f22769;
	}
	// end inline asm
	// begin inline asm
	{	
fma.rn.f32 %f22773, %f22757, %f22757, %f22773;
	}
	// end inline asm
	// begin inline asm
	{	
fma.rn.f32 %f22777, %f22761, %f22761, %f22777;
	}
	// end inline asm
	// begin inline asm
	{	
fma.rn.f32 %f22781, %f22765, %f22765, %f22781;
	}
	// end inline asm
	// begin inline asm
	{	
fma.rn.f32 %f22753, %f22769, %f22769, %f22753;
	}
	// end inline asm
	// begin inline asm
	{	
fma.rn.f32 %f22757, %f22773, %f22773, %f22757;
	}
	// end inline asm
	// begin inline asm
	{	
fma.rn.f32 %f22761, %f22777, %f22777, %f22761;
	}
	// end inline asm
	// begin inline asm
	{	
fma.rn.f32 %f22765, %f22781, %f22781, %f22765;
	}
	// end inline asm
	// begin inline asm
	{	
fma.rn.f32 %f22769, %f22753, %f22753, %f22769;
	}
	// end inline asm
	// begin inline asm
	{	
fma.rn.f32 %f22773, %f22757, %f22757, %f22773;
	}
	// end inline asm
	// begin inline asm
	{	
fma.rn.f32 %f22777, %f22761, %f22761, %f22777;
	}
	// end inline asm
	// begin inline asm
	{	
fma.rn.f32 %f22781, %f22765, %f22765, %f22781;
	}
	// end inline asm
	// begin inline asm
	{	
fma.rn.f32 %f22753, %f22769, %f22769, %f22753;
	}
	// end inline asm
	// begin inline asm
	{	
fma.rn.f32 %f22757, %f22773, %f22773, %f22757;
	}
	// end inline asm
	// begin inline asm
	{	
fma.rn.f32 %f22761, %f22777, %f22777, %f22761;
	}
	// end inline asm
	// begin inline asm
	{	
fma.rn.f32 %f22765, %f22781, %f22781, %f22765;
	}
	// end inline asm
	// begin inline asm
	{	
fma.rn.f32 %f22769, %f22753, %f22753, %f22769;
	}
	// end inline asm
	// begin inline asm
	{	
fma.rn.f32 %f22773, %f22757, %f22757, %f22773;
	}
	// end inline asm
	// begin inline asm
	{	
fma.rn.f32 %f22777, %f22761, %f22761, %f22777;
	}
	// end inline asm
	// begin inline asm
	{	
fma.rn.f32 %f22781, %f22765, %f22765, %f22781;
	}
	// end inline asm
	// begin inline asm
	{	
fma.rn.f32 %f22753, %f22769, %f22769, %f22753;
	}
	// end inline asm
	// begin inline asm
	{	
fma.rn.f32 %f22757, %f22773, %f22773, %f22757;
	}
	// end inline asm
	// begin inline asm
	{	
fma.rn.f32 %f22761, %f22777, %f22777, %f22761;
	}
	// end inline asm
	// begin inline asm
	{	
fma.rn.f32 %f22765, %f22781, %f22781, %f22765;
	}
	// end inline asm
	// begin inline asm
	{	
fma.rn.f32 %f22769, %f22753, %f22753, %f22769;
	}
	// end inline asm
	// begin inline asm
	{	
fma.rn.f32 %f22773, %f22757, %f22757, %f22773;
	}
	// end inline asm
	// begin inline asm
	{	
fma.rn.f32 %f22777, %f22761, %f22761, %f22777;
	}
	// end inline asm
	// begin inline asm
	{	
fma.rn.f32 %f22781, %f22765, %f22765, %f22781;
	}
	// end inline asm
	// begin inline asm
	{	
fma.rn.f32 %f22753, %f22769, %f22769, %f22753;
	}
	// end inline asm
	// begin inline asm
	{	
fma.rn.f32 %f22757, %f22773, %f22773, %f22757;
	}
	// end inline asm
	// begin inline asm
	{	
fma.rn.f32 %f22761, %f22777, %f22777, %f22761;
	}
	// end inline asm
	// begin inline asm
	{	
fma.rn.f32 %f22765, %f22781, %f22781, %f22765;
	}
	// end inline asm
	// begin inline asm
	{	
fma.rn.f32 %f22769, %f22753, %f22753, %f22769;
	}
	// end inline asm
	// begin inline asm
	{	
fma.rn.f32 %f22773, %f22757, %f22757, %f22773;
	}
	// end inline asm
	// begin inline asm
	{	
fma.rn.f32 %f22777, %f22761, %f22761, %f22777;
	}
	// end inline asm
	// begin inline asm
	{	
fma.rn.f32 %f22781, %f22765, %f22765, %f22781;
	}
	// end inline asm
	// begin inline asm
	{	
fma.rn.f32 %f22753, %f22769, %f22769, %f22753;
	}
	// end inline asm
	// begin inline asm
	{	
fma.rn.f32 %f22757, %f22773, %f22773, %f22757;
	}
	// end inline asm
	// begin inline asm
	{	
fma.rn.f32 %f22761, %f22777, %f22777, %f22761;
	}
	// end inline asm
	// begin inline asm
	{	
fma.rn.f32 %f22765, %f22781, %f22781, %f22765;
	}
	// end inline asm
	// begin inline asm
	{	
fma.rn.f32 %f22769, %f22753, %f22753, %f22769;
	}
	// end inline asm
	// begin inline asm
	{	
fma.rn.f32 %f22773, %f22757, %f22757, %f22773;
	}
	// end inline asm
	// begin inline asm
	{	
fma.rn.f32 %f22777, %f22761, %f22761, %f22777;
	}
	// end inline asm
	// begin inline asm
	{	
fma.rn.f32 %f22781, %f22765, %f22765, %f22781;
	}
	// end inline asm
	// begin inline asm
	{	
fma.rn.f32 %f22753, %f22769, %f22769, %f22753;
	}
	// end inline asm
	// begin inline asm
	{	
fma.rn.f32 %f22757, %f22773, %f22773, %f22757;
	}
	// end inline asm
	// begin inline asm
	{	
fma.rn.f32 %f22761, %f22777, %f22777, %f22761;
	}
	// end inline asm
	// begin inline asm
	{	
fma.rn.f32 %f22765, %f22781, %f22781, %f22765;
	}
	// end inline asm
	// begin inline asm
	{	
fma.rn.f32 %f22769, %f22753, %f22753, %f22769;
	}
	// end inline asm
	// begin inline asm
	{	
fma.rn.f32 %f22773, %f22757, %f22757, %f22773;
	}
	// end inline asm
	// begin inline asm
	{	
fma.rn.f32 %f22777, %f22761, %f22761, %f22777;
	}
	// end inline asm
	// begin inline asm
	{	
fma.rn.f32 %f22781, %f22765, %f22765, %f22781;
	}
	// end inline asm
	// begin inline asm
	{	
fma.rn.f32 %f22753, %f22769, %f22769, %f22753;
	}
	// end inline asm
	// begin inline asm
	{	
fma.rn.f32 %f22757, %f22773, %f22773, %f22757;
	}
	// end inline asm
	// begin inline asm
	{	
fma.rn.f32 %f22761, %f22777, %f22777, %f22761;
	}
	// end inline asm
	// begin inline asm
	{	
fma.rn.f32 %f22765, %f22781, %f22781, %f22765;
	}
	// end inline asm
	// begin inline asm
	{	
fma.rn.f32 %f22769, %f22753, %f22753, %f22769;
	}
	// end inline asm
	// begin inline asm
	{	
fma.rn.f32 %f22773, %f22757, %f22757, %f22773;
	}
	// end inline asm
	// begin inline asm
	{	
fma.rn.f32 %f22777, %f22761, %f22761, %f22777;
	}
	// end inline asm
	// begin inline asm
	{	
fma.rn.f32 %f22781, %f22765, %f22765, %f22781;
	}
	// end inline asm
	// begin inline asm
	{	
fma.rn.f32 %f22753, %f22769, %f22769, %f22753;
	}
	// end inline asm
	// begin inline asm
	{	
fma.rn.f32 %f22757, %f22773, %f22773, %f22757;
	}
	// end inline asm
	// begin inline asm
	{	
fma.rn.f32 %f22761, %f22777, %f22777, %f22761;
	}
	// end inline asm
	// begin inline asm
	{	
fma.rn.f32 %f22765, %f22781, %f22781, %f22765;
	}
	// end inline asm
	// begin inline asm
	{	
fma.rn.f32 %f22769, %f22753, %f22753, %f22769;
	}
	// end inline asm
	// begin inline asm
	{	
fma.rn.f32 %f22773, %f22757, %f22757, %f22773;
	}
	// end inline asm
	// begin inline asm
	{	
fma.rn.f32 %f22777, %f22761, %f22761, %f22777;
	}
	// end inline asm
	// begin inline asm
	{	
fma.rn.f32 %f22781, %f22765, %f22765, %f22781;
	}
	// end inline asm
	// begin inline asm
	{	
fma.rn.f32 %f22753, %f22769, %f22769, %f22753;
	}
	// end inline asm
	// begin inline asm
	{	
fma.rn.f32 %f22757, %f22773, %f22773, %f22757;
	}
	// end inline asm
	// begin inline asm
	{	
fma.rn.f32 %f22761, %f22777, %f22777, %f22761;
	}
	// end inline asm
	// begin inline asm
	{	
fma.rn.f32 %f22765, %f22781, %f22781, %f22765;
	}
	// end inline asm
	// begin inline asm
	{	
fma.rn.f32 %f22769, %f22753, %f22753, %f22769;
	}
	// end inline asm
	// begin inline asm
	{	
fma.rn.f32 %f22773, %f22757, %f22757, %f22773;
	}
	// end inline asm
	// begin inline asm
	{	
fma.rn.f32 %f22777, %f22761, %f22761, %f22777;
	}
	// end inline asm
	// begin inline asm
	{	
fma.rn.f32 %f22781, %f22765, %f22765, %f22781;
	}
	// end inline asm
	// begin inline asm
	{	
fma.rn.f32 %f22753, %f22769, %f22769, %f22753;
	}
	// end inline asm
	// begin inline asm
	{	
fma.rn.f32 %f22757, %f22773, %f22773, %f22757;
	}
	// end inline asm
	// begin inline asm
	{	
fma.rn.f32 %f22761, %f22777, %f22777, %f22761;
	}
	// end inline asm
	// begin inline asm
	{	
fma.rn.f32 %f22765, %f22781, %f22781, %f22765;
	}
	// end inline asm
	// begin inline asm
	{	
fma.rn.f32 %f22769, %f22753, %f22753, %f22769;
	}
	// end inline asm
	// begin inline asm
	{	
fma.rn.f32 %f22773, %f22757, %f22757, %f22773;
	}
	// end inline asm
	// begin inline asm
	{	
fma.rn.f32 %f22777, %f22761, %f22761, %f22777;
	}
	// end inline asm
	// begin inline asm
	{	
fma.rn.f32 %f22781, %f22765, %f22765, %f22781;
	}
	// end inline asm
	// begin inline asm
	{	
fma.rn.f32 %f22753, %f22769, %f22769, %f22753;
	}
	// end inline asm
	// begin inline asm
	{	
fma.rn.f32 %f22757, %f22773, %f22773, %f22757;
	}
	// end inline asm
	// begin inline asm
	{	
fma.rn.f32 %f22761, %f22777, %f22777, %f22761;
	}
	// end inline asm
	// begin inline asm
	{	
fma.rn.f32 %f22765, %f22781, %f22781, %f22765;
	}
	// end inline asm
	// begin inline asm
	{	
fma.rn.f32 %f22769, %f22753, %f22753, %f22769;
	}
	// end inline asm
	// begin inline asm
	{	
fma.rn.f32 %f22773, %f22757, %f22757, %f22773;
	}
	// end inline asm
	// begin inline asm
	{	
fma.rn.f32 %f22777, %f22761, %f22761, %f22777;
	}
	// end inline asm
	// begin inline asm
	{	
fma.rn.f32 %f22781, %f22765, %f22765, %f22781;
	}
	// end inline asm
	// begin inline asm
	{	
fma.rn.f32 %f22753, %f22769, %f22769, %f22753;
	}
	// end inline asm
	// begin inline asm
	{	
fma.rn.f32 %f22757, %f22773, %f22773, %f22757;
	}
	// end inline asm
	// begin inline asm
	{	
fma.rn.f32 %f22761, %f22777, %f22777, %f22761;
	}
	// end inline asm
	// begin inline asm
	{	
fma.rn.f32 %f22765, %f22781, %f22781, %f22765;
	}
	// end inline asm
	// begin inline asm
	{	
fma.rn.f32 %f22769, %f22753, %f22753, %f22769;
	}
	// end inline asm
	// begin inline asm
	{	
fma.rn.f32 %f22773, %f22757, %f22757, %f22773;
	}
	// end inline asm
	// begin inline asm
	{	
fma.rn.f32 %f22777, %f22761, %f22761, %f22777;
	}
	// end inline asm
	// begin inline asm
	{	
fma.rn.f32 %f22781, %f22765, %f22765, %f22781;
	}
	// end inline asm
	// begin inline asm
	{	
fma.rn.f32 %f22753, %f22769, %f22769, %f22753;
	}
	// end inline asm
	// begin inline asm
	{	
fma.rn.f32 %f22757, %f22773, %f22773, %f22757;
	}
	// end inline asm
	// begin inline asm
	{	
fma.rn.f32 %f22761, %f22777, %f22777, %f22761;
	}
	// end inline asm
	// begin inline asm
	{	
fma.rn.f32 %f22765, %f22781, %f22781, %f22765;
	}
	// end inline asm
	// begin inline asm
	{	
fma.rn.f32 %f22769, %f22753, %f22753, %f22769;
	}
	// end inline asm
	// begin inline asm
	{	
fma.rn.f32 %f22773, %f22757, %f22757, %f22773;
	}
	// end inline asm
	// begin inline asm
	{	
fma.rn.f32 %f22777, %f22761, %f22761, %f22777;
	}
	// end inline asm
	// begin inline asm
	{	
fma.rn.f32 %f22781, %f22765, %f22765, %f22781;
	}
	// end inline asm
	// begin inline asm
	{	
fma.rn.f32 %f22753, %f22769, %f22769, %f22753;
	}
	// end inline asm
	// begin inline asm
	{	
fma.rn.f32 %f22757, %f22773, %f22773, %f22757;
	}
	// end inline asm
	// begin inline asm
	{	
fma.rn.f32 %f22761, %f22777, %f22777, %f22761;
	}
	// end inline asm
	// begin inline asm
	{	
fma.rn.f32 %f22765, %f22781, %f22781, %f22765;
	}
	// end inline asm
	// begin inline asm
	{	
fma.rn.f32 %f22769, %f22753, %f22753, %f22769;
	}
	// end inline asm
	// begin inline asm
	{	
fma.rn.f32 %f22773, %f22757, %f22757, %f22773;
	}
	// end inline asm
	// begin inline asm
	{	
fma.rn.f32 %f22777, %f22761, %f22761, %f22777;
	}
	// end inline asm
	// begin inline asm
	{	
fma.rn.f32 %f22781, %f22765, %f22765, %f22781;
	}
	// end inline asm
	// begin inline asm
	{	
fma.rn.f32 %f22753, %f22769, %f22769, %f22753;
	}
	// end inline asm
	// begin inline asm
	{	
fma.rn.f32 %f22757, %f22773, %f22773, %f22757;
	}
	// end inline asm
	// begin inline asm
	{	
fma.rn.f32 %f22761, %f22777, %f22777, %f22761;
	}
	// end inline asm
	// begin inline asm
	{	
fma.rn.f32 %f22765, %f22781, %f22781, %f22765;
	}
	// end inline asm
	// begin inline asm
	{	
fma.rn.f32 %f22769, %f22753, %f22753, %f22769;
	}
	// end inline asm
	// begin inline asm
	{	
fma.rn.f32 %f22773, %f22757, %f22757, %f22773;
	}
	// end inline asm
	// begin inline asm
	{	
fma.rn.f32 %f22777, %f22761, %f22761, %f22777;
	}
	// end inline asm
	// begin inline asm
	{	
fma.rn.f32 %f22781, %f22765, %f22765, %f22781;
	}
	// end inline asm
	// begin inline asm
	{	
fma.rn.f32 %f22753, %f22769, %f22769, %f22753;
	}
	// end inline asm
	// begin inline asm
	{	
fma.rn.f32 %f22757, %f22773, %f22773, %f22757;
	}
	// end inline asm
	// begin inline asm
	{	
fma.rn.f32 %f22761, %f22777, %f22777, %f22761;
	}
	// end inline asm
	// begin inline asm
	{	
fma.rn.f32 %f22765, %f22781, %f22781, %f22765;
	}
	// end inline asm
	// begin inline asm
	{	
fma.rn.f32 %f22769, %f22753, %f22753, %f22769;
	}
	// end inline asm
	// begin inline asm
	{	
fma.rn.f32 %f22773, %f22757, %f22757, %f22773;
	}
	// end inline asm
	// begin inline asm
	{	
fma.rn.f32 %f22777, %f22761, %f22761, %f22777;
	}
	// end inline asm
	// begin inline asm
	{	
fma.rn.f32 %f22781, %f22765, %f22765, %f22781;
	}
	// end inline asm
	// begin inline asm
	{	
fma.rn.f32 %f22753, %f22769, %f22769, %f22753;
	}
	// end inline asm
	// begin inline asm
	{	
fma.rn.f32 %f22757, %f22773, %f22773, %f22757;
	}
	// end inline asm
	// begin inline asm
	{	
fma.rn.f32 %f22761, %f22777, %f22777, %f22761;
	}
	// end inline asm
	// begin inline asm
	{	
fma.rn.f32 %f22765, %f22781, %f22781, %f22765;
	}
	// end inline asm
	// begin inline asm
	{	
fma.rn.f32 %f22769, %f22753, %f22753, %f22769;
	}
	// end inline asm
	// begin inline asm
	{	
fma.rn.f32 %f22773, %f22757, %f22757, %f22773;
	}
	// end inline asm
	// begin inline asm
	{	
fma.rn.f32 %f22777, %f22761, %f22761, %f22777;
	}
	// end inline asm
	// begin inline asm
	{	
fma.rn.f32 %f22781, %f22765, %f22765, %f22781;
	}
	// end inline asm
	// begin inline asm
	{	
fma.rn.f32 %f22753, %f22769, %f22769, %f22753;
	}
	// end inline asm
	// begin inline asm
	{	
fma.rn.f32 %f22757, %f22773, %f22773, %f22757;
	}
	// end inline asm
	// begin inline asm
	{	
fma.rn.f32 %f22761, %f22777, %f22777, %f22761;
	}
	// end inline asm
	// begin inline asm
	{	
fma.rn.f32 %f22765, %f22781, %f22781, %f22765;
	}
	// end inline asm
	// begin inline asm
	{	
fma.rn.f32 %f22769, %f22753, %f22753, %f22769;
	}
	// end inline asm
	// begin inline asm
	{	
fma.rn.f32 %f22773, %f22757, %f22757, %f22773;
	}
	// end inline asm
	// begin inline asm
	{	
fma.rn.f32 %f22777, %f22761, %f22761, %f22777;
	}
	// end inline asm
	// begin inline asm
	{	
fma.rn.f32 %f22781, %f22765, %f22765, %f22781;
	}
	// end inline asm
	// begin inline asm
	{	
fma.rn.f32 %f22753, %f22769, %f22769, %f22753;
	}
	// end inline asm
	// begin inline asm
	{	
fma.rn.f32 %f22757, %f22773, %f22773, %f22757;
	}
	// end inline asm
	// begin inline asm
	{	
fma.rn.f32 %f22761, %f22777, %f22777, %f22761;
	}
	// end inline asm
	// begin inline asm
	{	
fma.rn.f32 %f22765, %f22781, %f22781, %f22765;
	}
	// end inline asm
	// begin inline asm
	{	
fma.rn.f32 %f22769, %f22753, %f22753, %f22769;
	}
	// end inline asm
	// begin inline asm
	{	
fma.rn.f32 %f22773, %f22757, %f22757, %f22773;
	}
	// end inline asm
	// begin inline asm
	{	
fma.rn.f32 %f22777, %f22761, %f22761, %f22777;
	}
	// end inline asm
	// begin inline asm
	{	
fma.rn.f32 %f22781, %f22765, %f22765, %f22781;
	}
	// end inline asm
	// begin inline asm
	{	
fma.rn.f32 %f22753, %f22769, %f22769, %f22753;
	}
	// end inline asm
	// begin inline asm
	{	
fma.rn.f32 %f22757, %f22773, %f22773, %f22757;
	}
	// end inline asm
	// begin inline asm
	{	
fma.rn.f32 %f22761, %f22777, %f22777, %f22761;
	}
	// end inline asm
	// begin inline asm
	{	
fma.rn.f32 %f22765, %f22781, %f22781, %f22765;
	}
	// end inline asm
	// begin inline asm
	{	
fma.rn.f32 %f22769, %f22753, %f22753, %f22769;
	}
	// end inline asm
	// begin inline asm
	{	
fma.rn.f32 %f22773, %f22757, %f22757, %f22773;
	}
	// end inline asm
	// begin inline asm
	{	
fma.rn.f32 %f22777, %f22761, %f22761, %f22777;
	}
	// end inline asm
	// begin inline asm
	{	
fma.rn.f32 %f22781, %f22765, %f22765, %f22781;
	}
	// end inline asm
	// begin inline asm
	{	
fma.rn.f32 %f22753, %f22769, %f22769, %f22753;
	}
	// end inline asm
	// begin inline asm
	{	
fma.rn.f32 %f22757, %f22773, %f22773, %f22757;
	}
	// end inline asm
	// begin inline asm
	{	
fma.rn.f32 %f22761, %f22777, %f22777, %f22761;
	}
	// end inline asm
	// begin inline asm
	{	
fma.rn.f32 %f22765, %f22781, %f22781, %f22765;
	}
	// end inline asm
	// begin inline asm
	{	
fma.rn.f32 %f22769, %f22753, %f22753, %f22769;
	}
	// end inline asm
	// begin inline asm
	{	
fma.rn.f32 %f22773, %f22757, %f22757, %f22773;
	}
	// end inline asm
	// begin inline asm
	{	
fma.rn.f32 %f22777, %f22761, %f22761, %f22777;
	}
	// end inline asm
	// begin inline asm
	{	
fma.rn.f32 %f22781, %f22765, %f22765, %f22781;
	}
	// end inline asm
	// begin inline asm
	{	
fma.rn.f32 %f22753, %f22769, %f22769, %f22753;
	}
	// end inline asm
	// begin inline asm
	{	
fma.rn.f32 %f22757, %f22773, %f22773, %f22757;
	}
	// end inline asm
	// begin inline asm
	{	
fma.rn.f32 %f22761, %f22777, %f22777, %f22761;
	}
	// end inline asm
	// begin inline asm
	{	
fma.rn.f32 %f22765, %f22781, %f22781, %f22765;
	}
	// end inline asm
	// begin inline asm
	{	
fma.rn.f32 %f22769, %f22753, %f22753, %f22769;
	}
	// end inline asm
	// begin inline asm
	{	
fma.rn.f32 %f22773, %f22757, %f22757, %f22773;
	}
	// end inline asm
	// begin inline asm
	{	
fma.rn.f32 %f22777, %f22761, %f22761, %f22777;
	}
	// end inline asm
	// begin inline asm
	{	
fma.rn.f32 %f22781, %f22765, %f22765, %f22781;
	}
	// end inline asm
	// begin inline asm
	{	
fma.rn.f32 %f22753, %f22769, %f22769, %f22753;
	}
	// end inline asm
	// begin inline asm
	{	
fma.rn.f32 %f22757, %f22773, %f22773, %f22757;
	}
	// end inline asm
	// begin inline asm
	{	
fma.rn.f32 %f22761, %f22777, %f22777, %f22761;
	}
	// end inline asm
	// begin inline asm
	{	
fma.rn.f32 %f22765, %f22781, %f22781, %f22765;
	}
	// end inline asm
	// begin inline asm
	{	
fma.rn.f32 %f22769, %f22753, %f22753, %f22769;
	}
	// end inline asm
	// begin inline asm
	{	
fma.rn.f32 %f22773, %f22757, %f22757, %f22773;
	}
	// end inline asm
	// begin inline asm
	{	
fma.rn.f32 %f22777, %f22761, %f22761, %f22777;
	}
	// end inline asm
	// begin inline asm
	{	
fma.rn.f32 %f22781, %f22765, %f22765, %f22781;
	}
	// end inline asm
	// begin inline asm
	{	
fma.rn.f32 %f22753, %f22769, %f22769, %f22753;
	}
	// end inline asm
	// begin inline asm
	{	
fma.rn.f32 %f22757, %f22773, %f22773, %f22757;
	}
	// end inline asm
	// begin inline asm
	{	
fma.rn.f32 %f22761, %f22777, %f22777, %f22761;
	}
	// end inline asm
	// begin inline asm
	{	
fma.rn.f32 %f22765, %f22781, %f22781, %f22765;
	}
	// end inline asm
	// begin inline asm
	{	
fma.rn.f32 %f22769, %f22753, %f22753, %f22769;
	}
	// end inline asm
	// begin inline asm
	{	
fma.rn.f32 %f22773, %f22757, %f22757, %f22773;
	}
	// end inline asm
	// begin inline asm
	{	
fma.rn.f32 %f22777, %f22761, %f22761, %f22777;
	}
	// end inline asm
	// begin inline asm
	{	
fma.rn.f32 %f22781, %f22765, %f22765, %f22781;
	}
	// end inline asm
	// begin inline asm
	{	
fma.rn.f32 %f22753, %f22769, %f22769, %f22753;
	}
	// end inline asm
	// begin inline asm
	{	
fma.rn.f32 %f22757, %f22773, %f22773, %f22757;
	}
	// end inline asm
	// begin inline asm
	{	
fma.rn.f32 %f22761, %f22777, %f22777, %f22761;
	}
	// end inline asm
	// begin inline asm
	{	
fma.rn.f32 %f22765, %f22781, %f22781, %f22765;
	}
	// end inline asm
	// begin inline asm
	{	
fma.rn.f32 %f22769, %f22753, %f22753, %f22769;
	}
	// end inline asm
	// begin inline asm
	{	
fma.rn.f32 %f22773, %f22757, %f22757, %f22773;
	}
	// end inline asm
	// begin inline asm
	{	
fma.rn.f32 %f22777, %f22761, %f22761, %f22777;
	}
	// end inline asm
	// begin inline asm
	{	
fma.rn.f32 %f22781, %f22765, %f22765, %f22781;
	}
	// end inline asm
	// begin inline asm
	{	
fma.rn.f32 %f22753, %f22769, %f22769, %f22753;
	}
	// end inline asm
	// begin inline asm
	{	
fma.rn.f32 %f22757, %f22773, %f22773, %f22757;
	}
	// end inline asm
	// begin inline asm
	{	
fma.rn.f32 %f22761, %f22777, %f22777, %f22761;
	}
	// end inline asm
	// begin inline asm
	{	
fma.rn.f32 %f22765, %f22781, %f22781, %f22765;
	}
	// end inline asm
	// begin inline asm
	{	
fma.rn.f32 %f22769, %f22753, %f22753, %f22769;
	}
	// end inline asm
	// begin inline asm
	{	
fma.rn.f32 %f22773, %f22757, %f22757, %f22773;
	}
	// end inline asm
	// begin inline asm
	{	
fma.rn.f32 %f22777, %f22761, %f22761, %f22777;
	}
	// end inline asm
	// begin inline asm
	{	
fma.rn.f32 %f22781, %f22765, %f22765, %f22781;
	}
	// end inline asm
	// begin inline asm
	{	
fma.rn.f32 %f22753, %f22769, %f22769, %f22753;
	}
	// end inline asm
	// begin inline asm
	{	
fma.rn.f32 %f22757, %f22773, %f22773, %f22757;
	}
	// end inline asm
	// begin inline asm
	{	
fma.rn.f32 %f22761, %f22777, %f22777, %f22761;
	}
	// end inline asm
	// begin inline asm
	{	
fma.rn.f32 %f22765, %f22781, %f22781, %f22765;
	}
	// end inline asm
	// begin inline asm
	{	
fma.rn.f32 %f22769, %f22753, %f22753, %f22769;
	}
	// end inline asm
	// begin inline asm
	{	
fma.rn.f32 %f22773, %f22757, %f22757, %f22773;
	}
	// end inline asm
	// begin inline asm
	{	
fma.rn.f32 %f22777, %f22761, %f22761, %f22777;
	}
	// end inline asm
	// begin inline asm
	{	
fma.rn.f32 %f22781, %f22765, %f22765, %f22781;
	}
	// end inline asm
	// begin inline asm
	{	
fma.rn.f32 %f22753, %f22769, %f22769, %f22753;
	}
	// end inline asm
	// begin inline asm
	{	
fma.rn.f32 %f22757, %f22773, %f22773, %f22757;
	}
	// end inline asm
	// begin inline asm
	{	
fma.rn.f32 %f22761, %f22777, %f22777, %f22761;
	}
	// end inline asm
	// begin inline asm
	{	
fma.rn.f32 %f22765, %f22781, %f22781, %f22765;
	}
	// end inline asm
	// begin inline asm
	{	
fma.rn.f32 %f22769, %f22753, %f22753, %f22769;
	}
	// end inline asm
	// begin inline asm
	{	
fma.rn.f32 %f22773, %f22757, %f22757, %f22773;
	}
	// end inline asm
	// begin inline asm
	{	
fma.rn.f32 %f22777, %f22761, %f22761, %f22777;
	}
	// end inline asm
	// begin inline asm
	{	
fma.rn.f32 %f22781, %f22765, %f22765, %f22781;
	}
	// end inline asm
	// begin inline asm
	{	
fma.rn.f32 %f22753, %f22769, %f22769, %f22753;
	}
	// end inline asm
	// begin inline asm
	{	
fma.rn.f32 %f22757, %f22773, %f22773, %f22757;
	}
	// end inline asm
	// begin inline asm
	{	
fma.rn.f32 %f22761, %f22777, %f22777, %f22761;
	}
	// end inline asm
	// begin inline asm
	{	
fma.rn.f32 %f22765, %f22781, %f22781, %f22765;
	}
	// end inline asm
	// begin inline asm
	{	
fma.rn.f32 %f22769, %f22753, %f22753, %f22769;
	}
	// end inline asm
	// begin inline asm
	{	
fma.rn.f32 %f22773, %f22757, %f22757, %f22773;
	}
	// end inline asm
	// begin inline asm
	{	
fma.rn.f32 %f22777, %f22761, %f22761, %f22777;
	}
	// end inline asm
	// begin inline asm
	{	
fma.rn.f32 %f22781, %f22765, %f22765, %f22781;
	}
	// end inline asm
	// begin inline asm
	{	
fma.rn.f32 %f22753, %f22769, %f22769, %f22753;
	}
	// end inline asm
	// begin inline asm
	{	
fma.rn.f32 %f22757, %f22773, %f22773, %f22757;
	}
	// end inline asm
	// begin inline asm
	{	
fma.rn.f32 %f22761, %f22777, %f22777, %f22761;
	}
	// end inline asm
	// begin inline asm
	{	
fma.rn.f32 %f22765, %f22781, %f22781, %f22765;
	}
	// end inline asm
	// begin inline asm
	{	
fma.rn.f32 %f22769, %f22753, %f22753, %f22769;
	}
	// end inline asm
	// begin inline asm
	{	
fma.rn.f32 %f22773, %f22757, %f22757, %f22773;
	}
	// end inline asm
	// begin inline asm
	{	
fma.rn.f32 %f22777, %f22761, %f22761, %f22777;
	}
	// end inline asm
	// begin inline asm
	{	
fma.rn.f32 %f22781, %f22765, %f22765, %f22781;
	}
	// end inline asm
	// begin inline asm
	{	
fma.rn.f32 %f22753, %f22769, %f22769, %f22753;
	}
	// end inline asm
	// begin inline asm
	{	
fma.rn.f32 %f22757, %f22773, %f22773, %f22757;
	}
	// end inline asm
	// begin inline asm
	{	
fma.rn.f32 %f22761, %f22777, %f22777, %f22761;
	}
	// end inline asm
	// begin inline asm
	{	
fma.rn.f32 %f22765, %f22781, %f22781, %f22765;
	}
	// end inline asm
	// begin inline asm
	{	
fma.rn.f32 %f22769, %f22753, %f22753, %f22769;
	}
	// end inline asm
	// begin inline asm
	{	
fma.rn.f32 %f22773, %f22757, %f22757, %f22773;
	}
	// end inline asm
	// begin inline asm
	{	
fma.rn.f32 %f22777, %f22761, %f22761, %f22777;
	}
	// end inline asm
	// begin inline asm
	{	
fma.rn.f32 %f22781, %f22765, %f22765, %f22781;
	}
	// end inline asm
	// begin inline asm
	{	
fma.rn.f32 %f22753, %f22769, %f22769, %f22753;
	}
	// end inline asm
	// begin inline asm
	{	
fma.rn.f32 %f22757, %f22773, %f22773, %f22757;
	}
	// end inline asm
	// begin inline asm
	{	
fma.rn.f32 %f22761, %f22777, %f22777, %f22761;
	}
	// end inline asm
	// begin inline asm
	{	
fma.rn.f32 %f22765, %f22781, %f22781, %f22765;
	}
	// end inline asm
	// begin inline asm
	{	
fma.rn.f32 %f22769, %f22753, %f22753, %f22769;
	}
	// end inline asm
	// begin inline asm
	{	
fma.rn.f32 %f22773, %f22757, %f22757, %f22773;
	}
	// end inline asm
	// begin inline asm
	{	
fma.rn.f32 %f22777, %f22761, %f22761, %f22777;
	}
	// end inline asm
	// begin inline asm
	{	
fma.rn.f32 %f22781, %f22765, %f22765, %f22781;
	}
	// end inline asm
	// begin inline asm
	{	
fma.rn.f32 %f22753, %f22769, %f22769, %f22753;
	}
	// end inline asm
	// begin inline asm
	{	
fma.rn.f32 %f22757, %f22773, %f22773, %f22757;
	}
	// end inline asm
	// begin inline asm
	{	
fma.rn.f32 %f22761, %f22777, %f22777, %f22761;
	}
	// end inline asm
	// begin inline asm
	{	
fma.rn.f32 %f22765, %f22781, %f22781, %f22765;
	}
	// end inline asm
	// begin inline asm
	{	
fma.rn.f32 %f22769, %f22753, %f22753, %f22769;
	}
	// end inline asm
	// begin inline asm
	{	
fma.rn.f32 %f22773, %f22757, %f22757, %f22773;
	}
	// end inline asm
	// begin inline asm
	{	
fma.rn.f32 %f22777, %f22761, %f22761, %f22777;
	}
	// end inline asm
	// begin inline asm
	{	
fma.rn.f32 %f22781, %f22765, %f22765, %f22781;
	}
	// end inline asm
	// begin inline asm
	{	
fma.rn.f32 %f22753, %f22769, %f22769, %f22753;
	}
	// end inline asm
	// begin inline asm
	{	
fma.rn.f32 %f22757, %f22773, %f22773, %f22757;
	}
	// end inline asm
	// begin inline asm
	{	
fma.rn.f32 %f22761, %f22777, %f22777, %f22761;
	}
	// end inline asm
	// begin inline asm
	{	
fma.rn.f32 %f22765, %f22781, %f22781, %f22765;
	}
	// end inline asm
	// begin inline asm
	{	
fma.rn.f32 %f22769, %f22753, %f22753, %f22769;
	}
	// end inline asm
	// begin inline asm
	{	
fma.rn.f32 %f22773, %f22757, %f22757, %f22773;
	}
	// end inline asm
	// begin inline asm
	{	
fma.rn.f32 %f22777, %f22761, %f22761, %f22777;
	}
	// end inline asm
	// begin inline asm
	{	
fma.rn.f32 %f22781, %f22765, %f22765, %f22781;
	}
	// end inline asm
	// begin inline asm
	{	
fma.rn.f32 %f22753, %f22769, %f22769, %f22753;
	}
	// end inline asm
	// begin inline asm
	{	
fma.rn.f32 %f22757, %f22773, %f22773, %f22757;
	}
	// end inline asm
	// begin inline asm
	{	
fma.rn.f32 %f22761, %f22777, %f22777, %f22761;
	}
	// end inline asm
	// begin inline asm
	{	
fma.rn.f32 %f22765, %f22781, %f22781, %f22765;
	}
	// end inline asm
	// begin inline asm
	{	
fma.rn.f32 %f22769, %f22753, %f22753, %f22769;
	}
	// end inline asm
	// begin inline asm
	{	
fma.rn.f32 %f22773, %f22757, %f22757, %f22773;
	}
	// end inline asm
	// begin inline asm
	{	
fma.rn.f32 %f22777, %f22761, %f22761, %f22777;
	}
	// end inline asm
	// begin inline asm
	{	
fma.rn.f32 %f22781, %f22765, %f22765, %f22781;
	}
	// end inline asm
	// begin inline asm
	{	
fma.rn.f32 %f22753, %f22769, %f22769, %f22753;
	}
	// end inline asm
	// begin inline asm
	{	
fma.rn.f32 %f22757, %f22773, %f22773, %f22757;
	}
	// end inline asm
	// begin inline asm
	{	
fma.rn.f32 %f22761, %f22777, %f22777, %f22761;
	}
	// end inline asm
	// begin inline asm
	{	
fma.rn.f32 %f22765, %f22781, %f22781, %f22765;
	}
	// end inline asm
	// begin inline asm
	{	
fma.rn.f32 %f22769, %f22753, %f22753, %f22769;
	}
	// end inline asm
	// begin inline asm
	{	
fma.rn.f32 %f22773, %f22757, %f22757, %f22773;
	}
	// end inline asm
	// begin inline asm
	{	
fma.rn.f32 %f22777, %f22761, %f22761, %f22777;
	}
	// end inline asm
	// begin inline asm
	{	
fma.rn.f32 %f22781, %f22765, %f22765, %f22781;
	}
	// end inline asm
	// begin inline asm
	{	
fma.rn.f32 %f22753, %f22769, %f22769, %f22753;
	}
	// end inline asm
	// begin inline asm
	{	
fma.rn.f32 %f22757, %f22773, %f22773, %f22757;
	}
	// end inline asm
	// begin inline asm
	{	
fma.rn.f32 %f22761, %f22777, %f22777, %f22761;
	}
	// end inline asm
	// begin inline asm
	{	
fma.rn.f32 %f22765, %f22781, %f22781, %f22765;
	}
	// end inline asm
	// begin inline asm
	{	
fma.rn.f32 %f22769, %f22753, %f22753, %f22769;
	}
	// end inline asm
	// begin inline asm
	{	
fma.rn.f32 %f22773, %f22757, %f22757, %f22773;
	}
	// end inline asm
	// begin inline asm
	{	
fma.rn.f32 %f22777, %f22761, %f22761, %f22777;
	}
	// end inline asm
	// begin inline asm
	{	
fma.rn.f32 %f22781, %f22765, %f22765, %f22781;
	}
	// end inline asm
	// begin inline asm
	{	
fma.rn.f32 %f22753, %f22769, %f22769, %f22753;
	}
	// end inline asm
	// begin inline asm
	{	
fma.rn.f32 %f22757, %f22773, %f22773, %f22757;
	}
	// end inline asm
	// begin inline asm
	{	
fma.rn.f32 %f22761, %f22777, %f22777, %f22761;
	}
	// end inline asm
	// begin inline asm
	{	
fma.rn.f32 %f22765, %f22781, %f22781, %f22765;
	}
	// end inline asm
	// begin inline asm
	{	
fma.rn.f32 %f22769, %f22753, %f22753, %f22769;
	}
	// end inline asm
	// begin inline asm
	{	
fma.rn.f32 %f22773, %f22757, %f22757, %f22773;
	}
	// end inline asm
	// begin inline asm
	{	
fma.rn.f32 %f22777, %f22761, %f22761, %f22777;
	}
	// end inline asm
	// begin inline asm
	{	
fma.rn.f32 %f22781, %f22765, %f22765, %f22781;
	}
	// end inline asm
	// begin inline asm
	{	
fma.rn.f32 %f22753, %f22769, %f22769, %f22753;
	}
	// end inline asm
	// begin inline asm
	{	
fma.rn.f32 %f22757, %f22773, %f22773, %f22757;
	}
	// end inline asm
	// begin inline asm
	{	
fma.rn.f32 %f22761, %f22777, %f22777, %f22761;
	}
	// end inline asm
	// begin inline asm
	{	
fma.rn.f32 %f22765, %f22781, %f22781, %f22765;
	}
	// end inline asm
	// begin inline asm
	{	
fma.rn.f32 %f22769, %f22753, %f22753, %f22769;
	}
	// end inline asm
	// begin inline asm
	{	
fma.rn.f32 %f22773, %f22757, %f22757, %f22773;
	}
	// end inline asm
	// begin inline asm
	{	
fma.rn.f32 %f22777, %f22761, %f22761, %f22777;
	}
	// end inline asm
	// begin inline asm
	{	
fma.rn.f32 %f22781, %f22765, %f22765, %f22781;
	}
	// end inline asm
	// begin inline asm
	{	
fma.rn.f32 %f22753, %f22769, %f22769, %f22753;
	}
	// end inline asm
	// begin inline asm
	{	
fma.rn.f32 %f22757, %f22773, %f22773, %f22757;
	}
	// end inline asm
	// begin inline asm
	{	
fma.rn.f32 %f22761, %f22777, %f22777, %f22761;
	}
	// end inline asm
	// begin inline asm
	{	
fma.rn.f32 %f22765, %f22781, %f22781, %f22765;
	}
	// end inline asm
	// begin inline asm
	{	
fma.rn.f32 %f22769, %f22753, %f22753, %f22769;
	}
	// end inline asm
	// begin inline asm
	{	
fma.rn.f32 %f22773, %f22757, %f22757, %f22773;
	}
	// end inline asm
	// begin inline asm
	{	
fma.rn.f32 %f22777, %f22761, %f22761, %f22777;
	}
	// end inline asm
	// begin inline asm
	{	
fma.rn.f32 %f22781, %f22765, %f22765, %f22781;
	}
	// end inline asm
	// begin inline asm
	{	
fma.rn.f32 %f22753, %f22769, %f22769, %f22753;
	}
	// end inline asm
	// begin inline asm
	{	
fma.rn.f32 %f22757, %f22773, %f22773, %f22757;
	}
	// end inline asm
	// begin inline asm
	{	
fma.rn.f32 %f22761, %f22777, %f22777, %f22761;
	}
	// end inline asm
	// begin inline asm
	{	
fma.rn.f32 %f22765, %f22781, %f22781, %f22765;
	}
	// end inline asm
	// begin inline asm
	{	
fma.rn.f32 %f22769, %f22753, %f22753, %f22769;
	}
	// end inline asm
	// begin inline asm
	{	
fma.rn.f32 %f22773, %f22757, %f22757, %f22773;
	}
	// end inline asm
	// begin inline asm
	{	
fma.rn.f32 %f22777, %f22761, %f22761, %f22777;
	}
	// end inline asm
	// begin inline asm
	{	
fma.rn.f32 %f22781, %f22765, %f22765, %f22781;
	}
	// end inline asm
	// begin inline asm
	{	
fma.rn.f32 %f22753, %f22769, %f22769, %f22753;
	}
	// end inline asm
	// begin inline asm
	{	
fma.rn.f32 %f22757, %f22773, %f22773, %f22757;
	}
	// end inline asm
	// begin inline asm
	{	
fma.rn.f32 %f22761, %f22777, %f22777, %f22761;
	}
	// end inline asm
	// begin inline asm
	{	
fma.rn.f32 %f22765, %f22781, %f22781, %f22765;
	}
	// end inline asm
	// begin inline asm
	{	
fma.rn.f32 %f22769, %f22753, %f22753, %f22769;
	}
	// end inline asm
	// begin inline asm
	{	
fma.rn.f32 %f22773, %f22757, %f22757, %f22773;
	}
	// end inline asm
	// begin inline asm
	{	
fma.rn.f32 %f22777, %f22761, %f22761, %f22777;
	}
	// end inline asm
	// begin inline asm
	{	
fma.rn.f32 %f22781, %f22765, %f22765, %f22781;
	}
	// end inline asm
	// begin inline asm
	{	
fma.rn.f32 %f22753, %f22769, %f22769, %f22753;
	}
	// end inline asm
	// begin inline asm
	{	
fma.rn.f32 %f22757, %f22773, %f22773, %f22757;
	}
	// end inline asm
	// begin inline asm
	{	
fma.rn.f32 %f22761, %f22777, %f22777, %f22761;
	}
	// end inline asm
	// begin inline asm
	{	
fma.rn.f32 %f22765, %f22781, %f22781, %f22765;
	}
	// end inline asm
	// begin inline asm
	{	
fma.rn.f32 %f22769, %f22753, %f22753, %f22769;
	}
	// end inline asm
	// begin inline asm
	{	
fma.rn.f32 %f22773, %f22757, %f22757, %f22773;
	}
	// end inline asm
	// begin inline asm
	{	
fma.rn.f32 %f22777, %f22761, %f22761, %f22777;
	}
	// end inline asm
	// begin inline asm
	{	
fma.rn.f32 %f22781, %f22765, %f22765, %f22781;
	}
	// end inline asm
	// begin inline asm
	{	
fma.rn.f32 %f22753, %f22769, %f22769, %f22753;
	}
	// end inline asm
	// begin inline asm
	{	
fma.rn.f32 %f22757, %f22773, %f22773, %f22757;
	}
	// end inline asm
	// begin inline asm
	{	
fma.rn.f32 %f22761, %f22777, %f22777, %f22761;
	}
	// end inline asm
	// begin inline asm
	{	
fma.rn.f32 %f22765, %f22781, %f22781, %f22765;
	}
	// end inline asm
	// begin inline asm
	{	
fma.rn.f32 %f22769, %f22753, %f22753, %f22769;
	}
	// end inline asm
	// begin inline asm
	{	
fma.rn.f32 %f22773, %f22757, %f22757, %f22773;
	}
	// end inline asm
	// begin inline asm
	{	
fma.rn.f32 %f22777, %f22761, %f22761, %f22777;
	}
	// end inline asm
	// begin inline asm
	{	
fma.rn.f32 %f22781, %f22765, %f22765, %f22781;
	}
	// end inline asm
	// begin inline asm
	{	
fma.rn.f32 %f22753, %f22769, %f22769, %f22753;
	}
	// end inline asm
	// begin inline asm
	{	
fma.rn.f32 %f22757, %f22773, %f22773, %f22757;
	}
	// end inline asm
	// begin inline asm
	{	
fma.rn.f32 %f22761, %f22777, %f22777, %f22761;
	}
	// end inline asm
	// begin inline asm
	{	
fma.rn.f32 %f22765, %f22781, %f22781, %f22765;
	}
	// end inline asm
	// begin inline asm
	{	
fma.rn.f32 %f22769, %f22753, %f22753, %f22769;
	}
	// end inline asm
	// begin inline asm
	{	
fma.rn.f32 %f22773, %f22757, %f22757, %f22773;
	}
	// end inline asm
	// begin inline asm
	{	
fma.rn.f32 %f22777, %f22761, %f22761, %f22777;
	}
	// end inline asm
	// begin inline asm
	{	
fma.rn.f32 %f22781, %f22765, %f22765, %f22781;
	}
	// end inline asm
	// begin inline asm
	{	
fma.rn.f32 %f22753, %f22769, %f22769, %f22753;
	}
	// end inline asm
	// begin inline asm
	{	
fma.rn.f32 %f22757, %f22773, %f22773, %f22757;
	}
	// end inline asm
	// begin inline asm
	{	
fma.rn.f32 %f22761, %f22777, %f22777, %f22761;
	}
	// end inline asm
	// begin inline asm
	{	
fma.rn.f32 %f22765, %f22781, %f22781, %f22765;
	}
	// end inline asm
	// begin inline asm
	{	
fma.rn.f32 %f22769, %f22753, %f22753, %f22769;
	}
	// end inline asm
	// begin inline asm
	{	
fma.rn.f32 %f22773, %f22757, %f22757, %f22773;
	}
	// end inline asm
	// begin inline asm
	{	
fma.rn.f32 %f22777, %f22761, %f22761, %f22777;
	}
	// end inline asm
	// begin inline asm
	{	
fma.rn.f32 %f22781, %f22765, %f22765, %f22781;
	}
	// end inline asm
	// begin inline asm
	{	
fma.rn.f32 %f22753, %f22769, %f22769, %f22753;
	}
	// end inline asm
	// begin inline asm
	{	
fma.rn.f32 %f22757, %f22773, %f22773, %f22757;
	}
	// end inline asm
	// begin inline asm
	{	
fma.rn.f32 %f22761, %f22777, %f22777, %f22761;
	}
	// end inline asm
	// begin inline asm
	{	
fma.rn.f32 %f22765, %f22781, %f22781, %f22765;
	}
	// end inline asm
	// begin inline asm
	{	
fma.rn.f32 %f22769, %f22753, %f22753, %f22769;
	}
	// end inline asm
	// begin inline asm
	{	
fma.rn.f32 %f22773, %f22757, %f22757, %f22773;
	}
	// end inline asm
	// begin inline asm
	{	
fma.rn.f32 %f22777, %f22761, %f22761, %f22777;
	}
	// end inline asm
	// begin inline asm
	{	
fma.rn.f32 %f22781, %f22765, %f22765, %f22781;
	}
	// end inline asm
	// begin inline asm
	{	
fma.rn.f32 %f22753, %f22769, %f22769, %f22753;
	}
	// end inline asm
	// begin inline asm
	{	
fma.rn.f32 %f22757, %f22773, %f22773, %f22757;
	}
	// end inline asm
	// begin inline asm
	{	
fma.rn.f32 %f22761, %f22777, %f22777, %f22761;
	}
	// end inline asm
	// begin inline asm
	{	
fma.rn.f32 %f22765, %f22781, %f22781, %f22765;
	}
	// end inline asm
	// begin inline asm
	{	
fma.rn.f32 %f22769, %f22753, %f22753, %f22769;
	}
	// end inline asm
	// begin inline asm
	{	
fma.rn.f32 %f22773, %f22757, %f22757, %f22773;
	}
	// end inline asm
	// begin inline asm
	{	
fma.rn.f32 %f22777, %f22761, %f22761, %f22777;
	}
	// end inline asm
	// begin inline asm
	{	
fma.rn.f32 %f22781, %f22765, %f22765, %f22781;
	}
	// end inline asm
	// begin inline asm
	{	
fma.rn.f32 %f22753, %f22769, %f22769, %f22753;
	}
	// end inline asm
	// begin inline asm
	{	
fma.rn.f32 %f22757, %f22773, %f22773, %f22757;
	}
	// end inline asm
	// begin inline asm
	{	
fma.rn.f32 %f22761, %f22777, %f22777, %f22761;
	}
	// end inline asm
	// begin inline asm
	{	
fma.rn.f32 %f22765, %f22781, %f22781, %f22765;
	}
	// end inline asm
	// begin inline asm
	{	
fma.rn.f32 %f22769, %f22753, %f22753, %f22769;
	}
	// end inline asm
	// begin inline asm
	{	
fma.rn.f32 %f22773, %f22757, %f22757, %f22773;
	}
	// end inline asm
	// begin inline asm
	{	
fma.rn.f32 %f22777, %f22761, %f22761, %f22777;
	}
	// end inline asm
	// begin inline asm
	{	
fma.rn.f32 %f22781, %f22765, %f22765, %f22781;
	}
	// end inline asm
	// begin inline asm
	{	
fma.rn.f32 %f22753, %f22769, %f22769, %f22753;
	}
	// end inline asm
	// begin inline asm
	{	
fma.rn.f32 %f22757, %f22773, %f22773, %f22757;
	}
	// end inline asm
	// begin inline asm
	{	
fma.rn.f32 %f22761, %f22777, %f22777, %f22761;
	}
	// end inline asm
	// begin inline asm
	{	
fma.rn.f32 %f22765, %f22781, %f22781, %f22765;
	}
	// end inline asm
	// begin inline asm
	{	
fma.rn.f32 %f22769, %f22753, %f22753, %f22769;
	}
	// end inline asm
	// begin inline asm
	{	
fma.rn.f32 %f22773, %f22757, %f22757, %f22773;
	}
	// end inline asm
	// begin inline asm
	{	
fma.rn.f32 %f22777, %f22761, %f22761, %f22777;
	}
	// end inline asm
	// begin inline asm
	{	
fma.rn.f32 %f22781, %f22765, %f22765, %f22781;
	}
	// end inline asm
	// begin inline asm
	{	
fma.rn.f32 %f22753, %f22769, %f22769, %f22753;
	}
	// end inline asm
	// begin inline asm
	{	
fma.rn.f32 %f22757, %f22773, %f22773, %f22757;
	}
	// end inline asm
	// begin inline asm
	{	
fma.rn.f32 %f22761, %f22777, %f22777, %f22761;
	}
	// end inline asm
	// begin inline asm
	{	
fma.rn.f32 %f22765, %f22781, %f22781, %f22765;
	}
	// end inline asm
	// begin inline asm
	{	
fma.rn.f32 %f22769, %f22753, %f22753, %f22769;
	}
	// end inline asm
	// begin inline asm
	{	
fma.rn.f32 %f22773, %f22757, %f22757, %f22773;
	}
	// end inline asm
	// begin inline asm
	{	
fma.rn.f32 %f22777, %f22761, %f22761, %f22777;
	}
	// end inline asm
	// begin inline asm
	{	
fma.rn.f32 %f22781, %f22765, %f22765, %f22781;
	}
	// end inline asm
	// begin inline asm
	{	
fma.rn.f32 %f22753, %f22769, %f22769, %f22753;
	}
	// end inline asm
	// begin inline asm
	{	
fma.rn.f32 %f22757, %f22773, %f22773, %f22757;
	}
	// end inline asm
	// begin inline asm
	{	
fma.rn.f32 %f22761, %f22777, %f22777, %f22761;
	}
	// end inline asm
	// begin inline asm
	{	
fma.rn.f32 %f22765, %f22781, %f22781, %f22765;
	}
	// end inline asm
	// begin inline asm
	{	
fma.rn.f32 %f22769, %f22753, %f22753, %f22769;
	}
	// end inline asm
	// begin inline asm
	{	
fma.rn.f32 %f22773, %f22757, %f22757, %f22773;
	}
	// end inline asm
	// begin inline asm
	{	
fma.rn.f32 %f22777, %f22761, %f22761, %f22777;
	}
	// end inline asm
	// begin inline asm
	{	
fma.rn.f32 %f22781, %f22765, %f22765, %f22781;
	}
	// end inline asm
	// begin inline asm
	{	
fma.rn.f32 %f22753, %f22769, %f22769, %f22753;
	}
	// end inline asm
	// begin inline asm
	{	
fma.rn.f32 %f22757, %f22773, %f22773, %f22757;
	}
	// end inline asm
	// begin inline asm
	{	
fma.rn.f32 %f22761, %f22777, %f22777, %f22761;
	}
	// end inline asm
	// begin inline asm
	{	
fma.rn.f32 %f22765, %f22781, %f22781, %f22765;
	}
	// end inline asm
	// begin inline asm
	{	
fma.rn.f32 %f22769, %f22753, %f22753, %f22769;
	}
	// end inline asm
	// begin inline asm
	{	
fma.rn.f32 %f22773, %f22757, %f22757, %f22773;
	}
	// end inline asm
	// begin inline asm
	{	
fma.rn.f32 %f22777, %f22761, %f22761, %f22777;
	}
	// end inline asm
	// begin inline asm
	{	
fma.rn.f32 %f22781, %f22765, %f22765, %f22781;
	}
	// end inline asm
	// begin inline asm
	{	
fma.rn.f32 %f22753, %f22769, %f22769, %f22753;
	}
	// end inline asm
	// begin inline asm
	{	
fma.rn.f32 %f22757, %f22773, %f22773, %f22757;
	}
	// end inline asm
	// begin inline asm
	{	
fma.rn.f32 %f22761, %f22777, %f22777, %f22761;
	}
	// end inline asm
	// begin inline asm
	{	
fma.rn.f32 %f22765, %f22781, %f22781, %f22765;
	}
	// end inline asm
	// begin inline asm
	{	
fma.rn.f32 %f22769, %f22753, %f22753, %f22769;
	}
	// end inline asm
	// begin inline asm
	{	
fma.rn.f32 %f22773, %f22757, %f22757, %f22773;
	}
	// end inline asm
	// begin inline asm
	{	
fma.rn.f32 %f22777, %f22761, %f22761, %f22777;
	}
	// end inline asm
	// begin inline asm
	{	
fma.rn.f32 %f22781, %f22765, %f22765, %f22781;
	}
	// end inline asm
	// begin inline asm
	{	
fma.rn.f32 %f22753, %f22769, %f22769, %f22753;
	}
	// end inline asm
	// begin inline asm
	{	
fma.rn.f32 %f22757, %f22773, %f22773, %f22757;
	}
	// end inline asm
	// begin inline asm
	{	
fma.rn.f32 %f22761, %f22777, %f22777, %f22761;
	}
	// end inline asm
	// begin inline asm
	{	
fma.rn.f32 %f22765, %f22781, %f22781, %f22765;
	}
	// end inline asm
	// begin inline asm
	{	
fma.rn.f32 %f22769, %f22753, %f22753, %f22769;
	}
	// end inline asm
	// begin inline asm
	{	
fma.rn.f32 %f22773, %f22757, %f22757, %f22773;
	}
	// end inline asm
	// begin inline asm
	{	
fma.rn.f32 %f22777, %f22761, %f22761, %f22777;
	}
	// end inline asm
	// begin inline asm
	{	
fma.rn.f32 %f22781, %f22765, %f22765, %f22781;
	}
	// end inline asm
	// begin inline asm
	{	
fma.rn.f32 %f22753, %f22769, %f22769, %f22753;
	}
	// end inline asm
	// begin inline asm
	{	
fma.rn.f32 %f22757, %f22773, %f22773, %f22757;
	}
	// end inline asm
	// begin inline asm
	{	
fma.rn.f32 %f22761, %f22777, %f22777, %f22761;
	}
	// end inline asm
	// begin inline asm
	{	
fma.rn.f32 %f22765, %f22781, %f22781, %f22765;
	}
	// end inline asm
	// begin inline asm
	{	
fma.rn.f32 %f22769, %f22753, %f22753, %f22769;
	}
	// end inline asm
	// begin inline asm
	{	
fma.rn.f32 %f22773, %f22757, %f22757, %f22773;
	}
	// end inline asm
	// begin inline asm
	{	
fma.rn.f32 %f22777, %f22761, %f22761, %f22777;
	}
	// end inline asm
	// begin inline asm
	{	
fma.rn.f32 %f22781, %f22765, %f22765, %f22781;
	}
	// end inline asm
	// begin inline asm
	{	
fma.rn.f32 %f22753, %f22769, %f22769, %f22753;
	}
	// end inline asm
	// begin inline asm
	{	
fma.rn.f32 %f22757, %f22773, %f22773, %f22757;
	}
	// end inline asm
	// begin inline asm
	{	
fma.rn.f32 %f22761, %f22777, %f22777, %f22761;
	}
	// end inline asm
	// begin inline asm
	{	
fma.rn.f32 %f22765, %f22781, %f22781, %f22765;
	}
	// end inline asm
	// begin inline asm
	{	
fma.rn.f32 %f22769, %f22753, %f22753, %f22769;
	}
	// end inline asm
	// begin inline asm
	{	
fma.rn.f32 %f22773, %f22757, %f22757, %f22773;
	}
	// end inline asm
	// begin inline asm
	{	
fma.rn.f32 %f22777, %f22761, %f22761, %f22777;
	}
	// end inline asm
	// begin inline asm
	{	
fma.rn.f32 %f22781, %f22765, %f22765, %f22781;
	}
	// end inline asm
	// begin inline asm
	{	
fma.rn.f32 %f22753, %f22769, %f22769, %f22753;
	}
	// end inline asm
	// begin inline asm
	{	
fma.rn.f32 %f22757, %f22773, %f22773, %f22757;
	}
	// end inline asm
	// begin inline asm
	{	
fma.rn.f32 %f22761, %f22777, %f22777, %f22761;
	}
	// end inline asm
	// begin inline asm
	{	
fma.rn.f32 %f22765, %f22781, %f22781, %f22765;
	}
	// end inline asm
	// begin inline asm
	{	
fma.rn.f32 %f22769, %f22753, %f22753, %f22769;
	}
	// end inline asm
	// begin inline asm
	{	
fma.rn.f32 %f22773, %f22757, %f22757, %f22773;
	}
	// end inline asm
	// begin inline asm
	{	
fma.rn.f32 %f22777, %f22761, %f22761, %f22777;
	}
	// end inline asm
	// begin inline asm
	{	
fma.rn.f32 %f22781, %f22765, %f22765, %f22781;
	}
	// end inline asm
	// begin inline asm
	{	
fma.rn.f32 %f22753, %f22769, %f22769, %f22753;
	}
	// end inline asm
	// begin inline asm
	{	
fma.rn.f32 %f22757, %f22773, %f22773, %f22757;
	}
	// end inline asm
	// begin inline asm
	{	
fma.rn.f32 %f22761, %f22777, %f22777, %f22761;
	}
	// end inline asm
	// begin inline asm
	{	
fma.rn.f32 %f22765, %f22781, %f22781, %f22765;
	}
	// end inline asm
	// begin inline asm
	{	
fma.rn.f32 %f22769, %f22753, %f22753, %f22769;
	}
	// end inline asm
	// begin inline asm
	{	
fma.rn.f32 %f22773, %f22757, %f22757, %f22773;
	}
	// end inline asm
	// begin inline asm
	{	
fma.rn.f32 %f22777, %f22761, %f22761, %f22777;
	}
	// end inline asm
	// begin inline asm
	{	
fma.rn.f32 %f22781, %f22765, %f22765, %f22781;
	}
	// end inline asm
	// begin inline asm
	{	
fma.rn.f32 %f22753, %f22769, %f22769, %f22753;
	}
	// end inline asm
	// begin inline asm
	{	
fma.rn.f32 %f22757, %f22773, %f22773, %f22757;
	}
	// end inline asm
	// begin inline asm
	{	
fma.rn.f32 %f22761, %f22777, %f22777, %f22761;
	}
	// end inline asm
	// begin inline asm
	{	
fma.rn.f32 %f22765, %f22781, %f22781, %f22765;
	}
	// end inline asm
	// begin inline asm
	{	
fma.rn.f32 %f22769, %f22753, %f22753, %f22769;
	}
	// end inline asm
	// begin inline asm
	{	
fma.rn.f32 %f22773, %f22757, %f22757, %f22773;
	}
	// end inline asm
	// begin inline asm
	{	
fma.rn.f32 %f22777, %f22761, %f22761, %f22777;
	}
	// end inline asm
	// begin inline asm
	{	
fma.rn.f32 %f22781, %f22765, %f22765, %f22781;
	}
	// end inline asm
	// begin inline asm
	{	
fma.rn.f32 %f22753, %f22769, %f22769, %f22753;
	}
	// end inline asm
	// begin inline asm
	{	
fma.rn.f32 %f22757, %f22773, %f22773, %f22757;
	}
	// end inline asm
	// begin inline asm
	{	
fma.rn.f32 %f22761, %f22777, %f22777, %f22761;
	}
	// end inline asm
	// begin inline asm
	{	
fma.rn.f32 %f22765, %f22781, %f22781, %f22765;
	}
	// end inline asm
	// begin inline asm
	{	
fma.rn.f32 %f22769, %f22753, %f22753, %f22769;
	}
	// end inline asm
	// begin inline asm
	{	
fma.rn.f32 %f22773, %f22757, %f22757, %f22773;
	}
	// end inline asm
	// begin inline asm
	{	
fma.rn.f32 %f22777, %f22761, %f22761, %f22777;
	}
	// end inline asm
	// begin inline asm
	{	
fma.rn.f32 %f22781, %f22765, %f22765, %f22781;
	}
	// end inline asm
	// begin inline asm
	{	
fma.rn.f32 %f22753, %f22769, %f22769, %f22753;
	}
	// end inline asm
	// begin inline asm
	{	
fma.rn.f32 %f22757, %f22773, %f22773, %f22757;
	}
	// end inline asm
	// begin inline asm
	{	
fma.rn.f32 %f22761, %f22777, %f22777, %f22761;
	}
	// end inline asm
	// begin inline asm
	{	
fma.rn.f32 %f22765, %f22781, %f22781, %f22765;
	}
	// end inline asm
	// begin inline asm
	{	
fma.rn.f32 %f22769, %f22753, %f22753, %f22769;
	}
	// end inline asm
	// begin inline asm
	{	
fma.rn.f32 %f22773, %f22757, %f22757, %f22773;
	}
	// end inline asm
	// begin inline asm
	{	
fma.rn.f32 %f22777, %f22761, %f22761, %f22777;
	}
	// end inline asm
	// begin inline asm
	{	
fma.rn.f32 %f22781, %f22765, %f22765, %f22781;
	}
	// end inline asm
	// begin inline asm
	{	
fma.rn.f32 %f22753, %f22769, %f22769, %f22753;
	}
	// end inline asm
	// begin inline asm
	{	
fma.rn.f32 %f22757, %f22773, %f22773, %f22757;
	}
	// end inline asm
	// begin inline asm
	{	
fma.rn.f32 %f22761, %f22777, %f22777, %f22761;
	}
	// end inline asm
	// begin inline asm
	{	
fma.rn.f32 %f22765, %f22781, %f22781, %f22765;
	}
	// end inline asm
	// begin inline asm
	{	
fma.rn.f32 %f22769, %f22753, %f22753, %f22769;
	}
	// end inline asm
	// begin inline asm
	{	
fma.rn.f32 %f22773, %f22757, %f22757, %f22773;
	}
	// end inline asm
	// begin inline asm
	{	
fma.rn.f32 %f22777, %f22761, %f22761, %f22777;
	}
	// end inline asm
	// begin inline asm
	{	
fma.rn.f32 %f22781, %f22765, %f22765, %f22781;
	}
	// end inline asm
	// begin inline asm
	{	
fma.rn.f32 %f22753, %f22769, %f22769, %f22753;
	}
	// end inline asm
	// begin inline asm
	{	
fma.rn.f32 %f22757, %f22773, %f22773, %f22757;
	}
	// end inline asm
	// begin inline asm
	{	
fma.rn.f32 %f22761, %f22777, %f22777, %f22761;
	}
	// end inline asm
	// begin inline asm
	{	
fma.rn.f32 %f22765, %f22781, %f22781, %f22765;
	}
	// end inline asm
	// begin inline asm
	{	
fma.rn.f32 %f22769, %f22753, %f22753, %f22769;
	}
	// end inline asm
	// begin inline asm
	{	
fma.rn.f32 %f22773, %f22757, %f22757, %f22773;
	}
	// end inline asm
	// begin inline asm
	{	
fma.rn.f32 %f22777, %f22761, %f22761, %f22777;
	}
	// end inline asm
	// begin inline asm
	{	
fma.rn.f32 %f22781, %f22765, %f22765, %f22781;
	}
	// end inline asm
	// begin inline asm
	{	
fma.rn.f32 %f22753, %f22769, %f22769, %f22753;
	}
	// end inline asm
	// begin inline asm
	{	
fma.rn.f32 %f22757, %f22773, %f22773, %f22757;
	}
	// end inline asm
	// begin inline asm
	{	
fma.rn.f32 %f22761, %f22777, %f22777, %f22761;
	}
	// end inline asm
	// begin inline asm
	{	
fma.rn.f32 %f22765, %f22781, %f22781, %f22765;
	}
	// end inline asm
	// begin inline asm
	{	
fma.rn.f32 %f22769, %f22753, %f22753, %f22769;
	}
	// end inline asm
	// begin inline asm
	{	
fma.rn.f32 %f22773, %f22757, %f22757, %f22773;
	}
	// end inline asm
	// begin inline asm
	{	
fma.rn.f32 %f22777, %f22761, %f22761, %f22777;
	}
	// end inline asm
	// begin inline asm
	{	
fma.rn.f32 %f22781, %f22765, %f22765, %f22781;
	}
	// end inline asm
	// begin inline asm
	{	
fma.rn.f32 %f22753, %f22769, %f22769, %f22753;
	}
	// end inline asm
	// begin inline asm
	{	
fma.rn.f32 %f22757, %f22773, %f22773, %f22757;
	}
	// end inline asm
	// begin inline asm
	{	
fma.rn.f32 %f22761, %f22777, %f22777, %f22761;
	}
	// end inline asm
	// begin inline asm
	{	
fma.rn.f32 %f22765, %f22781, %f22781, %f22765;
	}
	// end inline asm
	// begin inline asm
	{	
fma.rn.f32 %f22769, %f22753, %f22753, %f22769;
	}
	// end inline asm
	// begin inline asm
	{	
fma.rn.f32 %f22773, %f22757, %f22757, %f22773;
	}
	// end inline asm
	// begin inline asm
	{	
fma.rn.f32 %f22777, %f22761, %f22761, %f22777;
	}
	// end inline asm
	// begin inline asm
	{	
fma.rn.f32 %f22781, %f22765, %f22765, %f22781;
	}
	// end inline asm
	// begin inline asm
	{	
fma.rn.f32 %f22753, %f22769, %f22769, %f22753;
	}
	// end inline asm
	// begin inline asm
	{	
fma.rn.f32 %f22757, %f22773, %f22773, %f22757;
	}
	// end inline asm
	// begin inline asm
	{	
fma.rn.f32 %f22761, %f22777, %f22777, %f22761;
	}
	// end inline asm
	// begin inline asm
	{	
fma.rn.f32 %f22765, %f22781, %f22781, %f22765;
	}
	// end inline asm
	// begin inline asm
	{	
fma.rn.f32 %f22769, %f22753, %f22753, %f22769;
	}
	// end inline asm
	// begin inline asm
	{	
fma.rn.f32 %f22773, %f22757, %f22757, %f22773;
	}
	// end inline asm
	// begin inline asm
	{	
fma.rn.f32 %f22777, %f22761, %f22761, %f22777;
	}
	// end inline asm
	// begin inline asm
	{	
fma.rn.f32 %f22781, %f22765, %f22765, %f22781;
	}
	// end inline asm
	// begin inline asm
	{	
fma.rn.f32 %f22753, %f22769, %f22769, %f22753;
	}
	// end inline asm
	// begin inline asm
	{	
fma.rn.f32 %f22757, %f22773, %f22773, %f22757;
	}
	// end inline asm
	// begin inline asm
	{	
fma.rn.f32 %f22761, %f22777, %f22777, %f22761;
	}
	// end inline asm
	// begin inline asm
	{	
fma.rn.f32 %f22765, %f22781, %f22781, %f22765;
	}
	// end inline asm
	// begin inline asm
	{	
fma.rn.f32 %f22769, %f22753, %f22753, %f22769;
	}
	// end inline asm
	// begin inline asm
	{	
fma.rn.f32 %f22773, %f22757, %f22757, %f22773;
	}
	// end inline asm
	// begin inline asm
	{	
fma.rn.f32 %f22777, %f22761, %f22761, %f22777;
	}
	// end inline asm
	// begin inline asm
	{	
fma.rn.f32 %f22781, %f22765, %f22765, %f22781;
	}
	// end inline asm
	// begin inline asm
	{	
fma.rn.f32 %f22753, %f22769, %f22769, %f22753;
	}
	// end inline asm
	// begin inline asm
	{	
fma.rn.f32 %f22757, %f22773, %f22773, %f22757;
	}
	// end inline asm
	// begin inline asm
	{	
fma.rn.f32 %f22761, %f22777, %f22777, %f22761;
	}
	// end inline asm
	// begin inline asm
	{	
fma.rn.f32 %f22765, %f22781, %f22781, %f22765;
	}
	// end inline asm
	// begin inline asm
	{	
fma.rn.f32 %f22769, %f22753, %f22753, %f22769;
	}
	// end inline asm
	// begin inline asm
	{	
fma.rn.f32 %f22773, %f22757, %f22757, %f22773;
	}
	// end inline asm
	// begin inline asm
	{	
fma.rn.f32 %f22777, %f22761, %f22761, %f22777;
	}
	// end inline asm
	// begin inline asm
	{	
fma.rn.f32 %f22781, %f22765, %f22765, %f22781;
	}
	// end inline asm
	// begin inline asm
	{	
fma.rn.f32 %f22753, %f22769, %f22769, %f22753;
	}
	// end inline asm
	// begin inline asm
	{	
fma.rn.f32 %f22757, %f22773, %f22773, %f22757;
	}
	// end inline asm
	// begin inline asm
	{	
fma.rn.f32 %f22761, %f22777, %f22777, %f22761;
	}
	// end inline asm
	// begin inline asm
	{	
fma.rn.f32 %f22765, %f22781, %f22781, %f22765;
	}
	// end inline asm
	// begin inline asm
	{	
fma.rn.f32 %f22769, %f22753, %f22753, %f22769;
	}
	// end inline asm
	// begin inline asm
	{	
fma.rn.f32 %f22773, %f22757, %f22757, %f22773;
	}
	// end inline asm
	// begin inline asm
	{	
fma.rn.f32 %f22777, %f22761, %f22761, %f22777;
	}
	// end inline asm
	// begin inline asm
	{	
fma.rn.f32 %f22781, %f22765, %f22765, %f22781;
	}
	// end inline asm
	// begin inline asm
	{	
fma.rn.f32 %f22753, %f22769, %f22769, %f22753;
	}
	// end inline asm
	// begin inline asm
	{	
fma.rn.f32 %f22757, %f22773, %f22773, %f22757;
	}
	// end inline asm
	// begin inline asm
	{	
fma.rn.f32 %f22761, %f22777, %f22777, %f22761;
	}
	// end inline asm
	// begin inline asm
	{	
fma.rn.f32 %f22765, %f22781, %f22781, %f22765;
	}
	// end inline asm
	// begin inline asm
	{	
fma.rn.f32 %f22769, %f22753, %f22753, %f22769;
	}
	// end inline asm
	// begin inline asm
	{	
fma.rn.f32 %f22773, %f22757, %f22757, %f22773;
	}
	// end inline asm
	// begin inline asm
	{	
fma.rn.f32 %f22777, %f22761, %f22761, %f22777;
	}
	// end inline asm
	// begin inline asm
	{	
fma.rn.f32 %f22781, %f22765, %f22765, %f22781;
	}
	// end inline asm
	// begin inline asm
	{	
fma.rn.f32 %f22753, %f22769, %f22769, %f22753;
	}
	// end inline asm
	// begin inline asm
	{	
fma.rn.f32 %f22757, %f22773, %f22773, %f22757;
	}
	// end inline asm
	// begin inline asm
	{	
fma.rn.f32 %f22761, %f22777, %f22777, %f22761;
	}
	// end inline asm
	// begin inline asm
	{	
fma.rn.f32 %f22765, %f22781, %f22781, %f22765;
	}
	// end inline asm
	// begin inline asm
	{	
fma.rn.f32 %f22769, %f22753, %f22753, %f22769;
	}
	// end inline asm
	// begin inline asm
	{	
fma.rn.f32 %f22773, %f22757, %f22757, %f22773;
	}
	// end inline asm
	// begin inline asm
	{	
fma.rn.f32 %f22777, %f22761, %f22761, %f22777;
	}
	// end inline asm
	// begin inline asm
	{	
fma.rn.f32 %f22781, %f22765, %f22765, %f22781;
	}
	// end inline asm
	// begin inline asm
	{	
fma.rn.f32 %f22753, %f22769, %f22769, %f22753;
	}
	// end inline asm
	// begin inline asm
	{	
fma.rn.f32 %f22757, %f22773, %f22773, %f22757;
	}
	// end inline asm
	// begin inline asm
	{	
fma.rn.f32 %f22761, %f22777, %f22777, %f22761;
	}
	// end inline asm
	// begin inline asm
	{	
fma.rn.f32 %f22765, %f22781, %f22781, %f22765;
	}
	// end inline asm
	// begin inline asm
	{	
fma.rn.f32 %f22769, %f22753, %f22753, %f22769;
	}
	// end inline asm
	// begin inline asm
	{	
fma.rn.f32 %f22773, %f22757, %f22757, %f22773;
	}
	// end inline asm
	// begin inline asm
	{	
fma.rn.f32 %f22777, %f22761, %f22761, %f22777;
	}
	// end inline asm
	// begin inline asm
	{	
fma.rn.f32 %f22781, %f22765, %f22765, %f22781;
	}
	// end inline asm
	// begin inline asm
	{	
fma.rn.f32 %f22753, %f22769, %f22769, %f22753;
	}
	// end inline asm
	// begin inline asm
	{	
fma.rn.f32 %f22757, %f22773, %f22773, %f22757;
	}
	// end inline asm
	// begin inline asm
	{	
fma.rn.f32 %f22761, %f22777, %f22777, %f22761;
	}
	// end inline asm
	// begin inline asm
	{	
fma.rn.f32 %f22765, %f22781, %f22781, %f22765;
	}
	// end inline asm
	// begin inline asm
	{	
fma.rn.f32 %f22769, %f22753, %f22753, %f22769;
	}
	// end inline asm
	// begin inline asm
	{	
fma.rn.f32 %f22773, %f22757, %f22757, %f22773;
	}
	// end inline asm
	// begin inline asm
	{	
fma.rn.f32 %f22777, %f22761, %f22761, %f22777;
	}
	// end inline asm
	// begin inline asm
	{	
fma.rn.f32 %f22781, %f22765, %f22765, %f22781;
	}
	// end inline asm
	// begin inline asm
	{	
fma.rn.f32 %f22753, %f22769, %f22769, %f22753;
	}
	// end inline asm
	// begin inline asm
	{	
fma.rn.f32 %f22757, %f22773, %f22773, %f22757;
	}
	// end inline asm
	// begin inline asm
	{	
fma.rn.f32 %f22761, %f22777, %f22777, %f22761;
	}
	// end inline asm
	// begin inline asm
	{	
fma.rn.f32 %f22765, %f22781, %f22781, %f22765;
	}
	// end inline asm
	// begin inline asm
	{	
fma.rn.f32 %f22769, %f22753, %f22753, %f22769;
	}
	// end inline asm
	// begin inline asm
	{	
fma.rn.f32 %f22773, %f22757, %f22757, %f22773;
	}
	// end inline asm
	// begin inline asm
	{	
fma.rn.f32 %f22777, %f22761, %f22761, %f22777;
	}
	// end inline asm
	// begin inline asm
	{	
fma.rn.f32 %f22781, %f22765, %f22765, %f22781;
	}
	// end inline asm
	// begin inline asm
	{	
fma.rn.f32 %f22753, %f22769, %f22769, %f22753;
	}
	// end inline asm
	// begin inline asm
	{	
fma.rn.f32 %f22757, %f22773, %f22773, %f22757;
	}
	// end inline asm
	// begin inline asm
	{	
fma.rn.f32 %f22761, %f22777, %f22777, %f22761;
	}
	// end inline asm
	// begin inline asm
	{	
fma.rn.f32 %f22765, %f22781, %f22781, %f22765;
	}
	// end inline asm
	// begin inline asm
	{	
fma.rn.f32 %f22769, %f22753, %f22753, %f22769;
	}
	// end inline asm
	// begin inline asm
	{	
fma.rn.f32 %f22773, %f22757, %f22757, %f22773;
	}
	// end inline asm
	// begin inline asm
	{	
fma.rn.f32 %f22777, %f22761, %f22761, %f22777;
	}
	// end inline asm
	// begin inline asm
	{	
fma.rn.f32 %f22781, %f22765, %f22765, %f22781;
	}
	// end inline asm
	// begin inline asm
	{	
fma.rn.f32 %f22753, %f22769, %f22769, %f22753;
	}
	// end inline asm
	// begin inline asm
	{	
fma.rn.f32 %f22757, %f22773, %f22773, %f22757;
	}
	// end inline asm
	// begin inline asm
	{	
fma.rn.f32 %f22761, %f22777, %f22777, %f22761;
	}
	// end inline asm
	// begin inline asm
	{	
fma.rn.f32 %f22765, %f22781, %f22781, %f22765;
	}
	// end inline asm
	// begin inline asm
	{	
fma.rn.f32 %f22769, %f22753, %f22753, %f22769;
	}
	// end inline asm
	// begin inline asm
	{	
fma.rn.f32 %f22773, %f22757, %f22757, %f22773;
	}
	// end inline asm
	// begin inline asm
	{	
fma.rn.f32 %f22777, %f22761, %f22761, %f22777;
	}
	// end inline asm
	// begin inline asm
	{	
fma.rn.f32 %f22781, %f22765, %f22765, %f22781;
	}
	// end inline asm
	// begin inline asm
	{	
fma.rn.f32 %f22753, %f22769, %f22769, %f22753;
	}
	// end inline asm
	// begin inline asm
	{	
fma.rn.f32 %f22757, %f22773, %f22773, %f22757;
	}
	// end inline asm
	// begin inline asm
	{	
fma.rn.f32 %f22761, %f22777, %f22777, %f22761;
	}
	// end inline asm
	// begin inline asm
	{	
fma.rn.f32 %f22765, %f22781, %f22781, %f22765;
	}
	// end inline asm
	// begin inline asm
	{	
fma.rn.f32 %f22769, %f22753, %f22753, %f22769;
	}
	// end inline asm
	// begin inline asm
	{	
fma.rn.f32 %f22773, %f22757, %f22757, %f22773;
	}
	// end inline asm
	// begin inline asm
	{	
fma.rn.f32 %f22777, %f22761, %f22761, %f22777;
	}
	// end inline asm
	// begin inline asm
	{	
fma.rn.f32 %f22781, %f22765, %f22765, %f22781;
	}
	// end inline asm
	// begin inline asm
	{	
fma.rn.f32 %f22753, %f22769, %f22769, %f22753;
	}
	// end inline asm
	// begin inline asm
	{	
fma.rn.f32 %f22757, %f22773, %f22773, %f22757;
	}
	// end inline asm
	// begin inline asm
	{	
fma.rn.f32 %f22761, %f22777, %f22777, %f22761;
	}
	// end inline asm
	// begin inline asm
	{	
fma.rn.f32 %f22765, %f22781, %f22781, %f22765;
	}
	// end inline asm
	// begin inline asm
	{	
fma.rn.f32 %f22769, %f22753, %f22753, %f22769;
	}
	// end inline asm
	// begin inline asm
	{	
fma.rn.f32 %f22773, %f22757, %f22757, %f22773;
	}
	// end inline asm
	// begin inline asm
	{	
fma.rn.f32 %f22777, %f22761, %f22761, %f22777;
	}
	// end inline asm
	// begin inline asm
	{	
fma.rn.f32 %f22781, %f22765, %f22765, %f22781;
	}
	// end inline asm
	// begin inline asm
	{	
fma.rn.f32 %f22753, %f22769, %f22769, %f22753;
	}
	// end inline asm
	// begin inline asm
	{	
fma.rn.f32 %f22757, %f22773, %f22773, %f22757;
	}
	// end inline asm
	// begin inline asm
	{	
fma.rn.f32 %f22761, %f22777, %f22777, %f22761;
	}
	// end inline asm
	// begin inline asm
	{	
fma.rn.f32 %f22765, %f22781, %f22781, %f22765;
	}
	// end inline asm
	// begin inline asm
	{	
fma.rn.f32 %f22769, %f22753, %f22753, %f22769;
	}
	// end inline asm
	// begin inline asm
	{	
fma.rn.f32 %f22773, %f22757, %f22757, %f22773;
	}
	// end inline asm
	// begin inline asm
	{	
fma.rn.f32 %f22777, %f22761, %f22761, %f22777;
	}
	// end inline asm
	// begin inline asm
	{	
fma.rn.f32 %f22781, %f22765, %f22765, %f22781;
	}
	// end inline asm
	// begin inline asm
	{	
fma.rn.f32 %f22753, %f22769, %f22769, %f22753;
	}
	// end inline asm
	// begin inline asm
	{	
fma.rn.f32 %f22757, %f22773, %f22773, %f22757;
	}
	// end inline asm
	// begin inline asm
	{	
fma.rn.f32 %f22761, %f22777, %f22777, %f22761;
	}
	// end inline asm
	// begin inline asm
	{	
fma.rn.f32 %f22765, %f22781, %f22781, %f22765;
	}
	// end inline asm
	// begin inline asm
	{	
fma.rn.f32 %f22769, %f22753, %f22753, %f22769;
	}
	// end inline asm
	// begin inline asm
	{	
fma.rn.f32 %f22773, %f22757, %f22757, %f22773;
	}
	// end inline asm
	// begin inline asm
	{	
fma.rn.f32 %f22777, %f22761, %f22761, %f22777;
	}
	// end inline asm
	// begin inline asm
	{	
fma.rn.f32 %f22781, %f22765, %f22765, %f22781;
	}
	// end inline asm
	// begin inline asm
	{	
fma.rn.f32 %f22753, %f22769, %f22769, %f22753;
	}
	// end inline asm
	// begin inline asm
	{	
fma.rn.f32 %f22757, %f22773, %f22773, %f22757;
	}
	// end inline asm
	// begin inline asm
	{	
fma.rn.f32 %f22761, %f22777, %f22777, %f22761;
	}
	// end inline asm
	// begin inline asm
	{	
fma.rn.f32 %f22765, %f22781, %f22781, %f22765;
	}
	// end inline asm
	// begin inline asm
	{	
fma.rn.f32 %f22769, %f22753, %f22753, %f22769;
	}
	// end inline asm
	// begin inline asm
	{	
fma.rn.f32 %f22773, %f22757, %f22757, %f22773;
	}
	// end inline asm
	// begin inline asm
	{	
fma.rn.f32 %f22777, %f22761, %f22761, %f22777;
	}
	// end inline asm
	// begin inline asm
	{	
fma.rn.f32 %f22781, %f22765, %f22765, %f22781;
	}
	// end inline asm
	// begin inline asm
	{	
fma.rn.f32 %f22753, %f22769, %f22769, %f22753;
	}
	// end inline asm
	// begin inline asm
	{	
fma.rn.f32 %f22757, %f22773, %f22773, %f22757;
	}
	// end inline asm
	// begin inline asm
	{	
fma.rn.f32 %f22761, %f22777, %f22777, %f22761;
	}
	// end inline asm
	// begin inline asm
	{	
fma.rn.f32 %f22765, %f22781, %f22781, %f22765;
	}
	// end inline asm
	// begin inline asm
	{	
fma.rn.f32 %f22769, %f22753, %f22753, %f22769;
	}
	// end inline asm
	// begin inline asm
	{	
fma.rn.f32 %f22773, %f22757, %f22757, %f22773;
	}
	// end inline asm
	// begin inline asm
	{	
fma.rn.f32 %f22777, %f22761, %f22761, %f22777;
	}
	// end inline asm
	// begin inline asm
	{	
fma.rn.f32 %f22781, %f22765, %f22765, %f22781;
	}
	// end inline asm
	// begin inline asm
	{	
fma.rn.f32 %f22753, %f22769, %f22769, %f22753;
	}
	// end inline asm
	// begin inline asm
	{	
fma.rn.f32 %f22757, %f22773, %f22773, %f22757;
	}
	// end inline asm
	// begin inline asm
	{	
fma.rn.f32 %f22761, %f22777, %f22777, %f22761;
	}
	// end inline asm
	// begin inline asm
	{	
fma.rn.f32 %f22765, %f22781, %f22781, %f22765;
	}
	// end inline asm
	// begin inline asm
	{	
fma.rn.f32 %f22769, %f22753, %f22753, %f22769;
	}
	// end inline asm
	// begin inline asm
	{	
fma.rn.f32 %f22773, %f22757, %f22757, %f22773;
	}
	// end inline asm
	// begin inline asm
	{	
fma.rn.f32 %f22777, %f22761, %f22761, %f22777;
	}
	// end inline asm
	// begin inline asm
	{	
fma.rn.f32 %f22781, %f22765, %f22765, %f22781;
	}
	// end inline asm
	// begin inline asm
	{	
fma.rn.f32 %f22753, %f22769, %f22769, %f22753;
	}
	// end inline asm
	// begin inline asm
	{	
fma.rn.f32 %f22757, %f22773, %f22773, %f22757;
	}
	// end inline asm
	// begin inline asm
	{	
fma.rn.f32 %f22761, %f22777, %f22777, %f22761;
	}
	// end inline asm
	// begin inline asm
	{	
fma.rn.f32 %f22765, %f22781, %f22781, %f22765;
	}
	// end inline asm
	// begin inline asm
	{	
fma.rn.f32 %f22769, %f22753, %f22753, %f22769;
	}
	// end inline asm
	// begin inline asm
	{	
fma.rn.f32 %f22773, %f22757, %f22757, %f22773;
	}
	// end inline asm
	// begin inline asm
	{	
fma.rn.f32 %f22777, %f22761, %f22761, %f22777;
	}
	// end inline asm
	// begin inline asm
	{	
fma.rn.f32 %f22781, %f22765, %f22765, %f22781;
	}
	// end inline asm
	// begin inline asm
	{	
fma.rn.f32 %f22753, %f22769, %f22769, %f22753;
	}
	// end inline asm
	// begin inline asm
	{	
fma.rn.f32 %f22757, %f22773, %f22773, %f22757;
	}
	// end inline asm
	// begin inline asm
	{	
fma.rn.f32 %f22761, %f22777, %f22777, %f22761;
	}
	// end inline asm
	// begin inline asm
	{	
fma.rn.f32 %f22765, %f22781, %f22781, %f22765;
	}
	// end inline asm
	// begin inline asm
	{	
fma.rn.f32 %f22769, %f22753, %f22753, %f22769;
	}
	// end inline asm
	// begin inline asm
	{	
fma.rn.f32 %f22773, %f22757, %f22757, %f22773;
	}
	// end inline asm
	// begin inline asm
	{	
fma.rn.f32 %f22777, %f22761, %f22761, %f22777;
	}
	// end inline asm
	// begin inline asm
	{	
fma.rn.f32 %f22781, %f22765, %f22765, %f22781;
	}
	// end inline asm
	// begin inline asm
	{	
fma.rn.f32 %f22753, %f22769, %f22769, %f22753;
	}
	// end inline asm
	// begin inline asm
	{	
fma.rn.f32 %f22757, %f22773, %f22773, %f22757;
	}
	// end inline asm
	// begin inline asm
	{	
fma.rn.f32 %f22761, %f22777, %f22777, %f22761;
	}
	// end inline asm
	// begin inline asm
	{	
fma.rn.f32 %f22765, %f22781, %f22781, %f22765;
	}
	// end inline asm
	// begin inline asm
	{	
fma.rn.f32 %f22769, %f22753, %f22753, %f22769;
	}
	// end inline asm
	// begin inline asm
	{	
fma.rn.f32 %f22773, %f22757, %f22757, %f22773;
	}
	// end inline asm
	// begin inline asm
	{	
fma.rn.f32 %f22777, %f22761, %f22761, %f22777;
	}
	// end inline asm
	// begin inline asm
	{	
fma.rn.f32 %f22781, %f22765, %f22765, %f22781;
	}
	// end inline asm
	// begin inline asm
	{	
fma.rn.f32 %f22753, %f22769, %f22769, %f22753;
	}
	// end inline asm
	// begin inline asm
	{	
fma.rn.f32 %f22757, %f22773, %f22773, %f22757;
	}
	// end inline asm
	// begin inline asm
	{	
fma.rn.f32 %f22761, %f22777, %f22777, %f22761;
	}
	// end inline asm
	// begin inline asm
	{	
fma.rn.f32 %f22765, %f22781, %f22781, %f22765;
	}
	// end inline asm
	// begin inline asm
	{	
fma.rn.f32 %f22769, %f22753, %f22753, %f22769;
	}
	// end inline asm
	// begin inline asm
	{	
fma.rn.f32 %f22773, %f22757, %f22757, %f22773;
	}
	// end inline asm
	// begin inline asm
	{	
fma.rn.f32 %f22777, %f22761, %f22761, %f22777;
	}
	// end inline asm
	// begin inline asm
	{	
fma.rn.f32 %f22781, %f22765, %f22765, %f22781;
	}
	// end inline asm
	// begin inline asm
	{	
fma.rn.f32 %f22753, %f22769, %f22769, %f22753;
	}
	// end inline asm
	// begin inline asm
	{	
fma.rn.f32 %f22757, %f22773, %f22773, %f22757;
	}
	// end inline asm
	// begin inline asm
	{	
fma.rn.f32 %f22761, %f22777, %f22777, %f22761;
	}
	// end inline asm
	// begin inline asm
	{	
fma.rn.f32 %f22765, %f22781, %f22781, %f22765;
	}
	// end inline asm
	// begin inline asm
	{	
fma.rn.f32 %f22769, %f22753, %f22753, %f22769;
	}
	// end inline asm
	// begin inline asm
	{	
fma.rn.f32 %f22773, %f22757, %f22757, %f22773;
	}
	// end inline asm
	// begin inline asm
	{	
fma.rn.f32 %f22777, %f22761, %f22761, %f22777;
	}
	// end inline asm
	// begin inline asm
	{	
fma.rn.f32 %f22781, %f22765, %f22765, %f22781;
	}
	// end inline asm
	// begin inline asm
	{	
fma.rn.f32 %f22753, %f22769, %f22769, %f22753;
	}
	// end inline asm
	// begin inline asm
	{	
fma.rn.f32 %f22757, %f22773, %f22773, %f22757;
	}
	// end inline asm
	// begin inline asm
	{	
fma.rn.f32 %f22761, %f22777, %f22777, %f22761;
	}
	// end inline asm
	// begin inline asm
	{	
fma.rn.f32 %f22765, %f22781, %f22781, %f22765;
	}
	// end inline asm
	// begin inline asm
	{	
fma.rn.f32 %f22769, %f22753, %f22753, %f22769;
	}
	// end inline asm
	// begin inline asm
	{	
fma.rn.f32 %f22773, %f22757, %f22757, %f22773;
	}
	// end inline asm
	// begin inline asm
	{	
fma.rn.f32 %f22777, %f22761, %f22761, %f22777;
	}
	// end inline asm
	// begin inline asm
	{	
fma.rn.f32 %f22781, %f22765, %f22765, %f22781;
	}
	// end inline asm
	// begin inline asm
	{	
fma.rn.f32 %f22753, %f22769, %f22769, %f22753;
	}
	// end inline asm
	// begin inline asm
	{	
fma.rn.f32 %f22757, %f22773, %f22773, %f22757;
	}
	// end inline asm
	// begin inline asm
	{	
fma.rn.f32 %f22761, %f22777, %f22777, %f22761;
	}
	// end inline asm
	// begin inline asm
	{	
fma.rn.f32 %f22765, %f22781, %f22781, %f22765;
	}
	// end inline asm
	// begin inline asm
	{	
fma.rn.f32 %f22769, %f22753, %f22753, %f22769;
	}
	// end inline asm
	// begin inline asm
	{	
fma.rn.f32 %f22773, %f22757, %f22757, %f22773;
	}
	// end inline asm
	// begin inline asm
	{	
fma.rn.f32 %f22777, %f22761, %f22761, %f22777;
	}
	// end inline asm
	// begin inline asm
	{	
fma.rn.f32 %f22781, %f22765, %f22765, %f22781;
	}
	// end inline asm
	// begin inline asm
	{	
fma.rn.f32 %f22753, %f22769, %f22769, %f22753;
	}
	// end inline asm
	// begin inline asm
	{	
fma.rn.f32 %f22757, %f22773, %f22773, %f22757;
	}
	// end inline asm
	// begin inline asm
	{	
fma.rn.f32 %f22761, %f22777, %f22777, %f22761;
	}
	// end inline asm
	// begin inline asm
	{	
fma.rn.f32 %f22765, %f22781, %f22781, %f22765;
	}
	// end inline asm
	// begin inline asm
	{	
fma.rn.f32 %f22769, %f22753, %f22753, %f22769;
	}
	// end inline asm
	// begin inline asm
	{	
fma.rn.f32 %f22773, %f22757, %f22757, %f22773;
	}
	// end inline asm
	// begin inline asm
	{	
fma.rn.f32 %f22777, %f22761, %f22761, %f22777;
	}
	// end inline asm
	// begin inline asm
	{	
fma.rn.f32 %f22781, %f22765, %f22765, %f22781;
	}
	// end inline asm
	// begin inline asm
	{	
fma.rn.f32 %f22753, %f22769, %f22769, %f22753;
	}
	// end inline asm
	// begin inline asm
	{	
fma.rn.f32 %f22757, %f22773, %f22773, %f22757;
	}
	// end inline asm
	// begin inline asm
	{	
fma.rn.f32 %f22761, %f22777, %f22777, %f22761;
	}
	// end inline asm
	// begin inline asm
	{	
fma.rn.f32 %f22765, %f22781, %f22781, %f22765;
	}
	// end inline asm
	// begin inline asm
	{	
fma.rn.f32 %f22769, %f22753, %f22753, %f22769;
	}
	// end inline asm
	// begin inline asm
	{	
fma.rn.f32 %f22773, %f22757, %f22757, %f22773;
	}
	// end inline asm
	// begin inline asm
	{	
fma.rn.f32 %f22777, %f22761, %f22761, %f22777;
	}
	// end inline asm
	// begin inline asm
	{	
fma.rn.f32 %f22781, %f22765, %f22765, %f22781;
	}
	// end inline asm
	// begin inline asm
	{	
fma.rn.f32 %f22753, %f22769, %f22769, %f22753;
	}
	// end inline asm
	// begin inline asm
	{	
fma.rn.f32 %f22757, %f22773, %f22773, %f22757;
	}
	// end inline asm
	// begin inline asm
	{	
fma.rn.f32 %f22761, %f22777, %f22777, %f22761;
	}
	// end inline asm
	// begin inline asm
	{	
fma.rn.f32 %f22765, %f22781, %f22781, %f22765;
	}
	// end inline asm
	// begin inline asm
	{	
fma.rn.f32 %f22769, %f22753, %f22753, %f22769;
	}
	// end inline asm
	// begin inline asm
	{	
fma.rn.f32 %f22773, %f22757, %f22757, %f22773;
	}
	// end inline asm
	// begin inline asm
	{	
fma.rn.f32 %f22777, %f22761, %f22761, %f22777;
	}
	// end inline asm
	// begin inline asm
	{	
fma.rn.f32 %f22781, %f22765, %f22765, %f22781;
	}
	// end inline asm
	// begin inline asm
	{	
fma.rn.f32 %f22753, %f22769, %f22769, %f22753;
	}
	// end inline asm
	// begin inline asm
	{	
fma.rn.f32 %f22757, %f22773, %f22773, %f22757;
	}
	// end inline asm
	// begin inline asm
	{	
fma.rn.f32 %f22761, %f22777, %f22777, %f22761;
	}
	// end inline asm
	// begin inline asm
	{	
fma.rn.f32 %f22765, %f22781, %f22781, %f22765;
	}
	// end inline asm
	// begin inline asm
	{	
fma.rn.f32 %f22769, %f22753, %f22753, %f22769;
	}
	// end inline asm
	// begin inline asm
	{	
fma.rn.f32 %f22773, %f22757, %f22757, %f22773;
	}
	// end inline asm
	// begin inline asm
	{	
fma.rn.f32 %f22777, %f22761, %f22761, %f22777;
	}
	// end inline asm
	// begin inline asm
	{	
fma.rn.f32 %f22781, %f22765, %f22765, %f22781;
	}
	// end inline asm
	// begin inline asm
	{	
fma.rn.f32 %f22753, %f22769, %f22769, %f22753;
	}
	// end inline asm
	// begin inline asm
	{	
fma.rn.f32 %f22757, %f22773, %f22773, %f22757;
	}
	// end inline asm
	// begin inline asm
	{	
fma.rn.f32 %f22761, %f22777, %f22777, %f22761;
	}
	// end inline asm
	// begin inline asm
	{	
fma.rn.f32 %f22765, %f22781, %f22781, %f22765;
	}
	// end inline asm
	// begin inline asm
	{	
fma.rn.f32 %f22769, %f22753, %f22753, %f22769;
	}
	// end inline asm
	// begin inline asm
	{	
fma.rn.f32 %f22773, %f22757, %f22757, %f22773;
	}
	// end inline asm
	// begin inline asm
	{	
fma.rn.f32 %f22777, %f22761, %f22761, %f22777;
	}
	// end inline asm
	// begin inline asm
	{	
fma.rn.f32 %f22781, %f22765, %f22765, %f22781;
	}
	// end inline asm
	// begin inline asm
	{	
fma.rn.f32 %f22753, %f22769, %f22769, %f22753;
	}
	// end inline asm
	// begin inline asm
	{	
fma.rn.f32 %f22757, %f22773, %f22773, %f22757;
	}
	// end inline asm
	// begin inline asm
	{	
fma.rn.f32 %f22761, %f22777, %f22777, %f22761;
	}
	// end inline asm
	// begin inline asm
	{	
fma.rn.f32 %f22765, %f22781, %f22781, %f22765;
	}
	// end inline asm
	// begin inline asm
	{	
fma.rn.f32 %f22769, %f22753, %f22753, %f22769;
	}
	// end inline asm
	// begin inline asm
	{	
fma.rn.f32 %f22773, %f22757, %f22757, %f22773;
	}
	// end inline asm
	// begin inline asm
	{	
fma.rn.f32 %f22777, %f22761, %f22761, %f22777;
	}
	// end inline asm
	// begin inline asm
	{	
fma.rn.f32 %f22781, %f22765, %f22765, %f22781;
	}
	// end inline asm
	// begin inline asm
	{	
fma.rn.f32 %f22753, %f22769, %f22769, %f22753;
	}
	// end inline asm
	// begin inline asm
	{	
fma.rn.f32 %f22757, %f22773, %f22773, %f22757;
	}
	// end inline asm
	// begin inline asm
	{	
fma.rn.f32 %f22761, %f22777, %f22777, %f22761;
	}
	// end inline asm
	// begin inline asm
	{	
fma.rn.f32 %f22765, %f22781, %f22781, %f22765;
	}
	// end inline asm
	// begin inline asm
	{	
fma.rn.f32 %f22769, %f22753, %f22753, %f22769;
	}
	// end inline asm
	// begin inline asm
	{	
fma.rn.f32 %f22773, %f22757, %f22757, %f22773;
	}
	// end inline asm
	// begin inline asm
	{	
fma.rn.f32 %f22777, %f22761, %f22761, %f22777;
	}
	// end inline asm
	// begin inline asm
	{	
fma.rn.f32 %f22781, %f22765, %f22765, %f22781;
	}
	// end inline asm
	// begin inline asm
	{	
fma.rn.f32 %f22753, %f22769, %f22769, %f22753;
	}
	// end inline asm
	// begin inline asm
	{	
fma.rn.f32 %f22757, %f22773, %f22773, %f22757;
	}
	// end inline asm
	// begin inline asm
	{	
fma.rn.f32 %f22761, %f22777, %f22777, %f22761;
	}
	// end inline asm
	// begin inline asm
	{	
fma.rn.f32 %f22765, %f22781, %f22781, %f22765;
	}
	// end inline asm
	// begin inline asm
	{	
fma.rn.f32 %f22769, %f22753, %f22753, %f22769;
	}
	// end inline asm
	// begin inline asm
	{	
fma.rn.f32 %f22773, %f22757, %f22757, %f22773;
	}
	// end inline asm
	// begin inline asm
	{	
fma.rn.f32 %f22777, %f22761, %f22761, %f22777;
	}
	// end inline asm
	// begin inline asm
	{	
fma.rn.f32 %f22781, %f22765, %f22765, %f22781;
	}
	// end inline asm
	// begin inline asm
	{	
fma.rn.f32 %f22753, %f22769, %f22769, %f22753;
	}
	// end inline asm
	// begin inline asm
	{	
fma.rn.f32 %f22757, %f22773, %f22773, %f22757;
	}
	// end inline asm
	// begin inline asm
	{	
fma.rn.f32 %f22761, %f22777, %f22777, %f22761;
	}
	// end inline asm
	// begin inline asm
	{	
fma.rn.f32 %f22765, %f22781, %f22781, %f22765;
	}
	// end inline asm
	// begin inline asm
	{	
fma.rn.f32 %f22769, %f22753, %f22753, %f22769;
	}
	// end inline asm
	// begin inline asm
	{	
fma.rn.f32 %f22773, %f22757, %f22757, %f22773;
	}
	// end inline asm
	// begin inline asm
	{	
fma.rn.f32 %f22777, %f22761, %f22761, %f22777;
	}
	// end inline asm
	// begin inline asm
	{	
fma.rn.f32 %f22781, %f22765, %f22765, %f22781;
	}
	// end inline asm
	// begin inline asm
	{	
fma.rn.f32 %f22753, %f22769, %f22769, %f22753;
	}
	// end inline asm
	// begin inline asm
	{	
fma.rn.f32 %f22757, %f22773, %f22773, %f22757;
	}
	// end inline asm
	// begin inline asm
	{	
fma.rn.f32 %f22761, %f22777, %f22777, %f22761;
	}
	// end inline asm
	// begin inline asm
	{	
fma.rn.f32 %f22765, %f22781, %f22781, %f22765;
	}
	// end inline asm
	// begin inline asm
	{	
fma.rn.f32 %f22769, %f22753, %f22753, %f22769;
	}
	// end inline asm
	// begin inline asm
	{	
fma.rn.f32 %f22773, %f22757, %f22757, %f22773;
	}
	// end inline asm
	// begin inline asm
	{	
fma.rn.f32 %f22777, %f22761, %f22761, %f22777;
	}
	// end inline asm
	// begin inline asm
	{	
fma.rn.f32 %f22781, %f22765, %f22765, %f22781;
	}
	// end inline asm
	// begin inline asm
	{	
fma.rn.f32 %f22753, %f22769, %f22769, %f22753;
	}
	// end inline asm
	// begin inline asm
	{	
fma.rn.f32 %f22757, %f22773, %f22773, %f22757;
	}
	// end inline asm
	// begin inline asm
	{	
fma.rn.f32 %f22761, %f22777, %f22777, %f22761;
	}
	// end inline asm
	// begin inline asm
	{	
fma.rn.f32 %f22765, %f22781, %f22781, %f22765;
	}
	// end inline asm
	// begin inline asm
	{	
fma.rn.f32 %f22769, %f22753, %f22753, %f22769;
	}
	// end inline asm
	// begin inline asm
	{	
fma.rn.f32 %f22773, %f22757, %f22757, %f22773;
	}
	// end inline asm
	// begin inline asm
	{	
fma.rn.f32 %f22777, %f22761, %f22761, %f22777;
	}
	// end inline asm
	// begin inline asm
	{	
fma.rn.f32 %f22781, %f22765, %f22765, %f22781;
	}
	// end inline asm
	// begin inline asm
	{	
fma.rn.f32 %f22753, %f22769, %f22769, %f22753;
	}
	// end inline asm
	// begin inline asm
	{	
fma.rn.f32 %f22757, %f22773, %f22773, %f22757;
	}
	// end inline asm
	// begin inline asm
	{	
fma.rn.f32 %f22761, %f22777, %f22777, %f22761;
	}
	// end inline asm
	// begin inline asm
	{	
fma.rn.f32 %f22765, %f22781, %f22781, %f22765;
	}
	// end inline asm
	// begin inline asm
	{	
fma.rn.f32 %f22769, %f22753, %f22753, %f22769;
	}
	// end inline asm
	// begin inline asm
	{	
fma.rn.f32 %f22773, %f22757, %f22757, %f22773;
	}
	// end inline asm
	// begin inline asm
	{	
fma.rn.f32 %f22777, %f22761, %f22761, %f22777;
	}
	// end inline asm
	// begin inline asm
	{	
fma.rn.f32 %f22781, %f22765, %f22765, %f22781;
	}
	// end inline asm
	// begin inline asm
	{	
fma.rn.f32 %f22753, %f22769, %f22769, %f22753;
	}
	// end inline asm
	// begin inline asm
	{	
fma.rn.f32 %f22757, %f22773, %f22773, %f22757;
	}
	// end inline asm
	// begin inline asm
	{	
fma.rn.f32 %f22761, %f22777, %f22777, %f22761;
	}
	// end inline asm
	// begin inline asm
	{	
fma.rn.f32 %f22765, %f22781, %f22781, %f22765;
	}
	// end inline asm
	// begin inline asm
	{	
fma.rn.f32 %f22769, %f22753, %f22753, %f22769;
	}
	// end inline asm
	// begin inline asm
	{	
fma.rn.f32 %f22773, %f22757, %f22757, %f22773;
	}
	// end inline asm
	// begin inline asm
	{	
fma.rn.f32 %f22777, %f22761, %f22761, %f22777;
	}
	// end inline asm
	// begin inline asm
	{	
fma.rn.f32 %f22781, %f22765, %f22765, %f22781;
	}
	// end inline asm
	// begin inline asm
	{	
fma.rn.f32 %f22753, %f22769, %f22769, %f22753;
	}
	// end inline asm
	// begin inline asm
	{	
fma.rn.f32 %f22757, %f22773, %f22773, %f22757;
	}
	// end inline asm
	// begin inline asm
	{	
fma.rn.f32 %f22761, %f22777, %f22777, %f22761;
	}
	// end inline asm
	// begin inline asm
	{	
fma.rn.f32 %f22765, %f22781, %f22781, %f22765;
	}
	// end inline asm
	// begin inline asm
	{	
fma.rn.f32 %f22769, %f22753, %f22753, %f22769;
	}
	// end inline asm
	// begin inline asm
	{	
fma.rn.f32 %f22773, %f22757, %f22757, %f22773;
	}
	// end inline asm
	// begin inline asm
	{	
fma.rn.f32 %f22777, %f22761, %f22761, %f22777;
	}
	// end inline asm
	// begin inline asm
	{	
fma.rn.f32 %f22781, %f22765, %f22765, %f22781;
	}
	// end inline asm
	// begin inline asm
	{	
fma.rn.f32 %f22753, %f22769, %f22769, %f22753;
	}
	// end inline asm
	// begin inline asm
	{	
fma.rn.f32 %f22757, %f22773, %f22773, %f22757;
	}
	// end inline asm
	// begin inline asm
	{	
fma.rn.f32 %f22761, %f22777, %f22777, %f22761;
	}
	// end inline asm
	// begin inline asm
	{	
fma.rn.f32 %f22765, %f22781, %f22781, %f22765;
	}
	// end inline asm
	// begin inline asm
	{	
fma.rn.f32 %f22769, %f22753, %f22753, %f22769;
	}
	// end inline asm
	// begin inline asm
	{	
fma.rn.f32 %f22773, %f22757, %f22757, %f22773;
	}
	// end inline asm
	// begin inline asm
	{	
fma.rn.f32 %f22777, %f22761, %f22761, %f22777;
	}
	// end inline asm
	// begin inline asm
	{	
fma.rn.f32 %f22781, %f22765, %f22765, %f22781;
	}
	// end inline asm
	// begin inline asm
	{	
fma.rn.f32 %f22753, %f22769, %f22769, %f22753;
	}
	// end inline asm
	// begin inline asm
	{	
fma.rn.f32 %f22757, %f22773, %f22773, %f22757;
	}
	// end inline asm
	// begin inline asm
	{	
fma.rn.f32 %f22761, %f22777, %f22777, %f22761;
	}
	// end inline asm
	// begin inline asm
	{	
fma.rn.f32 %f22765, %f22781, %f22781, %f22765;
	}
	// end inline asm
	// begin inline asm
	{	
fma.rn.f32 %f22769, %f22753, %f22753, %f22769;
	}
	// end inline asm
	// begin inline asm
	{	
fma.rn.f32 %f22773, %f22757, %f22757, %f22773;
	}
	// end inline asm
	// begin inline asm
	{	
fma.rn.f32 %f22777, %f22761, %f22761, %f22777;
	}
	// end inline asm
	// begin inline asm
	{	
fma.rn.f32 %f22781, %f22765, %f22765, %f22781;
	}
	// end inline asm
	// begin inline asm
	{	
fma.rn.f32 %f22753, %f22769, %f22769, %f22753;
	}
	// end inline asm
	// begin inline asm
	{	
fma.rn.f32 %f22757, %f22773, %f22773, %f22757;
	}
	// end inline asm
	// begin inline asm
	{	
fma.rn.f32 %f22761, %f22777, %f22777, %f22761;
	}
	// end inline asm
	// begin inline asm
	{	
fma.rn.f32 %f22765, %f22781, %f22781, %f22765;
	}
	// end inline asm
	// begin inline asm
	{	
fma.rn.f32 %f22769, %f22753, %f22753, %f22769;
	}
	// end inline asm
	// begin inline asm
	{	
fma.rn.f32 %f22773, %f22757, %f22757, %f22773;
	}
	// end inline asm
	// begin inline asm
	{	
fma.rn.f32 %f22777, %f22761, %f22761, %f22777;
	}
	// end inline asm
	// begin inline asm
	{	
fma.rn.f32 %f22781, %f22765, %f22765, %f22781;
	}
	// end inline asm
	// begin inline asm
	{	
fma.rn.f32 %f22753, %f22769, %f22769, %f22753;
	}
	// end inline asm
	// begin inline asm
	{	
fma.rn.f32 %f22757, %f22773, %f22773, %f22757;
	}
	// end inline asm
	// begin inline asm
	{	
fma.rn.f32 %f22761, %f22777, %f22777, %f22761;
	}
	// end inline asm
	// begin inline asm
	{	
fma.rn.f32 %f22765, %f22781, %f22781, %f22765;
	}
	// end inline asm
	// begin inline asm
	{	
fma.rn.f32 %f22769, %f22753, %f22753, %f22769;
	}
	// end inline asm
	// begin inline asm
	{	
fma.rn.f32 %f22773, %f22757, %f22757, %f22773;
	}
	// end inline asm
	// begin inline asm
	{	
fma.rn.f32 %f22777, %f22761, %f22761, %f22777;
	}
	// end inline asm
	// begin inline asm
	{	
fma.rn.f32 %f22781, %f22765, %f22765, %f22781;
	}
	// end inline asm
	// begin inline asm
	{	
fma.rn.f32 %f22753, %f22769, %f22769, %f22753;
	}
	// end inline asm
	// begin inline asm
	{	
fma.rn.f32 %f22757, %f22773, %f22773, %f22757;
	}
	// end inline asm
	// begin inline asm
	{	
fma.rn.f32 %f22761, %f22777, %f22777, %f22761;
	}
	// end inline asm
	// begin inline asm
	{	
fma.rn.f32 %f22765, %f22781, %f22781, %f22765;
	}
	// end inline asm
	// begin inline asm
	{	
fma.rn.f32 %f22769, %f22753, %f22753, %f22769;
	}
	// end inline asm
	// begin inline asm
	{	
fma.rn.f32 %f22773, %f22757, %f22757, %f22773;
	}
	// end inline asm
	// begin inline asm
	{	
fma.rn.f32 %f22777, %f22761, %f22761, %f22777;
	}
	// end inline asm
	// begin inline asm
	{	
fma.rn.f32 %f22781, %f22765, %f22765, %f22781;
	}
	// end inline asm
	// begin inline asm
	{	
fma.rn.f32 %f22753, %f22769, %f22769, %f22753;
	}
	// end inline asm
	// begin inline asm
	{	
fma.rn.f32 %f22757, %f22773, %f22773, %f22757;
	}
	// end inline asm
	// begin inline asm
	{	
fma.rn.f32 %f22761, %f22777, %f22777, %f22761;
	}
	// end inline asm
	// begin inline asm
	{	
fma.rn.f32 %f22765, %f22781, %f22781, %f22765;
	}
	// end inline asm
	// begin inline asm
	{	
fma.rn.f32 %f22769, %f22753, %f22753, %f22769;
	}
	// end inline asm
	// begin inline asm
	{	
fma.rn.f32 %f22773, %f22757, %f22757, %f22773;
	}
	// end inline asm
	// begin inline asm
	{	
fma.rn.f32 %f22777, %f22761, %f22761, %f22777;
	}
	// end inline asm
	// begin inline asm
	{	
fma.rn.f32 %f22781, %f22765, %f22765, %f22781;
	}
	// end inline asm
	// begin inline asm
	{	
fma.rn.f32 %f22753, %f22769, %f22769, %f22753;
	}
	// end inline asm
	// begin inline asm
	{	
fma.rn.f32 %f22757, %f22773, %f22773, %f22757;
	}
	// end inline asm
	// begin inline asm
	{	
fma.rn.f32 %f22761, %f22777, %f22777, %f22761;
	}
	// end inline asm
	// begin inline asm
	{	
fma.rn.f32 %f22765, %f22781, %f22781, %f22765;
	}
	// end inline asm
	// begin inline asm
	{	
fma.rn.f32 %f22769, %f22753, %f22753, %f22769;
	}
	// end inline asm
	// begin inline asm
	{	
fma.rn.f32 %f22773, %f22757, %f22757, %f22773;
	}
	// end inline asm
	// begin inline asm
	{	
fma.rn.f32 %f22777, %f22761, %f22761, %f22777;
	}
	// end inline asm
	// begin inline asm
	{	
fma.rn.f32 %f22781, %f22765, %f22765, %f22781;
	}
	// end inline asm
	// begin inline asm
	{	
fma.rn.f32 %f22753, %f22769, %f22769, %f22753;
	}
	// end inline asm
	// begin inline asm
	{	
fma.rn.f32 %f22757, %f22773, %f22773, %f22757;
	}
	// end inline asm
	// begin inline asm
	{	
fma.rn.f32 %f22761, %f22777, %f22777, %f22761;
	}
	// end inline asm
	// begin inline asm
	{	
fma.rn.f32 %f22765, %f22781, %f22781, %f22765;
	}
	// end inline asm
	// begin inline asm
	{	
fma.rn.f32 %f22769, %f22753, %f22753, %f22769;
	}
	// end inline asm
	// begin inline asm
	{	
fma.rn.f32 %f22773, %f22757, %f22757, %f22773;
	}
	// end inline asm
	// begin inline asm
	{	
fma.rn.f32 %f22777, %f22761, %f22761, %f22777;
	}
	// end inline asm
	// begin inline asm
	{	
fma.rn.f32 %f22781, %f22765, %f22765, %f22781;
	}
	// end inline asm
	// begin inline asm
	{	
fma.rn.f32 %f22753, %f22769, %f22769, %f22753;
	}
	// end inline asm
	// begin inline asm
	{	
fma.rn.f32 %f22757, %f22773, %f22773, %f22757;
	}
	// end inline asm
	// begin inline asm
	{	
fma.rn.f32 %f22761, %f22777, %f22777, %f22761;
	}
	// end inline asm
	// begin inline asm
	{	
fma.rn.f32 %f22765, %f22781, %f22781, %f22765;
	}
	// end inline asm
	// begin inline asm
	{	
fma.rn.f32 %f22769, %f22753, %f22753, %f22769;
	}
	// end inline asm
	// begin inline asm
	{	
fma.rn.f32 %f22773, %f22757, %f22757, %f22773;
	}
	// end inline asm
	// begin inline asm
	{	
fma.rn.f32 %f22777, %f22761, %f22761, %f22777;
	}
	// end inline asm
	// begin inline asm
	{	
fma.rn.f32 %f22781, %f22765, %f22765, %f22781;
	}
	// end inline asm
	// begin inline asm
	{	
fma.rn.f32 %f22753, %f22769, %f22769, %f22753;
	}
	// end inline asm
	// begin inline asm
	{	
fma.rn.f32 %f22757, %f22773, %f22773, %f22757;
	}
	// end inline asm
	// begin inline asm
	{	
fma.rn.f32 %f22761, %f22777, %f22777, %f22761;
	}
	// end inline asm
	// begin inline asm
	{	
fma.rn.f32 %f22765, %f22781, %f22781, %f22765;
	}
	// end inline asm
	// begin inline asm
	{	
fma.rn.f32 %f22769, %f22753, %f22753, %f22769;
	}
	// end inline asm
	// begin inline asm
	{	
fma.rn.f32 %f22773, %f22757, %f22757, %f22773;
	}
	// end inline asm
	// begin inline asm
	{	
fma.rn.f32 %f22777, %f22761, %f22761, %f22777;
	}
	// end inline asm
	// begin inline asm
	{	
fma.rn.f32 %f22781, %f22765, %f22765, %f22781;
	}
	// end inline asm
	// begin inline asm
	{	
fma.rn.f32 %f22753, %f22769, %f22769, %f22753;
	}
	// end inline asm
	// begin inline asm
	{	
fma.rn.f32 %f22757, %f22773, %f22773, %f22757;
	}
	// end inline asm
	// begin inline asm
	{	
fma.rn.f32 %f22761, %f22777, %f22777, %f22761;
	}
	// end inline asm
	// begin inline asm
	{	
fma.rn.f32 %f22765, %f22781, %f22781, %f22765;
	}
	// end inline asm
	// begin inline asm
	{	
fma.rn.f32 %f22769, %f22753, %f22753, %f22769;
	}
	// end inline asm
	// begin inline asm
	{	
fma.rn.f32 %f22773, %f22757, %f22757, %f22773;
	}
	// end inline asm
	// begin inline asm
	{	
fma.rn.f32 %f22777, %f22761, %f22761, %f22777;
	}
	// end inline asm
	// begin inline asm
	{	
fma.rn.f32 %f22781, %f22765, %f22765, %f22781;
	}
	// end inline asm
	// begin inline asm
	{	
fma.rn.f32 %f22753, %f22769, %f22769, %f22753;
	}
	// end inline asm
	// begin inline asm
	{	
fma.rn.f32 %f22757, %f22773, %f22773, %f22757;
	}
	// end inline asm
	// begin inline asm
	{	
fma.rn.f32 %f22761, %f22777, %f22777, %f22761;
	}
	// end inline asm
	// begin inline asm
	{	
fma.rn.f32 %f22765, %f22781, %f22781, %f22765;
	}
	// end inline asm
	// begin inline asm
	{	
fma.rn.f32 %f22769, %f22753, %f22753, %f22769;
	}
	// end inline asm
	// begin inline asm
	{	
fma.rn.f32 %f22773, %f22757, %f22757, %f22773;
	}
	// end inline asm
	// begin inline asm
	{	
fma.rn.f32 %f22777, %f22761, %f22761, %f22777;
	}
	// end inline asm
	// begin inline asm
	{	
fma.rn.f32 %f22781, %f22765, %f22765, %f22781;
	}
	// end inline asm
	// begin inline asm
	{	
fma.rn.f32 %f22753, %f22769, %f22769, %f22753;
	}
	// end inline asm
	// begin inline asm
	{	
fma.rn.f32 %f22757, %f22773, %f22773, %f22757;
	}
	// end inline asm
	// begin inline asm
	{	
fma.rn.f32 %f22761, %f22777, %f22777, %f22761;
	}
	// end inline asm
	// begin inline asm
	{	
fma.rn.f32 %f22765, %f22781, %f22781, %f22765;
	}
	// end inline asm
	// begin inline asm
	{	
fma.rn.f32 %f22769, %f22753, %f22753, %f22769;
	}
	// end inline asm
	// begin inline asm
	{	
fma.rn.f32 %f22773, %f22757, %f22757, %f22773;
	}
	// end inline asm
	// begin inline asm
	{	
fma.rn.f32 %f22777, %f22761, %f22761, %f22777;
	}
	// end inline asm
	// begin inline asm
	{	
fma.rn.f32 %f22781, %f22765, %f22765, %f22781;
	}
	// end inline asm
	// begin inline asm
	{	
fma.rn.f32 %f22753, %f22769, %f22769, %f22753;
	}
	// end inline asm
	// begin inline asm
	{	
fma.rn.f32 %f22757, %f22773, %f22773, %f22757;
	}
	// end inline asm
	// begin inline asm
	{	
fma.rn.f32 %f22761, %f22777, %f22777, %f22761;
	}
	// end inline asm
	// begin inline asm
	{	
fma.rn.f32 %f22765, %f22781, %f22781, %f22765;
	}
	// end inline asm
	// begin inline asm
	{	
fma.rn.f32 %f22769, %f22753, %f22753, %f22769;
	}
	// end inline asm
	// begin inline asm
	{	
fma.rn.f32 %f22773, %f22757, %f22757, %f22773;
	}
	// end inline asm
	// begin inline asm
	{	
fma.rn.f32 %f22777, %f22761, %f22761, %f22777;
	}
	// end inline asm
	// begin inline asm
	{	
fma.rn.f32 %f22781, %f22765, %f22765, %f22781;
	}
	// end inline asm
	// begin inline asm
	{	
fma.rn.f32 %f22753, %f22769, %f22769, %f22753;
	}
	// end inline asm
	// begin inline asm
	{	
fma.rn.f32 %f22757, %f22773, %f22773, %f22757;
	}
	// end inline asm
	// begin inline asm
	{	
fma.rn.f32 %f22761, %f22777, %f22777, %f22761;
	}
	// end inline asm
	// begin inline asm
	{	
fma.rn.f32 %f22765, %f22781, %f22781, %f22765;
	}
	// end inline asm
	// begin inline asm
	{	
fma.rn.f32 %f22769, %f22753, %f22753, %f22769;
	}
	// end inline asm
	// begin inline asm
	{	
fma.rn.f32 %f22773, %f22757, %f22757, %f22773;
	}
	// end inline asm
	// begin inline asm
	{	
fma.rn.f32 %f22777, %f22761, %f22761, %f22777;
	}
	// end inline asm
	// begin inline asm
	{	
fma.rn.f32 %f22781, %f22765, %f22765, %f22781;
	}
	// end inline asm
	// begin inline asm
	{	
fma.rn.f32 %f22753, %f22769, %f22769, %f22753;
	}
	// end inline asm
	// begin inline asm
	{	
fma.rn.f32 %f22757, %f22773, %f22773, %f22757;
	}
	// end inline asm
	// begin inline asm
	{	
fma.rn.f32 %f22761, %f22777, %f22777, %f22761;
	}
	// end inline asm
	// begin inline asm
	{	
fma.rn.f32 %f22765, %f22781, %f22781, %f22765;
	}
	// end inline asm
	// begin inline asm
	{	
fma.rn.f32 %f22769, %f22753, %f22753, %f22769;
	}
	// end inline asm
	// begin inline asm
	{	
fma.rn.f32 %f22773, %f22757, %f22757, %f22773;
	}
	// end inline asm
	// begin inline asm
	{	
fma.rn.f32 %f22777, %f22761, %f22761, %f22777;
	}
	// end inline asm
	// begin inline asm
	{	
fma.rn.f32 %f22781, %f22765, %f22765, %f22781;
	}
	// end inline asm
	// begin inline asm
	{	
fma.rn.f32 %f22753, %f22769, %f22769, %f22753;
	}
	// end inline asm
	// begin inline asm
	{	
fma.rn.f32 %f22757, %f22773, %f22773, %f22757;
	}
	// end inline asm
	// begin inline asm
	{	
fma.rn.f32 %f22761, %f22777, %f22777, %f22761;
	}
	// end inline asm
	// begin inline asm
	{	
fma.rn.f32 %f22765, %f22781, %f22781, %f22765;
	}
	// end inline asm
	// begin inline asm
	{	
fma.rn.f32 %f22769, %f22753, %f22753, %f22769;
	}
	// end inline asm
	// begin inline asm
	{	
fma.rn.f32 %f22773, %f22757, %f22757, %f22773;
	}
	// end inline asm
	// begin inline asm
	{	
fma.rn.f32 %f22777, %f22761, %f22761, %f22777;
	}
	// end inline asm
	// begin inline asm
	{	
fma.rn.f32 %f22781, %f22765, %f22765, %f22781;
	}
	// end inline asm
	// begin inline asm
	{	
fma.rn.f32 %f22753, %f22769, %f22769, %f22753;
	}
	// end inline asm
	// begin inline asm
	{	
fma.rn.f32 %f22757, %f22773, %f22773, %f22757;
	}
	// end inline asm
	// begin inline asm
	{	
fma.rn.f32 %f22761, %f22777, %f22777, %f22761;
	}
	// end inline asm
	// begin inline asm
	{	
fma.rn.f32 %f22765, %f22781, %f22781, %f22765;
	}
	// end inline asm
	// begin inline asm
	{	
fma.rn.f32 %f22769, %f22753, %f22753, %f22769;
	}
	// end inline asm
	// begin inline asm
	{	
fma.rn.f32 %f22773, %f22757, %f22757, %f22773;
	}
	// end inline asm
	// begin inline asm
	{	
fma.rn.f32 %f22777, %f22761, %f22761, %f22777;
	}
	// end inline asm
	// begin inline asm
	{	
fma.rn.f32 %f22781, %f22765, %f22765, %f22781;
	}
	// end inline asm
	// begin inline asm
	{	
fma.rn.f32 %f22753, %f22769, %f22769, %f22753;
	}
	// end inline asm
	// begin inline asm
	{	
fma.rn.f32 %f22757, %f22773, %f22773, %f22757;
	}
	// end inline asm
	// begin inline asm
	{	
fma.rn.f32 %f22761, %f22777, %f22777, %f22761;
	}
	// end inline asm
	// begin inline asm
	{	
fma.rn.f32 %f22765, %f22781, %f22781, %f22765;
	}
	// end inline asm
	// begin inline asm
	{	
fma.rn.f32 %f22769, %f22753, %f22753, %f22769;
	}
	// end inline asm
	// begin inline asm
	{	
fma.rn.f32 %f22773, %f22757, %f22757, %f22773;
	}
	// end inline asm
	// begin inline asm
	{	
fma.rn.f32 %f22777, %f22761, %f22761, %f22777;
	}
	// end inline asm
	// begin inline asm
	{	
fma.rn.f32 %f22781, %f22765, %f22765, %f22781;
	}
	// end inline asm
	// begin inline asm
	{	
fma.rn.f32 %f22753, %f22769, %f22769, %f22753;
	}
	// end inline asm
	// begin inline asm
	{	
fma.rn.f32 %f22757, %f22773, %f22773, %f22757;
	}
	// end inline asm
	// begin inline asm
	{	
fma.rn.f32 %f22761, %f22777, %f22777, %f22761;
	}
	// end inline asm
	// begin inline asm
	{	
fma.rn.f32 %f22765, %f22781, %f22781, %f22765;
	}
	// end inline asm
	// begin inline asm
	{	
fma.rn.f32 %f22769, %f22753, %f22753, %f22769;
	}
	// end inline asm
	// begin inline asm
	{	
fma.rn.f32 %f22773, %f22757, %f22757, %f22773;
	}
	// end inline asm
	// begin inline asm
	{	
fma.rn.f32 %f22777, %f22761, %f22761, %f22777;
	}
	// end inline asm
	// begin inline asm
	{	
fma.rn.f32 %f22781, %f22765, %f22765, %f22781;
	}
	// end inline asm
	// begin inline asm
	{	
fma.rn.f32 %f22753, %f22769, %f22769, %f22753;
	}
	// end inline asm
	// begin inline asm
	{	
fma.rn.f32 %f22757, %f22773, %f22773, %f22757;
	}
	// end inline asm
	// begin inline asm
	{	
fma.rn.f32 %f22761, %f22777, %f22777, %f22761;
	}
	// end inline asm
	// begin inline asm
	{	
fma.rn.f32 %f22765, %f22781, %f22781, %f22765;
	}
	// end inline asm
	// begin inline asm
	{	
fma.rn.f32 %f22769, %f22753, %f22753, %f22769;
	}
	// end inline asm
	// begin inline asm
	{	
fma.rn.f32 %f22773, %f22757, %f22757, %f22773;
	}
	// end inline asm
	// begin inline asm
	{	
fma.rn.f32 %f22777, %f22761, %f22761, %f22777;
	}
	// end inline asm
	// begin inline asm
	{	
fma.rn.f32 %f22781, %f22765, %f22765, %f22781;
	}
	// end inline asm
	// begin inline asm
	{	
fma.rn.f32 %f22753, %f22769, %f22769, %f22753;
	}
	// end inline asm
	// begin inline asm
	{	
fma.rn.f32 %f22757, %f22773, %f22773, %f22757;
	}
	// end inline asm
	// begin inline asm
	{	
fma.rn.f32 %f22761, %f22777, %f22777, %f22761;
	}
	// end inline asm
	// begin inline asm
	{	
fma.rn.f32 %f22765, %f22781, %f22781, %f22765;
	}
	// end inline asm
	// begin inline asm
	{	
fma.rn.f32 %f22769, %f22753, %f22753, %f22769;
	}
	// end inline asm
	// begin inline asm
	{	
fma.rn.f32 %f22773, %f22757, %f22757, %f22773;
	}
	// end inline asm
	// begin inline asm
	{	
fma.rn.f32 %f22777, %f22761, %f22761, %f22777;
	}
	// end inline asm
	// begin inline asm
	{	
fma.rn.f32 %f22781, %f22765, %f22765, %f22781;
	}
	// end inline asm
	// begin inline asm
	{	
fma.rn.f32 %f22753, %f22769, %f22769, %f22753;
	}
	// end inline asm
	// begin inline asm
	{	
fma.rn.f32 %f22757, %f22773, %f22773, %f22757;
	}
	// end inline asm
	// begin inline asm
	{	
fma.rn.f32 %f22761, %f22777, %f22777, %f22761;
	}
	// end inline asm
	// begin inline asm
	{	
fma.rn.f32 %f22765, %f22781, %f22781, %f22765;
	}
	// end inline asm
	// begin inline asm
	{	
fma.rn.f32 %f22769, %f22753, %f22753, %f22769;
	}
	// end inline asm
	// begin inline asm
	{	
fma.rn.f32 %f22773, %f22757, %f22757, %f22773;
	}
	// end inline asm
	// begin inline asm
	{	
fma.rn.f32 %f22777, %f22761, %f22761, %f22777;
	}
	// end inline asm
	// begin inline asm
	{	
fma.rn.f32 %f22781, %f22765, %f22765, %f22781;
	}
	// end inline asm
	// begin inline asm
	{	
fma.rn.f32 %f22753, %f22769, %f22769, %f22753;
	}
	// end inline asm
	// begin inline asm
	{	
fma.rn.f32 %f22757, %f22773, %f22773, %f22757;
	}
	// end inline asm
	// begin inline asm
	{	
fma.rn.f32 %f22761, %f22777, %f22777, %f22761;
	}
	// end inline asm
	// begin inline asm
	{	
fma.rn.f32 %f22765, %f22781, %f22781, %f22765;
	}
	// end inline asm
	// begin inline asm
	{	
fma.rn.f32 %f22769, %f22753, %f22753, %f22769;
	}
	// end inline asm
	// begin inline asm
	{	
fma.rn.f32 %f22773, %f22757, %f22757, %f22773;
	}
	// end inline asm
	// begin inline asm
	{	
fma.rn.f32 %f22777, %f22761, %f22761, %f22777;
	}
	// end inline asm
	// begin inline asm
	{	
fma.rn.f32 %f22781, %f22765, %f22765, %f22781;
	}
	// end inline asm
	// begin inline asm
	{	
fma.rn.f32 %f22753, %f22769, %f22769, %f22753;
	}
	// end inline asm
	// begin inline asm
	{	
fma.rn.f32 %f22757, %f22773, %f22773, %f22757;
	}
	// end inline asm
	// begin inline asm
	{	
fma.rn.f32 %f22761, %f22777, %f22777, %f22761;
	}
	// end inline asm
	// begin inline asm
	{	
fma.rn.f32 %f22765, %f22781, %f22781, %f22765;
	}
	// end inline asm
	// begin inline asm
	{	
fma.rn.f32 %f22769, %f22753, %f22753, %f22769;
	}
	// end inline asm
	// begin inline asm
	{	
fma.rn.f32 %f22773, %f22757, %f22757, %f22773;
	}
	// end inline asm
	// begin inline asm
	{	
fma.rn.f32 %f22777, %f22761, %f22761, %f22777;
	}
	// end inline asm
	// begin inline asm
	{	
fma.rn.f32 %f22781, %f22765, %f22765, %f22781;
	}
	// end inline asm
	// begin inline asm
	{	
fma.rn.f32 %f22753, %f22769, %f22769, %f22753;
	}
	// end inline asm
	// begin inline asm
	{	
fma.rn.f32 %f22757, %f22773, %f22773, %f22757;
	}
	// end inline asm
	// begin inline asm
	{	
fma.rn.f32 %f22761, %f22777, %f22777, %f22761;
	}
	// end inline asm
	// begin inline asm
	{	
fma.rn.f32 %f22765, %f22781, %f22781, %f22765;
	}
	// end inline asm
	// begin inline asm
	{	
fma.rn.f32 %f22769, %f22753, %f22753, %f22769;
	}
	// end inline asm
	// begin inline asm
	{	
fma.rn.f32 %f22773, %f22757, %f22757, %f22773;
	}
	// end inline asm
	// begin inline asm
	{	
fma.rn.f32 %f22777, %f22761, %f22761, %f22777;
	}
	// end inline asm
	// begin inline asm
	{	
fma.rn.f32 %f22781, %f22765, %f22765, %f22781;
	}
	// end inline asm
	// begin inline asm
	{	
fma.rn.f32 %f22753, %f22769, %f22769, %f22753;
	}
	// end inline asm
	// begin inline asm
	{	
fma.rn.f32 %f22757, %f22773, %f22773, %f22757;
	}
	// end inline asm
	// begin inline asm
	{	
fma.rn.f32 %f22761, %f22777, %f22777, %f22761;
	}
	// end inline asm
	// begin inline asm
	{	
fma.rn.f32 %f22765, %f22781, %f22781, %f22765;
	}
	// end inline asm
	// begin inline asm
	{	
fma.rn.f32 %f22769, %f22753, %f22753, %f22769;
	}
	// end inline asm
	// begin inline asm
	{	
fma.rn.f32 %f22773, %f22757, %f22757, %f22773;
	}
	// end inline asm
	// begin inline asm
	{	
fma.rn.f32 %f22777, %f22761, %f22761, %f22777;
	}
	// end inline asm
	// begin inline asm
	{	
fma.rn.f32 %f22781, %f22765, %f22765, %f22781;
	}
	// end inline asm
	// begin inline asm
	{	
fma.rn.f32 %f22753, %f22769, %f22769, %f22753;
	}
	// end inline asm
	// begin inline asm
	{	
fma.rn.f32 %f22757, %f22773, %f22773, %f22757;
	}
	// end inline asm
	// begin inline asm
	{	
fma.rn.f32 %f22761, %f22777, %f22777, %f22761;
	}
	// end inline asm
	// begin inline asm
	{	
fma.rn.f32 %f22765, %f22781, %f22781, %f22765;
	}
	// end inline asm
	// begin inline asm
	{	
fma.rn.f32 %f22769, %f22753, %f22753, %f22769;
	}
	// end inline asm
	// begin inline asm
	{	
fma.rn.f32 %f22773, %f22757, %f22757, %f22773;
	}
	// end inline asm
	// begin inline asm
	{	
fma.rn.f32 %f22777, %f22761, %f22761, %f22777;
	}
	// end inline asm
	// begin inline asm
	{	
fma.rn.f32 %f22781, %f22765, %f22765, %f22781;
	}
	// end inline asm
	// begin inline asm
	{	
fma.rn.f32 %f22753, %f22769, %f22769, %f22753;
	}
	// end inline asm
	// begin inline asm
	{	
fma.rn.f32 %f22757, %f22773, %f22773, %f22757;
	}
	// end inline asm
	// begin inline asm
	{	
fma.rn.f32 %f22761, %f22777, %f22777, %f22761;
	}
	// end inline asm
	// begin inline asm
	{	
fma.rn.f32 %f22765, %f22781, %f22781, %f22765;
	}
	// end inline asm
	// begin inline asm
	{	
fma.rn.f32 %f22769, %f22753, %f22753, %f22769;
	}
	// end inline asm
	// begin inline asm
	{	
fma.rn.f32 %f22773, %f22757, %f22757, %f22773;
	}
	// end inline asm
	// begin inline asm
	{	
fma.rn.f32 %f22777, %f22761, %f22761, %f22777;
	}
	// end inline asm
	// begin inline asm
	{	
fma.rn.f32 %f22781, %f22765, %f22765, %f22781;
	}
	// end inline asm
	// begin inline asm
	{	
fma.rn.f32 %f22753, %f22769, %f22769, %f22753;
	}
	// end inline asm
	// begin inline asm
	{	
fma.rn.f32 %f22757, %f22773, %f22773, %f22757;
	}
	// end inline asm
	// begin inline asm
	{	
fma.rn.f32 %f22761, %f22777, %f22777, %f22761;
	}
	// end inline asm
	// begin inline asm
	{	
fma.rn.f32 %f22765, %f22781, %f22781, %f22765;
	}
	// end inline asm
	// begin inline asm
	{	
fma.rn.f32 %f22769, %f22753, %f22753, %f22769;
	}
	// end inline asm
	// begin inline asm
	{	
fma.rn.f32 %f22773, %f22757, %f22757, %f22773;
	}
	// end inline asm
	// begin inline asm
	{	
fma.rn.f32 %f22777, %f22761, %f22761, %f22777;
	}
	// end inline asm
	// begin inline asm
	{	
fma.rn.f32 %f22781, %f22765, %f22765, %f22781;
	}
	// end inline asm
	// begin inline asm
	{	
fma.rn.f32 %f22753, %f22769, %f22769, %f22753;
	}
	// end inline asm
	// begin inline asm
	{	
fma.rn.f32 %f22757, %f22773, %f22773, %f22757;
	}
	// end inline asm
	// begin inline asm
	{	
fma.rn.f32 %f22761, %f22777, %f22777, %f22761;
	}
	// end inline asm
	// begin inline asm
	{	
fma.rn.f32 %f22765, %f22781, %f22781, %f22765;
	}
	// end inline asm
	// begin inline asm
	{	
fma.rn.f32 %f22769, %f22753, %f22753, %f22769;
	}
	// end inline asm
	// begin inline asm
	{	
fma.rn.f32 %f22773, %f22757, %f22757, %f22773;
	}
	// end inline asm
	// begin inline asm
	{	
fma.rn.f32 %f22777, %f22761, %f22761, %f22777;
	}
	// end inline asm
	// begin inline asm
	{	
fma.rn.f32 %f22781, %f22765, %f22765, %f22781;
	}
	// end inline asm
	// begin inline asm
	{	
fma.rn.f32 %f22753, %f22769, %f22769, %f22753;
	}
	// end inline asm
	// begin inline asm
	{	
fma.rn.f32 %f22757, %f22773, %f22773, %f22757;
	}
	// end inline asm
	// begin inline asm
	{	
fma.rn.f32 %f22761, %f22777, %f22777, %f22761;
	}
	// end inline asm
	// begin inline asm
	{	
fma.rn.f32 %f22765, %f22781, %f22781, %f22765;
	}
	// end inline asm
	// begin inline asm
	{	
fma.rn.f32 %f22769, %f22753, %f22753, %f22769;
	}
	// end inline asm
	// begin inline asm
	{	
fma.rn.f32 %f22773, %f22757, %f22757, %f22773;
	}
	// end inline asm
	// begin inline asm
	{	
fma.rn.f32 %f22777, %f22761, %f22761, %f22777;
	}
	// end inline asm
	// begin inline asm
	{	
fma.rn.f32 %f22781, %f22765, %f22765, %f22781;
	}
	// end inline asm
	// begin inline asm
	{	
fma.rn.f32 %f22753, %f22769, %f22769, %f22753;
	}
	// end inline asm
	// begin inline asm
	{	
fma.rn.f32 %f22757, %f22773, %f22773, %f22757;
	}
	// end inline asm
	// begin inline asm
	{	
fma.rn.f32 %f22761, %f22777, %f22777, %f22761;
	}
	// end inline asm
	// begin inline asm
	{	
fma.rn.f32 %f22765, %f22781, %f22781, %f22765;
	}
	// end inline asm
	// begin inline asm
	{	
fma.rn.f32 %f22769, %f22753, %f22753, %f22769;
	}
	// end inline asm
	// begin inline asm
	{	
fma.rn.f32 %f22773, %f22757, %f22757, %f22773;
	}
	// end inline asm
	// begin inline asm
	{	
fma.rn.f32 %f22777, %f22761, %f22761, %f22777;
	}
	// end inline asm
	// begin inline asm
	{	
fma.rn.f32 %f22781, %f22765, %f22765, %f22781;
	}
	// end inline asm
	// begin inline asm
	{	
fma.rn.f32 %f22753, %f22769, %f22769, %f22753;
	}
	// end inline asm
	// begin inline asm
	{	
fma.rn.f32 %f22757, %f22773, %f22773, %f22757;
	}
	// end inline asm
	// begin inline asm
	{	
fma.rn.f32 %f22761, %f22777, %f22777, %f22761;
	}
	// end inline asm
	// begin inline asm
	{	
fma.rn.f32 %f22765, %f22781, %f22781, %f22765;
	}
	// end inline asm
	// begin inline asm
	{	
fma.rn.f32 %f22769, %f22753, %f22753, %f22769;
	}
	// end inline asm
	// begin inline asm
	{	
fma.rn.f32 %f22773, %f22757, %f22757, %f22773;
	}
	// end inline asm
	// begin inline asm
	{	
fma.rn.f32 %f22777, %f22761, %f22761, %f22777;
	}
	// end inline asm
	// begin inline asm
	{	
fma.rn.f32 %f22781, %f22765, %f22765, %f22781;
	}
	// end inline asm
	// begin inline asm
	{	
fma.rn.f32 %f22753, %f22769, %f22769, %f22753;
	}
	// end inline asm
	// begin inline asm
	{	
fma.rn.f32 %f22757, %f22773, %f22773, %f22757;
	}
	// end inline asm
	// begin inline asm
	{	
fma.rn.f32 %f22761, %f22777, %f22777, %f22761;
	}
	// end inline asm
	// begin inline asm
	{	
fma.rn.f32 %f22765, %f22781, %f22781, %f22765;
	}
	// end inline asm
	// begin inline asm
	{	
fma.rn.f32 %f22769, %f22753, %f22753, %f22769;
	}
	// end inline asm
	// begin inline asm
	{	
fma.rn.f32 %f22773, %f22757, %f22757, %f22773;
	}
	// end inline asm
	// begin inline asm
	{	
fma.rn.f32 %f22777, %f22761, %f22761, %f22777;
	}
	// end inline asm
	// begin inline asm
	{	
fma.rn.f32 %f22781, %f22765, %f22765, %f22781;
	}
	// end inline asm
	// begin inline asm
	{	
fma.rn.f32 %f22753, %f22769, %f22769, %f22753;
	}
	// end inline asm
	// begin inline asm
	{	
fma.rn.f32 %f22757, %f22773, %f22773, %f22757;
	}
	// end inline asm
	// begin inline asm
	{	
fma.rn.f32 %f22761, %f22777, %f22777, %f22761;
	}
	// end inline asm
	// begin inline asm
	{	
fma.rn.f32 %f22765, %f22781, %f22781, %f22765;
	}
	// end inline asm
	// begin inline asm
	{	
fma.rn.f32 %f22769, %f22753, %f22753, %f22769;
	}
	// end inline asm
	// begin inline asm
	{	
fma.rn.f32 %f22773, %f22757, %f22757, %f22773;
	}
	// end inline asm
	// begin inline asm
	{	
fma.rn.f32 %f22777, %f22761, %f22761, %f22777;
	}
	// end inline asm
	// begin inline asm
	{	
fma.rn.f32 %f22781, %f22765, %f22765, %f22781;
	}
	// end inline asm
	// begin inline asm
	{	
fma.rn.f32 %f22753, %f22769, %f22769, %f22753;
	}
	// end inline asm
	// begin inline asm
	{	
fma.rn.f32 %f22757, %f22773, %f22773, %f22757;
	}
	// end inline asm
	// begin inline asm
	{	
fma.rn.f32 %f22761, %f22777, %f22777, %f22761;
	}
	// end inline asm
	// begin inline asm
	{	
fma.rn.f32 %f22765, %f22781, %f22781, %f22765;
	}
	// end inline asm
	// begin inline asm
	{	
fma.rn.f32 %f22769, %f22753, %f22753, %f22769;
	}
	// end inline asm
	// begin inline asm
	{	
fma.rn.f32 %f22773, %f22757, %f22757, %f22773;
	}
	// end inline asm
	// begin inline asm
	{	
fma.rn.f32 %f22777, %f22761, %f22761, %f22777;
	}
	// end inline asm
	// begin inline asm
	{	
fma.rn.f32 %f22781, %f22765, %f22765, %f22781;
	}
	// end inline asm
	// begin inline asm
	{	
fma.rn.f32 %f22753, %f22769, %f22769, %f22753;
	}
	// end inline asm
	// begin inline asm
	{	
fma.rn.f32 %f22757, %f22773, %f22773, %f22757;
	}
	// end inline asm
	// begin inline asm
	{	
fma.rn.f32 %f22761, %f22777, %f22777, %f22761;
	}
	// end inline asm
	// begin inline asm
	{	
fma.rn.f32 %f22765, %f22781, %f22781, %f22765;
	}
	// end inline asm
	// begin inline asm
	{	
fma.rn.f32 %f22769, %f22753, %f22753, %f22769;
	}
	// end inline asm
	// begin inline asm
	{	
fma.rn.f32 %f22773, %f22757, %f22757, %f22773;
	}
	// end inline asm
	// begin inline asm
	{	
fma.rn.f32 %f22777, %f22761, %f22761, %f22777;
	}
	// end inline asm
	// begin inline asm
	{	
fma.rn.f32 %f22781, %f22765, %f22765, %f22781;
	}
	// end inline asm
	// begin inline asm
	{	
fma.rn.f32 %f22753, %f22769, %f22769, %f22753;
	}
	// end inline asm
	// begin inline asm
	{	
fma.rn.f32 %f22757, %f22773, %f22773, %f22757;
	}
	// end inline asm
	// begin inline asm
	{	
fma.rn.f32 %f22761, %f22777, %f22777, %f22761;
	}
	// end inline asm
	// begin inline asm
	{	
fma.rn.f32 %f22765, %f22781, %f22781, %f22765;
	}
	// end inline asm
	// begin inline asm
	{	
fma.rn.f32 %f22769, %f22753, %f22753, %f22769;
	}
	// end inline asm
	// begin inline asm
	{	
fma.rn.f32 %f22773, %f22757, %f22757, %f22773;
	}
	// end inline asm
	// begin inline asm
	{	
fma.rn.f32 %f22777, %f22761, %f22761, %f22777;
	}
	// end inline asm
	// begin inline asm
	{	
fma.rn.f32 %f22781, %f22765, %f22765, %f22781;
	}
	// end inline asm
	// begin inline asm
	{	
fma.rn.f32 %f22753, %f22769, %f22769, %f22753;
	}
	// end inline asm
	// begin inline asm
	{	
fma.rn.f32 %f22757, %f22773, %f22773, %f22757;
	}
	// end inline asm
	// begin inline asm
	{	
fma.rn.f32 %f22761, %f22777, %f22777, %f22761;
	}
	// end inline asm
	// begin inline asm
	{	
fma.rn.f32 %f22765, %f22781, %f22781, %f22765;
	}
	// end inline asm
	// begin inline asm
	{	
fma.rn.f32 %f22769, %f22753, %f22753, %f22769;
	}
	// end inline asm
	// begin inline asm
	{	
fma.rn.f32 %f22773, %f22757, %f22757, %f22773;
	}
	// end inline asm
	// begin inline asm
	{	
fma.rn.f32 %f22777, %f22761, %f22761, %f22777;
	}
	// end inline asm
	// begin inline asm
	{	
fma.rn.f32 %f22781, %f22765, %f22765, %f22781;
	}
	// end inline asm
	// begin inline asm
	{	
fma.rn.f32 %f22753, %f22769, %f22769, %f22753;
	}
	// end inline asm
	// begin inline asm
	{	
fma.rn.f32 %f22757, %f22773, %f22773, %f22757;
	}
	// end inline asm
	// begin inline asm
	{	
fma.rn.f32 %f22761, %f22777, %f22777, %f22761;
	}
	// end inline asm
	// begin inline asm
	{	
fma.rn.f32 %f22765, %f22781, %f22781, %f22765;
	}
	// end inline asm
	// begin inline asm
	{	
fma.rn.f32 %f22769, %f22753, %f22753, %f22769;
	}
	// end inline asm
	// begin inline asm
	{	
fma.rn.f32 %f22773, %f22757, %f22757, %f22773;
	}
	// end inline asm
	// begin inline asm
	{	
fma.rn.f32 %f22777, %f22761, %f22761, %f22777;
	}
	// end inline asm
	// begin inline asm
	{	
fma.rn.f32 %f22781, %f22765, %f22765, %f22781;
	}
	// end inline asm
	cvta.to.global.u64 	%rd11, %rd1;
	cvta.to.global.u64 	%rd12, %rd2;
	cvta.to.global.u64 	%rd13, %rd5;
	// begin inline asm
	bar.sync 0;
	// end inline asm
	// begin inline asm
	mov.u32 %r2, %clock;
	// end inline asm
	add.s64 	%rd14, %rd11, %rd8;
	st.global.u32 	[%rd14], %r1;
	add.s64 	%rd15, %rd12, %rd8;
	st.global.u32 	[%rd15], %r2;
	add.f32 	%f32769, %f22753, %f22757;
	add.f32 	%f32770, %f32769, %f22761;
	add.f32 	%f32771, %f32770, %f22765;
	add.s64 	%rd16, %rd13, %rd8;
	st.global.f32 	[%rd16], %f32771;
	ret;

}


// ===== COMPILED SASS (sm_100) =====

	.target	sm_100

	.elftype	@"ET_EXEC"


//--------------------- .note.nv.tkinfo           --------------------------
	.section	.note.nv.tkinfo,"",@"SHT_NOTE"
	.sectionflags	@"SHF_NOTE_NV_TKINFO"
	.tkinfo
        /*0018*/ 	.word	0x00000002
        /*0030*/ 	.string	""
        /*0030*/ 	.string	"ptxas"
        /*0030*/ 	.string	"Cuda compilation tools, release 13.0, V13.0.88"
        /*0030*/ 	.string	"Build cuda_13.0.r13.0/compiler.36424714_0"
        /*0030*/ 	.string	"-arch sm_100 -m 64 "



//--------------------- .note.nv.cuinfo           --------------------------
	.section	.note.nv.cuinfo,"",@"SHT_NOTE"
	.sectionflags	@"SHF_NOTE_NV_CUINFO"
        /*0018*/ 	.short	0x0002
        /*001a*/ 	.short	0x0064
        /*001c*/ 	.short	0x0082
	.zero		2


//--------------------- .nv.info                  --------------------------
	.section	.nv.info,"",@"SHT_CUDA_INFO"
	.align	4


	//----- nvinfo : EIATTR_REGCOUNT
	.align		4
        /*0000*/ 	.byte	0x04, 0x2f
        /*0002*/ 	.short	(.L_1 - .L_0)
	.align		4
.L_0:
        /*0004*/ 	.word	index@(_Z9max_flopsIfEvPjS0_PT_S2_S2_)
        /*0008*/ 	.word	0x00000010


	//----- nvinfo : EIATTR_FRAME_SIZE
	.align		4
.L_1:
        /*000c*/ 	.byte	0x04, 0x11
        /*000e*/ 	.short	(.L_3 - .L_2)
	.align		4
.L_2:
        /*0010*/ 	.word	index@(_Z9max_flopsIfEvPjS0_PT_S2_S2_)
        /*0014*/ 	.word	0x00000000


	//----- nvinfo : EIATTR_MIN_STACK_SIZE
	.align		4
.L_3:
        /*0018*/ 	.byte	0x04, 0x12
        /*001a*/ 	.short	(.L_5 - .L_4)
	.align		4
.L_4:
        /*001c*/ 	.word	index@(_Z9max_flopsIfEvPjS0_PT_S2_S2_)
        /*0020*/ 	.word	0x00000000
.L_5:


//--------------------- .nv.compat                --------------------------
	.section	.nv.compat,"",@"SHT_CUDA_COMPAT_INFO"
	.align	4
        /*0000*/ 	.byte	0x02, 0x09, 0x00, 0x00, 0x02, 0x02, 0x01, 0x00, 0x02, 0x05, 0x05, 0x00, 0x03, 0x07, 0x01, 0x01
        /*0010*/ 	.byte	0x02, 0x03, 0x00, 0x00, 0x02, 0x06, 0x01, 0x00, 0x04, 0x0b, 0x08, 0x00, 0x09, 0x00, 0x00, 0x00
        /*0020*/ 	.byte	0x00, 0x00, 0x00, 0x00


//--------------------- .nv.info._Z9max_flopsIfEvPjS0_PT_S2_S2_ --------------------------
	.section	.nv.info._Z9max_flopsIfEvPjS0_PT_S2_S2_,"",@"SHT_CUDA_INFO"
	.sectionflags	@""
	.align	4


	//----- nvinfo : EIATTR_CUDA_API_VERSION
	.align		4
        /*0000*/ 	.byte	0x04, 0x37
        /*0002*/ 	.short	(.L_7 - .L_6)
.L_6:
        /*0004*/ 	.word	0x00000082


	//----- nvinfo : EIATTR_KPARAM_INFO
	.align		4
.L_7:
        /*0008*/ 	.byte	0x04, 0x17
        /*000a*/ 	.short	(.L_9 - .L_8)
.L_8:
        /*000c*/ 	.word	0x00000000
        /*0010*/ 	.short	0x0004
        /*0012*/ 	.short	0x0020
        /*0014*/ 	.byte	0x00, 0xf5, 0x21, 0x00


	//----- nvinfo : EIATTR_KPARAM_INFO
	.align		4
.L_9:
        /*0018*/ 	.byte	0x04, 0x17
        /*001a*/ 	.short	(.L_11 - .L_10)
.L_10:
        /*001c*/ 	.word	0x00000000
        /*0020*/ 	.short	0x0003
        /*0022*/ 	.short	0x0018
        /*0024*/ 	.byte	0x00, 0xf5, 0x21, 0x00


	//----- nvinfo : EIATTR_KPARAM_INFO
	.align		4
.L_11:
        /*0028*/ 	.byte	0x04, 0x17
        /*002a*/ 	.short	(.L_13 - .L_12)
.L_12:
        /*002c*/ 	.word	0x00000000
        /*0030*/ 	.short	0x0002
        /*0032*/ 	.short	0x0010
        /*0034*/ 	.byte	0x00, 0xf5, 0x21, 0x00


	//----- nvinfo : EIATTR_KPARAM_INFO
	.align		4
.L_13:
        /*0038*/ 	.byte	0x04, 0x17
        /*003a*/ 	.short	(.L_15 - .L_14)
.L_14:
        /*003c*/ 	.word	0x00000000
        /*0040*/ 	.short	0x0001
        /*0042*/ 	.short	0x0008
        /*0044*/ 	.byte	0x00, 0xf5, 0x21, 0x00


	//----- nvinfo : EIATTR_KPARAM_INFO
	.align		4
.L_15:
        /*0048*/ 	.byte	0x04, 0x17
        /*004a*/ 	.short	(.L_17 - .L_16)
.L_16:
        /*004c*/ 	.word	0x00000000
        /*0050*/ 	.short	0x0000
        /*0052*/ 	.short	0x0000
        /*0054*/ 	.byte	0x00, 0xf5, 0x21, 0x00


	//----- nvinfo : EIATTR_SPARSE_MMA_MASK
	.align		4
.L_17:
        /*0058*/ 	.byte	0x03, 0x50
        /*005a*/ 	.short	0x0000


	//----- nvinfo : EIATTR_MAXREG_COUNT
	.align		4
        /*005c*/ 	.byte	0x03, 0x1b
        /*005e*/ 	.short	0x00ff


	//----- nvinfo : EIATTR_NUM_BARRIERS
	.align		4
        /*0060*/ 	.byte	0x02, 0x4c
        /*0062*/ 	.byte	0x01
	.zero		1


	//----- nvinfo : EIATTR_MERCURY_ISA_VERSION
	.align		4
        /*0064*/ 	.byte	0x03, 0x5f
        /*0066*/ 	.short	0x0101


	//----- nvinfo : EIATTR_VRC_CTA_INIT_COUNT
	.align		4
        /*0068*/ 	.byte	0x02, 0x4a
	.zero		1
	.zero		1


	//----- nvinfo : EIATTR_EXIT_INSTR_OFFSETS
	.align		4
        /*006c*/ 	.byte	0x04, 0x1c
        /*006e*/ 	.short	(.L_19 - .L_18)


	//   ....[0]....
.L_18:
        /*0070*/ 	.word	0x000201a0


	//----- nvinfo : EIATTR_CBANK_PARAM_SIZE
	.align		4
.L_19:
        /*0074*/ 	.byte	0x03, 0x19
        /*0076*/ 	.short	0x0028


	//----- nvinfo : EIATTR_PARAM_CBANK
	.align		4
        /*0078*/ 	.byte	0x04, 0x0a
        /*007a*/ 	.short	(.L_21 - .L_20)
	.align		4
.L_20:
        /*007c*/ 	.word	index@(.nv.constant0._Z9max_flopsIfEvPjS0_PT_S2_S2_)
        /*0080*/ 	.short	0x0380
        /*0082*/ 	.short	0x0028


	//----- nvinfo : EIATTR_SW_WAR
	.align		4
.L_21:
        /*0084*/ 	.byte	0x04, 0x36
        /*0086*/ 	.short	(.L_23 - .L_22)
.L_22:
        /*0088*/ 	.word	0x00000008
.L_23:


//--------------------- .nv.callgraph             --------------------------
	.section	.nv.callgraph,"",@"SHT_CUDA_CALLGRAPH"
	.align	4
	.sectionentsize	8
	.align		4
        /*0000*/ 	.word	0x00000000
	.align		4
        /*0004*/ 	.word	0xffffffff
	.align		4
        /*0008*/ 	.word	0x00000000
	.align		4
        /*000c*/ 	.word	0xfffffffe
	.align		4
        /*0010*/ 	.word	0x00000000
	.align		4
        /*0014*/ 	.word	0xfffffffd
	.align		4
        /*0018*/ 	.word	0x00000000
	.align		4
        /*001c*/ 	.word	0xfffffffc


//--------------------- .text._Z9max_flopsIfEvPjS0_PT_S2_S2_ --------------------------
	.section	.text._Z9max_flopsIfEvPjS0_PT_S2_S2_,"ax",@progbits
	.align	128
        .global         _Z9max_flopsIfEvPjS0_PT_S2_S2_
        .type           _Z9max_flopsIfEvPjS0_PT_S2_S2_,@function
        .size           _Z9max_flopsIfEvPjS0_PT_S2_S2_,(.L_x_1 - _Z9max_flopsIfEvPjS0_PT_S2_S2_)
        .other          _Z9max_flopsIfEvPjS0_PT_S2_S2_,@"STO_CUDA_ENTRY STV_DEFAULT"
_Z9max_flopsIfEvPjS0_PT_S2_S2_:
.text._Z9max_flopsIfEvPjS0_PT_S2_S2_:
[----:B------:R-:W-:Y:S01]  /*0000*/  LDC R1, c[0x0][0x37c] ;  /* 0x0000df00ff017b82 */ /* 0x000fe20000000800 */
[----:B------:R-:W0:Y:S07]  /*0010*/  S2R R0, SR_TID.X ;  /* 0x0000000000007919 */ /* 0x000e2e0000002100 */
[----:B------:R-:W0:Y:S01]  /*0020*/  S2UR UR6, SR_CTAID.X ;  /* 0x00000000000679c3 */ /* 0x000e220000002500 */
[----:B------:R-:W1:Y:S07]  /*0030*/  LDCU.64 UR4, c[0x0][0x358] ;  /* 0x00006b00ff0477ac */ /* 0x000e6e0008000a00 */
[----:B------:R-:W0:Y:S08]  /*0040*/  LDC R5, c[0x0][0x360] ;  /* 0x0000d800ff057b82 */ /* 0x000e300000000800 */
[----:B------:R-:W2:Y:S08]  /*0050*/  LDC.64 R6, c[0x0][0x390] ;  /* 0x0000e400ff067b82 */ /* 0x000eb00000000a00 */
[----:B------:R-:W3:Y:S01]  /*0060*/  LDC.64 R8, c[0x0][0x398] ;  /* 0x0000e600ff087b82 */ /* 0x000ee20000000a00 */
[----:B0-----:R-:W-:-:S04]  /*0070*/  IMAD R5, R5, UR6, R0 ;  /* 0x0000000605057c24 */ /* 0x001fc8000f8e0200 */
[----:B--2---:R-:W-:-:S05]  /*0080*/  IMAD.WIDE R6, R5, 0x4, R6 ;  /* 0x0000000405067825 */ /* 0x004fca00078e0206 */
[----:B-1----:R-:W2:Y:S01]  /*0090*/  LDG.E R0, desc[UR4][R6.64] ;  /* 0x0000000406007981 */ /* 0x002ea2000c1e1900 */
[----:B---3--:R-:W-:-:S05]  /*00a0*/  IMAD.WIDE R8, R5, 0x4, R8 ;  /* 0x0000000405087825 */ /* 0x008fca00078e0208 */
[----:B------:R-:W2:Y:S01]  /*00b0*/  LDG.E R3, desc[UR4][R8.64] ;  /* 0x0000000408037981 */ /* 0x000ea2000c1e1900 */
[----:B------:R-:W-:Y:S01]  /*00c0*/  BAR.SYNC.DEFER_BLOCKING 0x0 ;  /* 0x0000000000007b1d */ /* 0x000fe20000010000 */
[C-C-:B--2---:R-:W-:Y:S01]  /*00d0*/  FADD R2, R0.reuse, -R3.reuse ;  /* 0x8000000300027221 */ /* 0x144fe20000000000 */
[----:B------:R-:W-:Y:S01]  /*00e0*/  CS2R.32 R6, SR_CLOCKLO ;  /* 0x0000000000067805 */ /* 0x000fe20000005000 */
[----:B------:R-:W-:Y:S02]  /*00f0*/  HFMA2 R4, -RZ, RZ, 0.60205078125, -0.443115234375 ;  /* 0x38d1b717ff047431 */ /* 0x000fe400000001ff */
[----:B------:R-:W-:Y:S01]  /*0100*/  FFMA R7, R0, R0, RZ ;  /* 0x0000000000077223 */ /* 0x000fe200000000ff */
[----:B------:R-:W-:Y:S01]  /*0110*/  FFMA R8, R3, R3, RZ ;  /* 0x0000000303087223 */ /* 0x000fe200000000ff */
[----:B------:R-:W-:Y:S02]  /*0120*/  FFMA R9, R2, R2, RZ ;  /* 0x0000000202097223 */ /* 0x000fe400000000ff */
[----:B------:R-:W-:Y:S01]  /*0130*/  FFMA R0, R7, R7, R0 ;  /* 0x0000000707007223 */ /* 0x000fe20000000000 */
[----:B------:R-:W-:Y:S01]  /*0140*/  FFMA R3, R8, R8, R3 ;  /* 0x0000000808037223 */ /* 0x000fe20000000003 */
[----:B------:R-:W-:Y:S01]  /*0150*/  FFMA R2, R9, R9, R2 ;  /* 0x0000000909027223 */ /* 0x000fe20000000002 */
[----:B------:R-:W-:Y:S01]  /*0160*/  FFMA R4, R4, 9.9999997473787516356e-05, RZ ;  /* 0x38d1b71704047823 */ /* 0x000fe200000000ff */
[----:B------:R-:W-:Y:S01]  /*0170*/  FFMA R11, R0, R0, R7 ;  /* 0x00000000000b7223 */ /* 0x000fe20000000007 */
[----:B------:R-:W-:-:S02]  /*0180*/  FFMA R8, R3, R3, R8 ;  /* 0x0000000303087223 */ /* 0x000fc40000000008 */
[----:B------:R-:W-:Y:S01]  /*0190*/  FFMA R7, R4, R4, 9.9999997473787516356e-05 ;  /* 0x38d1b71704077423 */ /* 0x000fe20000000004 */
[----:B------:R-:W-:Y:S01]  /*01a0*/  FFMA R9, R2, R2, R9 ;  /* 0x0000000202097223 */ /* 0x000fe20000000009 */
        /* <DEDUP_REMOVED lines=8151> */
[----:B------:R-:W-:Y:S01]  /*1ff20*/  BAR.SYNC.DEFER_BLOCKING 0x0 ;  /* 0x0000000000007b1d */ /* 0x000fe20000010000 */
        /* <DEDUP_REMOVED lines=23> */
[----:B------:R-:W-:-:S02]  /*200a0*/  FFMA R13, R3, R3, R8 ;  /* 0x00000003030d7223 */ /* 0x000fc40000000008 */
[----:B------:R-:W-:Y:S01]  /*200b0*/  FFMA R12, R2, R2, R9 ;  /* 0x00000002020c7223 */ /* 0x000fe20000000009 */
[----:B------:R-:W-:Y:S01]  /*200c0*/  FFMA R4, R7, R7, R4 ;  /* 0x0000000707047223 */ /* 0x000fe20000000004 */
[----:B------:R-:W-:Y:S01]  /*200d0*/  CS2R.32 R7, SR_CLOCKLO ;  /* 0x0000000000077805 */ /* 0x000fe20000005000 */
[----:B------:R-:W0:Y:S01]  /*200e0*/  LDC.64 R8, c[0x0][0x380] ;  /* 0x0000e000ff087b82 */ /* 0x000e220000000a00 */
[----:B------:R-:W-:-:S04]  /*200f0*/  FADD R13, R0, R13 ;  /* 0x0000000d000d7221 */ /* 0x000fc80000000000 */
[----:B------:R-:W-:-:S03]  /*20100*/  FADD R13, R4, R13 ;  /* 0x0000000d040d7221 */ /* 0x000fc60000000000 */
[----:B------:R-:W1:Y:S01]  /*20110*/  LDC.64 R10, c[0x0][0x388] ;  /* 0x0000e200ff0a7b82 */ /* 0x000e620000000a00 */
[----:B------:R-:W-:-:S07]  /*20120*/  FADD R13, R12, R13 ;  /* 0x0000000d0c0d7221 */ /* 0x000fce0000000000 */
[----:B------:R-:W2:Y:S01]  /*20130*/  LDC.64 R2, c[0x0][0x3a0] ;  /* 0x0000e800ff027b82 */ /* 0x000ea20000000a00 */
[----:B0-----:R-:W-:-:S05]  /*20140*/  IMAD.WIDE R8, R5, 0x4, R8 ;  /* 0x0000000405087825 */ /* 0x001fca00078e0208 */
[----:B------:R-:W-:Y:S01]  /*20150*/  STG.E desc[UR4][R8.64], R6 ;  /* 0x0000000608007986 */ /* 0x000fe2000c101904 */
[----:B-1----:R-:W-:-:S05]  /*20160*/  IMAD.WIDE R10, R5, 0x4, R10 ;  /* 0x00000004050a7825 */ /* 0x002fca00078e020a */
[----:B------:R-:W-:Y:S01]  /*20170*/  STG.E desc[UR4][R10.64], R7 ;  /* 0x000000070a007986 */ /* 0x000fe2000c101904 */
[----:B--2---:R-:W-:-:S05]  /*20180*/  IMAD.WIDE R2, R5, 0x4, R2 ;  /* 0x0000000405027825 */ /* 0x004fca00078e0202 */
[----:B------:R-:W-:Y:S01]  /*20190*/  STG.E desc[UR4][R2.64], R13 ;  /* 0x0000000d02007986 */ /* 0x000fe2000c101904 */
[----:B------:R-:W-:Y:S05]  /*201a0*/  EXIT ;  /* 0x000000000000794d */ /* 0x000fea0003800000 */
.L_x_0:
[----:B------:R-:W-:-:S00]  /*201b0*/  BRA `(.L_x_0) ;  /* 0xfffffffc00fc7947 */ /* 0x000fc0000383ffff */
[----:B------:R-:W-:-:S00]  /*201c0*/  NOP ;  /* 0x0000000000007918 */ /* 0x000fc00000000000 */
        /* <DEDUP_REMOVED lines=11> */
.L_x_1:


//--------------------- .nv.shared.reserved.0     --------------------------
	.section	.nv.shared.reserved.0,"aw",@nobits
	.weak		__nv_reservedSMEM_offset_0_alias
	.size		__nv_reservedSMEM_offset_0_alias, 0, 64
	.other		__nv_reservedSMEM_offset_0_alias,@"STO_CUDA_RESERVED_SHARED STV_DEFAULT"
__nv_reservedSMEM_offset_0_alias:
	.zero		0
	.zero		64


//--------------------- .nv.constant0._Z9max_flopsIfEvPjS0_PT_S2_S2_ --------------------------
	.section	.nv.constant0._Z9max_flopsIfEvPjS0_PT_S2_S2_,"a",@progbits
	.sectionflags	@""
	.align	4
.nv.constant0._Z9max_flopsIfEvPjS0_PT_S2_S2_:
	.zero		936


//--------------------- SYMBOLS --------------------------

	.type		.nv.reservedSmem.offset0,@object
	.size		.nv.reservedSmem.offset0,0x4
